//
// Generated by NVIDIA NVVM Compiler
//
// Compiler Build ID: CL-36424714
// Cuda compilation tools, release 13.0, V13.0.88
// Based on NVVM 20.0.0
//

.version 9.0
.target sm_100
.address_size 64

	// .globl	_Z13hvm_kernel_mtPmS_PjjmS_S_S0_P5Statsjmm

.visible .entry _Z13hvm_kernel_mtPmS_PjjmS_S_S0_P5Statsjmm(
	.param .u64 .ptr .align 1 _Z13hvm_kernel_mtPmS_PjjmS_S_S0_P5Statsjmm_param_0,
	.param .u64 .ptr .align 1 _Z13hvm_kernel_mtPmS_PjjmS_S_S0_P5Statsjmm_param_1,
	.param .u64 .ptr .align 1 _Z13hvm_kernel_mtPmS_PjjmS_S_S0_P5Statsjmm_param_2,
	.param .u32 _Z13hvm_kernel_mtPmS_PjjmS_S_S0_P5Statsjmm_param_3,
	.param .u64 _Z13hvm_kernel_mtPmS_PjjmS_S_S0_P5Statsjmm_param_4,
	.param .u64 .ptr .align 1 _Z13hvm_kernel_mtPmS_PjjmS_S_S0_P5Statsjmm_param_5,
	.param .u64 .ptr .align 1 _Z13hvm_kernel_mtPmS_PjjmS_S_S0_P5Statsjmm_param_6,
	.param .u64 .ptr .align 1 _Z13hvm_kernel_mtPmS_PjjmS_S_S0_P5Statsjmm_param_7,
	.param .u64 .ptr .align 1 _Z13hvm_kernel_mtPmS_PjjmS_S_S0_P5Statsjmm_param_8,
	.param .u32 _Z13hvm_kernel_mtPmS_PjjmS_S_S0_P5Statsjmm_param_9,
	.param .u64 _Z13hvm_kernel_mtPmS_PjjmS_S_S0_P5Statsjmm_param_10,
	.param .u64 _Z13hvm_kernel_mtPmS_PjjmS_S_S0_P5Statsjmm_param_11
)
{
	.local .align 16 .b8 	__local_depot0[416];
	.reg .b64 	%SP;
	.reg .b64 	%SPL;
	.reg .pred 	%p<630>;
	.reg .b16 	%rs<47>;
	.reg .b32 	%r<1197>;
	.reg .b64 	%rd<3359>;

	mov.u64 	%SPL, __local_depot0;
	ld.param.u64 	%rd1392, [_Z13hvm_kernel_mtPmS_PjjmS_S_S0_P5Statsjmm_param_0];
	ld.param.u64 	%rd1383, [_Z13hvm_kernel_mtPmS_PjjmS_S_S0_P5Statsjmm_param_1];
	ld.param.u32 	%r559, [_Z13hvm_kernel_mtPmS_PjjmS_S_S0_P5Statsjmm_param_3];
	ld.param.u64 	%rd2996, [_Z13hvm_kernel_mtPmS_PjjmS_S_S0_P5Statsjmm_param_4];
	ld.param.u32 	%r560, [_Z13hvm_kernel_mtPmS_PjjmS_S_S0_P5Statsjmm_param_9];
	ld.param.u64 	%rd1390, [_Z13hvm_kernel_mtPmS_PjjmS_S_S0_P5Statsjmm_param_10];
	cvta.to.global.u64 	%rd1, %rd1392;
	add.u64 	%rd2, %SPL, 0;
	add.u64 	%rd3, %SPL, 128;
	add.u64 	%rd4, %SPL, 144;
	add.u64 	%rd5, %SPL, 160;
	add.u64 	%rd6, %SPL, 288;
	add.u64 	%rd7, %SPL, 0;
	add.u64 	%rd8, %SPL, 128;
	add.u64 	%rd9, %SPL, 144;
	add.u64 	%rd10, %SPL, 160;
	add.u64 	%rd11, %SPL, 288;
	mov.u32 	%r561, %ctaid.x;
	mov.u32 	%r562, %ntid.x;
	mov.u32 	%r563, %tid.x;
	mad.lo.s32 	%r1, %r561, %r562, %r563;
	setp.ge.u32 	%p1, %r1, %r560;
	@%p1 bra 	$L__BB0_1350;
	ld.param.u64 	%rd2994, [_Z13hvm_kernel_mtPmS_PjjmS_S_S0_P5Statsjmm_param_11];
	cvta.to.global.u64 	%rd1405, %rd1383;
	shr.u32 	%r565, %r1, 5;
	and.b32  	%r566, %r1, 31;
	cvt.u64.u32 	%rd12, %r1;
	mul.lo.s64 	%rd1406, %rd2994, %rd12;
	shl.b64 	%rd1407, %rd1406, 3;
	add.s64 	%rd13, %rd1405, %rd1407;
	cvt.u64.u32 	%rd1408, %r559;
	cvt.u64.u32 	%rd1409, %r565;
	mul.lo.s64 	%rd1410, %rd1390, %rd1409;
	shl.b64 	%rd1411, %rd1410, 5;
	cvt.u64.u32 	%rd1412, %r566;
	add.s64 	%rd1413, %rd1408, %rd1412;
	add.s64 	%rd14, %rd1413, %rd1411;
	mov.b32 	%r1075, 0;
	mov.b64 	%rd896, 0;
	mov.u32 	%r1133, %r559;
	mov.u32 	%r1076, %r1075;
$L__BB0_2:
	mov.u64 	%rd209, %rd2996;
	shr.u64 	%rd1414, %rd209, 56;
	cvt.u16.u64 	%rs6, %rd1414;
	and.b16  	%rs5, %rs6, 127;
	setp.gt.s16 	%p2, %rs5, 6;
	@%p2 bra 	$L__BB0_8;
	add.s16 	%rs7, %rs5, -5;
	setp.lt.u16 	%p6, %rs7, 2;
	@%p6 bra 	$L__BB0_47;
	setp.eq.s16 	%p7, %rs5, 2;
	@%p7 bra 	$L__BB0_61;
	setp.eq.s16 	%p8, %rs5, 3;
	@%p8 bra 	$L__BB0_6;
	bra.uni 	$L__BB0_213;
$L__BB0_6:
	cvt.u32.u64 	%r27, %rd209;
	setp.le.u32 	%p13, %r559, %r27;
	@%p13 bra 	$L__BB0_66;
	and.b64  	%rd3015, %rd209, 4294967295;
	bra.uni 	$L__BB0_67;
$L__BB0_8:
	setp.eq.s16 	%p3, %rs5, 11;
	@%p3 bra 	$L__BB0_57;
	setp.eq.s16 	%p4, %rs5, 9;
	@%p4 bra 	$L__BB0_53;
	setp.ne.s16 	%p5, %rs5, 7;
	@%p5 bra 	$L__BB0_213;
	cvt.u32.u64 	%r5, %rd209;
	setp.le.u32 	%p11, %r559, %r5;
	@%p11 bra 	$L__BB0_13;
	and.b64  	%rd2999, %rd209, 4294967295;
	bra.uni 	$L__BB0_14;
$L__BB0_13:
	sub.s32 	%r568, %r5, %r559;
	mul.wide.u32 	%rd1420, %r568, 32;
	add.s64 	%rd2999, %rd14, %rd1420;
$L__BB0_14:
	shl.b64 	%rd1421, %rd2999, 3;
	add.s64 	%rd1422, %rd1, %rd1421;
	ld.global.u64 	%rd21, [%rd1422];
	setp.gt.s64 	%p12, %rd21, -1;
	@%p12 bra 	$L__BB0_213;
	and.b64  	%rd2996, %rd21, 9223372036854775807;
	bra.uni 	$L__BB0_2;
$L__BB0_16:
	setp.eq.s32 	%p138, %r122, 0;
	mov.u32 	%r1133, %r1079;
	@%p138 bra 	$L__BB0_2;
	add.s32 	%r1133, %r1079, 2;
	setp.lt.u32 	%p139, %r1079, %r559;
	@%p139 bra 	$L__BB0_19;
	sub.s32 	%r657, %r1079, %r559;
	mul.wide.u32 	%rd1721, %r657, 32;
	add.s64 	%rd3002, %rd14, %rd1721;
	bra.uni 	$L__BB0_20;
$L__BB0_19:
	cvt.u64.u32 	%rd3002, %r1079;
$L__BB0_20:
	shl.b64 	%rd1722, %rd3002, 3;
	add.s64 	%rd1723, %rd1, %rd1722;
	st.global.u64 	[%rd1723], %rd2996;
	add.s32 	%r10, %r1078, %r121;
	setp.lt.u32 	%p140, %r10, %r559;
	@%p140 bra 	$L__BB0_22;
	sub.s32 	%r658, %r10, %r559;
	mul.wide.u32 	%rd1724, %r658, 32;
	add.s64 	%rd3003, %rd14, %rd1724;
	bra.uni 	$L__BB0_23;
$L__BB0_22:
	cvt.u64.u32 	%rd3003, %r10;
$L__BB0_23:
	shl.b64 	%rd1725, %rd3003, 3;
	add.s64 	%rd1726, %rd1, %rd1725;
	ld.global.u64 	%rd31, [%rd1726];
	add.s32 	%r11, %r1079, 1;
	setp.lt.u32 	%p141, %r11, %r559;
	@%p141 bra 	$L__BB0_25;
	sub.s32 	%r659, %r11, %r559;
	mul.wide.u32 	%rd1727, %r659, 32;
	add.s64 	%rd3004, %rd14, %rd1727;
	bra.uni 	$L__BB0_26;
$L__BB0_25:
	cvt.u64.u32 	%rd3004, %r11;
$L__BB0_26:
	shl.b64 	%rd1728, %rd3004, 3;
	add.s64 	%rd1729, %rd1, %rd1728;
	st.global.u64 	[%rd1729], %rd31;
	cvt.u64.u32 	%rd1730, %r1079;
	or.b64  	%rd2996, %rd1730, 648518346341351424;
	setp.eq.s32 	%p142, %r122, 1;
	@%p142 bra 	$L__BB0_2;
	add.s32 	%r12, %r1079, 4;
	setp.lt.u32 	%p143, %r1133, %r559;
	@%p143 bra 	$L__BB0_29;
	sub.s32 	%r660, %r1133, %r559;
	mul.wide.u32 	%rd1731, %r660, 32;
	add.s64 	%rd3005, %rd14, %rd1731;
	bra.uni 	$L__BB0_30;
$L__BB0_29:
	cvt.u64.u32 	%rd3005, %r1133;
$L__BB0_30:
	shl.b64 	%rd1732, %rd3005, 3;
	add.s64 	%rd1733, %rd1, %rd1732;
	st.global.u64 	[%rd1733], %rd2996;
	add.s32 	%r13, %r10, 1;
	setp.lt.u32 	%p144, %r13, %r559;
	@%p144 bra 	$L__BB0_32;
	sub.s32 	%r661, %r13, %r559;
	mul.wide.u32 	%rd1734, %r661, 32;
	add.s64 	%rd3006, %rd14, %rd1734;
	bra.uni 	$L__BB0_33;
$L__BB0_32:
	cvt.u64.u32 	%rd3006, %r13;
$L__BB0_33:
	shl.b64 	%rd1735, %rd3006, 3;
	add.s64 	%rd1736, %rd1, %rd1735;
	ld.global.u64 	%rd42, [%rd1736];
	add.s32 	%r14, %r1079, 3;
	setp.lt.u32 	%p145, %r14, %r559;
	@%p145 bra 	$L__BB0_35;
	sub.s32 	%r662, %r14, %r559;
	mul.wide.u32 	%rd1737, %r662, 32;
	add.s64 	%rd3007, %rd14, %rd1737;
	bra.uni 	$L__BB0_36;
$L__BB0_35:
	cvt.u64.u32 	%rd3007, %r14;
$L__BB0_36:
	shl.b64 	%rd1738, %rd3007, 3;
	add.s64 	%rd1739, %rd1, %rd1738;
	st.global.u64 	[%rd1739], %rd42;
	cvt.u64.u32 	%rd1740, %r1133;
	or.b64  	%rd2996, %rd1740, 648518346341351424;
	setp.eq.s32 	%p146, %r122, 2;
	mov.u32 	%r1133, %r12;
	@%p146 bra 	$L__BB0_2;
	setp.lt.u32 	%p147, %r12, %r559;
	@%p147 bra 	$L__BB0_39;
	sub.s32 	%r663, %r12, %r559;
	mul.wide.u32 	%rd1741, %r663, 32;
	add.s64 	%rd3008, %rd14, %rd1741;
	bra.uni 	$L__BB0_40;
$L__BB0_39:
	cvt.u64.u32 	%rd3008, %r12;
$L__BB0_40:
	shl.b64 	%rd1742, %rd3008, 3;
	add.s64 	%rd1743, %rd1, %rd1742;
	st.global.u64 	[%rd1743], %rd2996;
	add.s32 	%r15, %r10, 2;
	setp.lt.u32 	%p148, %r15, %r559;
	@%p148 bra 	$L__BB0_42;
	sub.s32 	%r664, %r15, %r559;
	mul.wide.u32 	%rd1744, %r664, 32;
	add.s64 	%rd3009, %rd14, %rd1744;
	bra.uni 	$L__BB0_43;
$L__BB0_42:
	cvt.u64.u32 	%rd3009, %r15;
$L__BB0_43:
	shl.b64 	%rd1745, %rd3009, 3;
	add.s64 	%rd1746, %rd1, %rd1745;
	ld.global.u64 	%rd53, [%rd1746];
	add.s32 	%r16, %r1079, 5;
	setp.lt.u32 	%p149, %r16, %r559;
	@%p149 bra 	$L__BB0_45;
	sub.s32 	%r665, %r16, %r559;
	mul.wide.u32 	%rd1747, %r665, 32;
	add.s64 	%rd3010, %rd14, %rd1747;
	bra.uni 	$L__BB0_46;
$L__BB0_45:
	cvt.u64.u32 	%rd3010, %r16;
$L__BB0_46:
	shl.b64 	%rd1748, %rd3010, 3;
	add.s64 	%rd1749, %rd1, %rd1748;
	st.global.u64 	[%rd1749], %rd53;
	cvt.u64.u32 	%rd1750, %r12;
	or.b64  	%rd2996, %rd1750, 648518346341351424;
	add.s32 	%r1133, %r1079, 6;
	bra.uni 	$L__BB0_2;
$L__BB0_47:
	cvt.u32.u64 	%r18, %rd209;
	setp.le.u32 	%p9, %r559, %r18;
	@%p9 bra 	$L__BB0_49;
	and.b64  	%rd3011, %rd209, 4294967295;
	bra.uni 	$L__BB0_50;
$L__BB0_49:
	sub.s32 	%r567, %r18, %r559;
	mul.wide.u32 	%rd1415, %r567, 32;
	add.s64 	%rd3011, %rd14, %rd1415;
$L__BB0_50:
	shl.b64 	%rd1416, %rd3011, 3;
	add.s64 	%rd1417, %rd1, %rd1416;
	ld.global.u64 	%rd2996, [%rd1417];
	setp.gt.s64 	%p10, %rd2996, -1;
	@%p10 bra 	$L__BB0_52;
	and.b64  	%rd2996, %rd2996, 9223372036854775807;
	bra.uni 	$L__BB0_2;
$L__BB0_52:
	add.s32 	%r19, %r1076, 1;
	mul.wide.u32 	%rd1418, %r1076, 8;
	add.s64 	%rd1419, %rd13, %rd1418;
	st.global.u64 	[%rd1419], %rd209;
	max.u32 	%r1075, %r19, %r1075;
	mov.u32 	%r1076, %r19;
	bra.uni 	$L__BB0_2;
$L__BB0_53:
	cvt.u32.u64 	%r21, %rd209;
	setp.le.u32 	%p96, %r559, %r21;
	@%p96 bra 	$L__BB0_55;
	and.b64  	%rd3012, %rd209, 4294967295;
	bra.uni 	$L__BB0_56;
$L__BB0_55:
	sub.s32 	%r621, %r21, %r559;
	mul.wide.u32 	%rd1610, %r621, 32;
	add.s64 	%rd3012, %rd14, %rd1610;
$L__BB0_56:
	shl.b64 	%rd1611, %rd3012, 3;
	add.s64 	%rd1612, %rd1, %rd1611;
	ld.global.u64 	%rd2996, [%rd1612];
	add.s32 	%r22, %r1076, 1;
	mul.wide.u32 	%rd1613, %r1076, 8;
	add.s64 	%rd1614, %rd13, %rd1613;
	st.global.u64 	[%rd1614], %rd209;
	max.u32 	%r1075, %r22, %r1075;
	mov.u32 	%r1076, %r22;
	bra.uni 	$L__BB0_2;
$L__BB0_57:
	cvt.u32.u64 	%r622, %rd209;
	add.s32 	%r24, %r622, 1;
	setp.ge.u32 	%p97, %r24, %r559;
	@%p97 bra 	$L__BB0_59;
	cvt.u64.u32 	%rd3013, %r24;
	bra.uni 	$L__BB0_60;
$L__BB0_59:
	sub.s32 	%r623, %r24, %r559;
	mul.wide.u32 	%rd1615, %r623, 32;
	add.s64 	%rd3013, %rd14, %rd1615;
$L__BB0_60:
	shl.b64 	%rd1616, %rd3013, 3;
	add.s64 	%rd1617, %rd1, %rd1616;
	ld.global.u64 	%rd2996, [%rd1617];
	bra.uni 	$L__BB0_2;
$L__BB0_61:
	ld.param.u64 	%rd2988, [_Z13hvm_kernel_mtPmS_PjjmS_S_S0_P5Statsjmm_param_2];
	cvta.to.global.u64 	%rd1601, %rd2988;
	shr.u64 	%rd1602, %rd209, 30;
	and.b64  	%rd1603, %rd1602, 67108860;
	add.s64 	%rd1604, %rd1601, %rd1603;
	ld.global.nc.u32 	%r25, [%rd1604];
	setp.eq.s32 	%p94, %r25, 0;
	@%p94 bra 	$L__BB0_213;
	setp.ge.u32 	%p95, %r1133, %r559;
	@%p95 bra 	$L__BB0_64;
	cvt.u64.u32 	%rd3014, %r1133;
	bra.uni 	$L__BB0_65;
$L__BB0_64:
	sub.s32 	%r620, %r1133, %r559;
	mul.wide.u32 	%rd1605, %r620, 32;
	add.s64 	%rd3014, %rd14, %rd1605;
$L__BB0_65:
	shl.b64 	%rd1606, %rd3014, 3;
	add.s64 	%rd1607, %rd1, %rd1606;
	cvt.u64.u32 	%rd1608, %r25;
	st.global.u64 	[%rd1607], %rd1608;
	cvt.u64.u32 	%rd1609, %r1133;
	or.b64  	%rd2996, %rd1609, 216172782113783808;
	add.s32 	%r1133, %r1133, 1;
	bra.uni 	$L__BB0_2;
$L__BB0_66:
	sub.s32 	%r569, %r27, %r559;
	mul.wide.u32 	%rd1423, %r569, 32;
	add.s64 	%rd3015, %rd14, %rd1423;
$L__BB0_67:
	shl.b64 	%rd1424, %rd3015, 3;
	add.s64 	%rd1425, %rd1, %rd1424;
	ld.global.u64 	%rd78, [%rd1425];
	cvt.u32.u64 	%r28, %rd78;
	shr.u64 	%rd79, %rd78, 32;
	{ .reg .b32 tmp; mov.b64 {tmp, %r1081}, %rd78; }
	setp.le.u32 	%p14, %r559, %r28;
	@%p14 bra 	$L__BB0_69;
	and.b64  	%rd3016, %rd78, 4294967295;
	bra.uni 	$L__BB0_70;
$L__BB0_69:
	sub.s32 	%r570, %r28, %r559;
	mul.wide.u32 	%rd1426, %r570, 32;
	add.s64 	%rd3016, %rd14, %rd1426;
$L__BB0_70:
	shl.b64 	%rd1427, %rd3016, 3;
	add.s64 	%rd1428, %rd1, %rd1427;
	ld.global.u64 	%rd2996, [%rd1428];
	shr.u64 	%rd84, %rd2996, 56;
	cvt.u16.u64 	%rs9, %rd84;
	and.b16  	%rs8, %rs9, 127;
	setp.gt.s16 	%p15, %rs8, 6;
	@%p15 bra 	$L__BB0_83;
	setp.gt.s16 	%p22, %rs8, 3;
	@%p22 bra 	$L__BB0_75;
	setp.eq.s16 	%p25, %rs8, 0;
	@%p25 bra 	$L__BB0_2;
	setp.eq.s16 	%p26, %rs8, 1;
	@%p26 bra 	$L__BB0_91;
	setp.eq.s16 	%p27, %rs8, 2;
	@%p27 bra 	$L__BB0_2;
	bra.uni 	$L__BB0_77;
$L__BB0_75:
	add.s16 	%rs11, %rs8, -5;
	setp.lt.u16 	%p23, %rs11, 2;
	@%p23 bra 	$L__BB0_105;
	setp.eq.s16 	%p24, %rs8, 4;
	@%p24 bra 	$L__BB0_2;
$L__BB0_77:
	and.b64  	%rd1525, %rd2996, 9151314442816847872;
	setp.lt.u64 	%p65, %rd1525, 864691128455135233;
	and.b64  	%rd1526, %rd2996, 9079256848778919936;
	setp.gt.u64 	%p66, %rd1526, 2161727821137838079;
	or.pred  	%p67, %p65, %p66;
	@%p67 bra 	$L__BB0_213;
	cvt.u32.u64 	%r60, %rd2996;
	cvt.u32.u64 	%r593, %rd84;
	and.b32  	%r61, %r593, 127;
	add.s32 	%r62, %r61, -13;
	setp.eq.s32 	%p68, %r62, 0;
	@%p68 bra 	$L__BB0_183;
	and.b64  	%rd152, %rd78, -4294967296;
	add.s32 	%r596, %r61, -14;
	and.b32  	%r63, %r62, 3;
	setp.lt.u32 	%p69, %r596, 3;
	mov.b32 	%r1092, 0;
	mov.u32 	%r1091, %r1133;
	@%p69 bra 	$L__BB0_170;
	and.b32  	%r1092, %r62, -4;
	mov.b32 	%r1089, 0;
	mov.u32 	%r1091, %r1133;
$L__BB0_81:
	add.s32 	%r67, %r1091, 1;
	add.s32 	%r68, %r1089, %r60;
	setp.ge.u32 	%p70, %r1091, %r559;
	@%p70 bra 	$L__BB0_159;
	cvt.u64.u32 	%rd3035, %r1091;
	bra.uni 	$L__BB0_160;
$L__BB0_83:
	setp.gt.s16 	%p16, %rs8, 8;
	@%p16 bra 	$L__BB0_88;
	setp.eq.s16 	%p20, %rs8, 7;
	@%p20 bra 	$L__BB0_93;
	setp.eq.s16 	%p21, %rs8, 8;
	@%p21 bra 	$L__BB0_86;
	bra.uni 	$L__BB0_77;
$L__BB0_86:
	add.s32 	%r46, %r1133, 1;
	add.s32 	%r47, %r1133, 2;
	cvt.u64.u32 	%rd100, %r1133;
	setp.ge.u32 	%p34, %r46, %r559;
	@%p34 bra 	$L__BB0_119;
	cvt.u64.u32 	%rd3021, %r46;
	bra.uni 	$L__BB0_120;
$L__BB0_88:
	add.s16 	%rs10, %rs8, -9;
	setp.lt.u16 	%p17, %rs10, 2;
	@%p17 bra 	$L__BB0_91;
	setp.eq.s16 	%p18, %rs8, 11;
	@%p18 bra 	$L__BB0_141;
	setp.eq.s16 	%p19, %rs8, 12;
	@%p19 bra 	$L__BB0_91;
	bra.uni 	$L__BB0_77;
$L__BB0_91:
	and.b64  	%rd112, %rd2996, 9151314442816847872;
	and.b64  	%rd113, %rd78, -4294967296;
	add.s32 	%r1088, %r1133, 1;
	setp.ge.u32 	%p58, %r1133, %r559;
	@%p58 bra 	$L__BB0_126;
	cvt.u64.u32 	%rd3024, %r1133;
	bra.uni 	$L__BB0_127;
$L__BB0_93:
	cvt.u32.u64 	%r30, %rd2996;
	setp.eq.s32 	%p37, %r30, 0;
	setp.lt.u64 	%p38, %rd78, 4294967296;
	or.pred  	%p39, %p37, %p38;
	@%p39 bra 	$L__BB0_99;
	mov.b32 	%r1080, 0;
$L__BB0_95:
	setp.ge.u32 	%p40, %r1081, %r559;
	@%p40 bra 	$L__BB0_97;
	cvt.u64.u32 	%rd3017, %r1081;
	bra.uni 	$L__BB0_98;
$L__BB0_97:
	sub.s32 	%r581, %r1081, %r559;
	mul.wide.u32 	%rd1475, %r581, 32;
	add.s64 	%rd3017, %rd14, %rd1475;
$L__BB0_98:
	shl.b64 	%rd1476, %rd3017, 3;
	add.s64 	%rd1477, %rd1, %rd1476;
	ld.global.u64 	%rd1478, [%rd1477];
	cvt.u32.u64 	%r1081, %rd1478;
	add.s32 	%r1080, %r1080, 1;
	setp.lt.u32 	%p41, %r1080, %r30;
	setp.ne.s32 	%p42, %r1081, 0;
	and.pred  	%p43, %p41, %p42;
	@%p43 bra 	$L__BB0_95;
$L__BB0_99:
	setp.eq.s32 	%p44, %r1081, 0;
	mov.b32 	%r1083, 0;
	@%p44 bra 	$L__BB0_104;
	setp.ge.u32 	%p45, %r1081, %r559;
	@%p45 bra 	$L__BB0_102;
	cvt.u64.u32 	%rd3018, %r1081;
	bra.uni 	$L__BB0_103;
$L__BB0_102:
	sub.s32 	%r583, %r1081, %r559;
	mul.wide.u32 	%rd1480, %r583, 32;
	add.s64 	%rd3018, %rd14, %rd1480;
$L__BB0_103:
	shl.b64 	%rd1481, %rd3018, 3;
	add.s64 	%rd1482, %rd1, %rd1481;
	ld.global.u32 	%r1083, [%rd1482+4];
$L__BB0_104:
	setp.eq.s32 	%p46, %r1083, 0;
	cvt.u64.u32 	%rd1483, %r1083;
	and.b64  	%rd1484, %rd2996, 4294967295;
	selp.b64 	%rd1485, %rd1484, %rd1483, %p46;
	or.b64  	%rd2996, %rd1485, 504403158265495552;
	bra.uni 	$L__BB0_2;
$L__BB0_105:
	cvt.u32.u64 	%r38, %rd2996;
	setp.eq.s32 	%p47, %r38, 0;
	setp.lt.u64 	%p48, %rd78, 4294967296;
	or.pred  	%p49, %p47, %p48;
	@%p49 bra 	$L__BB0_111;
	mov.b32 	%r1084, 0;
$L__BB0_107:
	setp.ge.u32 	%p50, %r1081, %r559;
	@%p50 bra 	$L__BB0_109;
	cvt.u64.u32 	%rd3019, %r1081;
	bra.uni 	$L__BB0_110;
$L__BB0_109:
	sub.s32 	%r585, %r1081, %r559;
	mul.wide.u32 	%rd1486, %r585, 32;
	add.s64 	%rd3019, %rd14, %rd1486;
$L__BB0_110:
	shl.b64 	%rd1487, %rd3019, 3;
	add.s64 	%rd1488, %rd1, %rd1487;
	ld.global.u64 	%rd1489, [%rd1488];
	cvt.u32.u64 	%r1081, %rd1489;
	add.s32 	%r1084, %r1084, 1;
	setp.lt.u32 	%p51, %r1084, %r38;
	setp.ne.s32 	%p52, %r1081, 0;
	and.pred  	%p53, %p51, %p52;
	@%p53 bra 	$L__BB0_107;
$L__BB0_111:
	setp.eq.s32 	%p54, %r1081, 0;
	mov.b32 	%r1087, 0;
	@%p54 bra 	$L__BB0_116;
	setp.ge.u32 	%p55, %r1081, %r559;
	@%p55 bra 	$L__BB0_114;
	cvt.u64.u32 	%rd3020, %r1081;
	bra.uni 	$L__BB0_115;
$L__BB0_114:
	sub.s32 	%r587, %r1081, %r559;
	mul.wide.u32 	%rd1491, %r587, 32;
	add.s64 	%rd3020, %rd14, %rd1491;
$L__BB0_115:
	shl.b64 	%rd1492, %rd3020, 3;
	add.s64 	%rd1493, %rd1, %rd1492;
	ld.global.u32 	%r1087, [%rd1493+4];
$L__BB0_116:
	and.b64  	%rd1494, %rd2996, 9151314442816847872;
	setp.eq.s64 	%p56, %rd1494, 360287970189639680;
	selp.b16 	%rs1, 5, 6, %p56;
	setp.eq.s32 	%p57, %r1087, 0;
	@%p57 bra 	$L__BB0_118;
	cvt.u64.u16 	%rd1495, %rs1;
	shl.b64 	%rd1496, %rd1495, 56;
	and.b64  	%rd1497, %rd2996, 72057589742960640;
	or.b64  	%rd1498, %rd1496, %rd1497;
	cvt.u64.u32 	%rd1499, %r1087;
	or.b64  	%rd2996, %rd1498, %rd1499;
	bra.uni 	$L__BB0_2;
$L__BB0_118:
	cvt.u64.u16 	%rd1500, %rs1;
	shl.b64 	%rd1501, %rd1500, 56;
	and.b64  	%rd1502, %rd2996, 72057594037927935;
	or.b64  	%rd2996, %rd1501, %rd1502;
	bra.uni 	$L__BB0_2;
$L__BB0_119:
	sub.s32 	%r577, %r46, %r559;
	mul.wide.u32 	%rd1460, %r577, 32;
	add.s64 	%rd3021, %rd14, %rd1460;
$L__BB0_120:
	shl.b64 	%rd1461, %rd3021, 3;
	add.s64 	%rd1462, %rd1, %rd1461;
	shl.b64 	%rd1463, %rd100, 32;
	or.b64  	%rd1464, %rd79, %rd1463;
	st.global.u64 	[%rd1462], %rd1464;
	cvt.u64.u32 	%rd1465, %r46;
	shl.b64 	%rd1466, %rd1465, 32;
	and.b64  	%rd1467, %rd2996, 4294967295;
	or.b64  	%rd104, %rd1467, %rd1466;
	setp.ge.u32 	%p35, %r47, %r559;
	@%p35 bra 	$L__BB0_122;
	cvt.u64.u32 	%rd3022, %r47;
	bra.uni 	$L__BB0_123;
$L__BB0_122:
	sub.s32 	%r578, %r47, %r559;
	mul.wide.u32 	%rd1468, %r578, 32;
	add.s64 	%rd3022, %rd14, %rd1468;
$L__BB0_123:
	shl.b64 	%rd1469, %rd3022, 3;
	add.s64 	%rd1470, %rd1, %rd1469;
	st.global.u64 	[%rd1470], %rd104;
	cvt.u64.u32 	%rd108, %r47;
	setp.lt.u32 	%p36, %r1133, %r559;
	mov.u64 	%rd3023, %rd100;
	@%p36 bra 	$L__BB0_125;
	sub.s32 	%r579, %r1133, %r559;
	mul.wide.u32 	%rd1471, %r579, 32;
	add.s64 	%rd3023, %rd14, %rd1471;
$L__BB0_125:
	shl.b64 	%rd1472, %rd3023, 3;
	add.s64 	%rd1473, %rd1, %rd1472;
	or.b64  	%rd1474, %rd108, 216172782113783808;
	st.global.u64 	[%rd1473], %rd1474;
	or.b64  	%rd2996, %rd100, 576460752303423488;
	add.s32 	%r1133, %r1133, 3;
	bra.uni 	$L__BB0_2;
$L__BB0_126:
	sub.s32 	%r588, %r1133, %r559;
	mul.wide.u32 	%rd1503, %r588, 32;
	add.s64 	%rd3024, %rd14, %rd1503;
$L__BB0_127:
	setp.eq.s64 	%p59, %rd112, 576460752303423488;
	shl.b64 	%rd1504, %rd3024, 3;
	add.s64 	%rd1505, %rd1, %rd1504;
	and.b64  	%rd1506, %rd2996, 4294967295;
	or.b64  	%rd1507, %rd113, %rd1506;
	st.global.u64 	[%rd1505], %rd1507;
	@%p59 bra 	$L__BB0_132;
	setp.lt.u32 	%p60, %r1088, %r559;
	@%p60 bra 	$L__BB0_130;
	sub.s32 	%r589, %r1088, %r559;
	mul.wide.u32 	%rd1508, %r589, 32;
	add.s64 	%rd3025, %rd14, %rd1508;
	bra.uni 	$L__BB0_131;
$L__BB0_130:
	cvt.u64.u32 	%rd3025, %r1088;
$L__BB0_131:
	shl.b64 	%rd1509, %rd3025, 3;
	add.s64 	%rd1510, %rd1, %rd1509;
	add.s64 	%rd1511, %rd2996, 1;
	and.b64  	%rd1512, %rd1511, 4294967295;
	or.b64  	%rd1513, %rd113, %rd1512;
	st.global.u64 	[%rd1510], %rd1513;
	cvt.u64.u32 	%rd1514, %r1088;
	or.b64  	%rd2997, %rd1514, 216172782113783808;
	add.s32 	%r1088, %r1133, 2;
$L__BB0_132:
	setp.ge.u32 	%p61, %r1088, %r559;
	@%p61 bra 	$L__BB0_134;
	cvt.u64.u32 	%rd3027, %r1088;
	bra.uni 	$L__BB0_135;
$L__BB0_134:
	sub.s32 	%r590, %r1088, %r559;
	mul.wide.u32 	%rd1515, %r590, 32;
	add.s64 	%rd3027, %rd14, %rd1515;
$L__BB0_135:
	shl.b64 	%rd1516, %rd3027, 3;
	add.s64 	%rd1517, %rd1, %rd1516;
	cvt.u64.u32 	%rd1518, %r1133;
	or.b64  	%rd1519, %rd1518, 216172782113783808;
	st.global.u64 	[%rd1517], %rd1519;
	@%p59 bra 	$L__BB0_140;
	add.s32 	%r52, %r1088, 1;
	setp.lt.u32 	%p63, %r52, %r559;
	@%p63 bra 	$L__BB0_138;
	sub.s32 	%r591, %r52, %r559;
	mul.wide.u32 	%rd1520, %r591, 32;
	add.s64 	%rd3028, %rd14, %rd1520;
	bra.uni 	$L__BB0_139;
$L__BB0_138:
	cvt.u64.u32 	%rd3028, %r52;
$L__BB0_139:
	shl.b64 	%rd1521, %rd3028, 3;
	add.s64 	%rd1522, %rd1, %rd1521;
	st.global.u64 	[%rd1522], %rd2997;
$L__BB0_140:
	and.b64  	%rd1523, %rd2996, 9223372032559808512;
	cvt.u64.u32 	%rd1524, %r1088;
	or.b64  	%rd2996, %rd1523, %rd1524;
	selp.b32 	%r592, 1, 2, %p59;
	add.s32 	%r1133, %r1088, %r592;
	bra.uni 	$L__BB0_2;
$L__BB0_141:
	add.s32 	%r54, %r1133, 1;
	add.s32 	%r55, %r1133, 2;
	cvt.u64.u32 	%rd3032, %r1133;
	setp.ge.u32 	%p28, %r54, %r559;
	@%p28 bra 	$L__BB0_143;
	cvt.u64.u32 	%rd3029, %r54;
	bra.uni 	$L__BB0_144;
$L__BB0_143:
	sub.s32 	%r571, %r54, %r559;
	mul.wide.u32 	%rd1429, %r571, 32;
	add.s64 	%rd3029, %rd14, %rd1429;
$L__BB0_144:
	shl.b64 	%rd1430, %rd3029, 3;
	add.s64 	%rd1431, %rd1, %rd1430;
	shl.b64 	%rd1432, %rd3032, 32;
	or.b64  	%rd1433, %rd79, %rd1432;
	st.global.u64 	[%rd1431], %rd1433;
	add.s32 	%r56, %r1133, 3;
	and.b64  	%rd133, %rd78, -4294967296;
	setp.ge.u32 	%p29, %r55, %r559;
	@%p29 bra 	$L__BB0_146;
	cvt.u64.u32 	%rd3030, %r55;
	bra.uni 	$L__BB0_147;
$L__BB0_146:
	sub.s32 	%r572, %r55, %r559;
	mul.wide.u32 	%rd1434, %r572, 32;
	add.s64 	%rd3030, %rd14, %rd1434;
$L__BB0_147:
	shl.b64 	%rd1435, %rd3030, 3;
	add.s64 	%rd1436, %rd1, %rd1435;
	and.b64  	%rd1437, %rd2996, 4294967295;
	or.b64  	%rd1438, %rd1437, %rd133;
	st.global.u64 	[%rd1436], %rd1438;
	add.s32 	%r57, %r1133, 4;
	cvt.u64.u32 	%rd1439, %r54;
	shl.b64 	%rd1440, %rd1439, 32;
	add.s64 	%rd1441, %rd2996, 1;
	and.b64  	%rd1442, %rd1441, 4294967295;
	or.b64  	%rd137, %rd1442, %rd1440;
	setp.ge.u32 	%p30, %r56, %r559;
	@%p30 bra 	$L__BB0_149;
	cvt.u64.u32 	%rd3031, %r56;
	bra.uni 	$L__BB0_150;
$L__BB0_149:
	sub.s32 	%r573, %r56, %r559;
	mul.wide.u32 	%rd1443, %r573, 32;
	add.s64 	%rd3031, %rd14, %rd1443;
$L__BB0_150:
	shl.b64 	%rd1444, %rd3031, 3;
	add.s64 	%rd1445, %rd1, %rd1444;
	st.global.u64 	[%rd1445], %rd137;
	cvt.u64.u32 	%rd1446, %r55;
	or.b64  	%rd141, %rd1446, 216172782113783808;
	setp.lt.u32 	%p31, %r1133, %r559;
	@%p31 bra 	$L__BB0_152;
	sub.s32 	%r574, %r1133, %r559;
	mul.wide.u32 	%rd1447, %r574, 32;
	add.s64 	%rd3032, %rd14, %rd1447;
$L__BB0_152:
	shl.b64 	%rd1448, %rd3032, 3;
	add.s64 	%rd1449, %rd1, %rd1448;
	st.global.u64 	[%rd1449], %rd141;
	setp.ge.u32 	%p32, %r57, %r559;
	@%p32 bra 	$L__BB0_154;
	cvt.u64.u32 	%rd3033, %r57;
	bra.uni 	$L__BB0_155;
$L__BB0_154:
	sub.s32 	%r575, %r57, %r559;
	mul.wide.u32 	%rd1450, %r575, 32;
	add.s64 	%rd3033, %rd14, %rd1450;
$L__BB0_155:
	shl.b64 	%rd1451, %rd3033, 3;
	add.s64 	%rd1452, %rd1, %rd1451;
	st.global.u64 	[%rd1452], %rd141;
	cvt.u64.u32 	%rd147, %r56;
	add.s32 	%r58, %r1133, 5;
	setp.ge.u32 	%p33, %r58, %r559;
	@%p33 bra 	$L__BB0_157;
	cvt.u64.u32 	%rd3034, %r58;
	bra.uni 	$L__BB0_158;
$L__BB0_157:
	sub.s32 	%r576, %r58, %r559;
	mul.wide.u32 	%rd1453, %r576, 32;
	add.s64 	%rd3034, %rd14, %rd1453;
$L__BB0_158:
	shl.b64 	%rd1454, %rd3034, 3;
	add.s64 	%rd1455, %rd1, %rd1454;
	or.b64  	%rd1456, %rd147, 216172782113783808;
	st.global.u64 	[%rd1455], %rd1456;
	cvt.u64.u32 	%rd1457, %r57;
	and.b64  	%rd1458, %rd2996, 72057589742960640;
	or.b64  	%rd1459, %rd1458, %rd1457;
	or.b64  	%rd2996, %rd1459, 792633534417207296;
	add.s32 	%r1133, %r1133, 6;
	bra.uni 	$L__BB0_2;
$L__BB0_159:
	sub.s32 	%r598, %r1091, %r559;
	mul.wide.u32 	%rd1527, %r598, 32;
	add.s64 	%rd3035, %rd14, %rd1527;
$L__BB0_160:
	shl.b64 	%rd1528, %rd3035, 3;
	add.s64 	%rd1529, %rd1, %rd1528;
	cvt.u64.u32 	%rd1530, %r68;
	or.b64  	%rd1531, %rd152, %rd1530;
	st.global.u64 	[%rd1529], %rd1531;
	cvt.u64.u32 	%rd1532, %r1091;
	or.b64  	%rd1533, %rd1532, 216172782113783808;
	mul.wide.u32 	%rd1534, %r1089, 8;
	add.s64 	%rd156, %rd7, %rd1534;
	st.local.u64 	[%rd156], %rd1533;
	add.s32 	%r69, %r1091, 2;
	setp.lt.u32 	%p71, %r67, %r559;
	@%p71 bra 	$L__BB0_162;
	sub.s32 	%r599, %r67, %r559;
	mul.wide.u32 	%rd1535, %r599, 32;
	add.s64 	%rd3036, %rd14, %rd1535;
	bra.uni 	$L__BB0_163;
$L__BB0_162:
	cvt.u64.u32 	%rd3036, %r67;
$L__BB0_163:
	shl.b64 	%rd1536, %rd3036, 3;
	add.s64 	%rd1537, %rd1, %rd1536;
	add.s32 	%r600, %r68, 1;
	cvt.u64.u32 	%rd1538, %r600;
	or.b64  	%rd1539, %rd152, %rd1538;
	st.global.u64 	[%rd1537], %rd1539;
	cvt.u64.u32 	%rd1540, %r67;
	or.b64  	%rd1541, %rd1540, 216172782113783808;
	st.local.u64 	[%rd156+8], %rd1541;
	add.s32 	%r70, %r1091, 3;
	setp.lt.u32 	%p72, %r69, %r559;
	@%p72 bra 	$L__BB0_165;
	sub.s32 	%r601, %r69, %r559;
	mul.wide.u32 	%rd1542, %r601, 32;
	add.s64 	%rd3037, %rd14, %rd1542;
	bra.uni 	$L__BB0_166;
$L__BB0_165:
	cvt.u64.u32 	%rd3037, %r69;
$L__BB0_166:
	shl.b64 	%rd1543, %rd3037, 3;
	add.s64 	%rd1544, %rd1, %rd1543;
	add.s32 	%r602, %r68, 2;
	cvt.u64.u32 	%rd1545, %r602;
	or.b64  	%rd1546, %rd152, %rd1545;
	st.global.u64 	[%rd1544], %rd1546;
	cvt.u64.u32 	%rd1547, %r69;
	or.b64  	%rd1548, %rd1547, 216172782113783808;
	st.local.u64 	[%rd156+16], %rd1548;
	add.s32 	%r1091, %r1091, 4;
	add.s32 	%r603, %r68, 3;
	cvt.u64.u32 	%rd163, %r603;
	setp.lt.u32 	%p73, %r70, %r559;
	@%p73 bra 	$L__BB0_168;
	sub.s32 	%r604, %r70, %r559;
	mul.wide.u32 	%rd1549, %r604, 32;
	add.s64 	%rd3038, %rd14, %rd1549;
	bra.uni 	$L__BB0_169;
$L__BB0_168:
	cvt.u64.u32 	%rd3038, %r70;
$L__BB0_169:
	shl.b64 	%rd1550, %rd3038, 3;
	add.s64 	%rd1551, %rd1, %rd1550;
	or.b64  	%rd1552, %rd152, %rd163;
	st.global.u64 	[%rd1551], %rd1552;
	cvt.u64.u32 	%rd1553, %r70;
	or.b64  	%rd1554, %rd1553, 216172782113783808;
	st.local.u64 	[%rd156+24], %rd1554;
	add.s32 	%r1089, %r1089, 4;
	setp.ne.s32 	%p74, %r1089, %r1092;
	@%p74 bra 	$L__BB0_81;
$L__BB0_170:
	setp.eq.s32 	%p75, %r63, 0;
	mov.u32 	%r1133, %r1091;
	@%p75 bra 	$L__BB0_183;
	add.s32 	%r1133, %r1091, 1;
	add.s32 	%r77, %r1092, %r60;
	setp.lt.u32 	%p76, %r1091, %r559;
	@%p76 bra 	$L__BB0_173;
	sub.s32 	%r605, %r1091, %r559;
	mul.wide.u32 	%rd1555, %r605, 32;
	add.s64 	%rd3039, %rd14, %rd1555;
	bra.uni 	$L__BB0_174;
$L__BB0_173:
	cvt.u64.u32 	%rd3039, %r1091;
$L__BB0_174:
	shl.b64 	%rd1556, %rd3039, 3;
	add.s64 	%rd1557, %rd1, %rd1556;
	cvt.u64.u32 	%rd1558, %r77;
	or.b64  	%rd1559, %rd152, %rd1558;
	st.global.u64 	[%rd1557], %rd1559;
	cvt.u64.u32 	%rd1560, %r1091;
	or.b64  	%rd1561, %rd1560, 216172782113783808;
	mul.wide.u32 	%rd1562, %r1092, 8;
	add.s64 	%rd170, %rd7, %rd1562;
	st.local.u64 	[%rd170], %rd1561;
	setp.eq.s32 	%p77, %r63, 1;
	@%p77 bra 	$L__BB0_183;
	add.s32 	%r78, %r1091, 2;
	setp.lt.u32 	%p78, %r1133, %r559;
	@%p78 bra 	$L__BB0_177;
	sub.s32 	%r606, %r1133, %r559;
	mul.wide.u32 	%rd1563, %r606, 32;
	add.s64 	%rd3040, %rd14, %rd1563;
	bra.uni 	$L__BB0_178;
$L__BB0_177:
	cvt.u64.u32 	%rd3040, %r1133;
$L__BB0_178:
	shl.b64 	%rd1564, %rd3040, 3;
	add.s64 	%rd1565, %rd1, %rd1564;
	add.s32 	%r607, %r77, 1;
	cvt.u64.u32 	%rd1566, %r607;
	or.b64  	%rd1567, %rd152, %rd1566;
	st.global.u64 	[%rd1565], %rd1567;
	cvt.u64.u32 	%rd1568, %r1133;
	or.b64  	%rd1569, %rd1568, 216172782113783808;
	st.local.u64 	[%rd170+8], %rd1569;
	setp.eq.s32 	%p79, %r63, 2;
	mov.u32 	%r1133, %r78;
	@%p79 bra 	$L__BB0_183;
	add.s32 	%r608, %r77, 2;
	cvt.u64.u32 	%rd1570, %r608;
	or.b64  	%rd174, %rd152, %rd1570;
	setp.lt.u32 	%p80, %r78, %r559;
	@%p80 bra 	$L__BB0_181;
	sub.s32 	%r609, %r78, %r559;
	mul.wide.u32 	%rd1571, %r609, 32;
	add.s64 	%rd3041, %rd14, %rd1571;
	bra.uni 	$L__BB0_182;
$L__BB0_181:
	cvt.u64.u32 	%rd3041, %r78;
$L__BB0_182:
	shl.b64 	%rd1572, %rd3041, 3;
	add.s64 	%rd1573, %rd1, %rd1572;
	st.global.u64 	[%rd1573], %rd174;
	cvt.u64.u32 	%rd1574, %r78;
	or.b64  	%rd1575, %rd1574, 216172782113783808;
	st.local.u64 	[%rd170+16], %rd1575;
	add.s32 	%r1133, %r1091, 3;
$L__BB0_183:
	@%p68 bra 	$L__BB0_212;
	add.s32 	%r611, %r61, -14;
	and.b32  	%r81, %r62, 3;
	setp.lt.u32 	%p82, %r611, 3;
	mov.b32 	%r1096, 0;
	@%p82 bra 	$L__BB0_199;
	and.b32  	%r1096, %r62, -4;
	mov.b32 	%r1095, 0;
$L__BB0_186:
	mul.wide.u32 	%rd1576, %r1095, 8;
	add.s64 	%rd178, %rd7, %rd1576;
	ld.local.u64 	%rd179, [%rd178];
	add.s32 	%r84, %r1095, %r1133;
	setp.ge.u32 	%p83, %r84, %r559;
	@%p83 bra 	$L__BB0_188;
	cvt.u64.u32 	%rd3042, %r84;
	bra.uni 	$L__BB0_189;
$L__BB0_188:
	sub.s32 	%r613, %r84, %r559;
	mul.wide.u32 	%rd1577, %r613, 32;
	add.s64 	%rd3042, %rd14, %rd1577;
$L__BB0_189:
	shl.b64 	%rd1578, %rd3042, 3;
	add.s64 	%rd1579, %rd1, %rd1578;
	st.global.u64 	[%rd1579], %rd179;
	ld.local.u64 	%rd183, [%rd178+8];
	add.s32 	%r85, %r84, 1;
	setp.lt.u32 	%p84, %r85, %r559;
	@%p84 bra 	$L__BB0_191;
	sub.s32 	%r614, %r85, %r559;
	mul.wide.u32 	%rd1580, %r614, 32;
	add.s64 	%rd3043, %rd14, %rd1580;
	bra.uni 	$L__BB0_192;
$L__BB0_191:
	cvt.u64.u32 	%rd3043, %r85;
$L__BB0_192:
	shl.b64 	%rd1581, %rd3043, 3;
	add.s64 	%rd1582, %rd1, %rd1581;
	st.global.u64 	[%rd1582], %rd183;
	ld.local.u64 	%rd187, [%rd178+16];
	add.s32 	%r86, %r84, 2;
	setp.lt.u32 	%p85, %r86, %r559;
	@%p85 bra 	$L__BB0_194;
	sub.s32 	%r615, %r86, %r559;
	mul.wide.u32 	%rd1583, %r615, 32;
	add.s64 	%rd3044, %rd14, %rd1583;
	bra.uni 	$L__BB0_195;
$L__BB0_194:
	cvt.u64.u32 	%rd3044, %r86;
$L__BB0_195:
	shl.b64 	%rd1584, %rd3044, 3;
	add.s64 	%rd1585, %rd1, %rd1584;
	st.global.u64 	[%rd1585], %rd187;
	ld.local.u64 	%rd191, [%rd178+24];
	add.s32 	%r87, %r84, 3;
	setp.lt.u32 	%p86, %r87, %r559;
	@%p86 bra 	$L__BB0_197;
	sub.s32 	%r616, %r87, %r559;
	mul.wide.u32 	%rd1586, %r616, 32;
	add.s64 	%rd3045, %rd14, %rd1586;
	bra.uni 	$L__BB0_198;
$L__BB0_197:
	cvt.u64.u32 	%rd3045, %r87;
$L__BB0_198:
	shl.b64 	%rd1587, %rd3045, 3;
	add.s64 	%rd1588, %rd1, %rd1587;
	st.global.u64 	[%rd1588], %rd191;
	add.s32 	%r1095, %r1095, 4;
	setp.ne.s32 	%p87, %r1095, %r1096;
	@%p87 bra 	$L__BB0_186;
$L__BB0_199:
	setp.eq.s32 	%p88, %r81, 0;
	@%p88 bra 	$L__BB0_212;
	mul.wide.u32 	%rd1589, %r1096, 8;
	add.s64 	%rd195, %rd7, %rd1589;
	ld.local.u64 	%rd196, [%rd195];
	add.s32 	%r90, %r1096, %r1133;
	setp.lt.u32 	%p89, %r90, %r559;
	@%p89 bra 	$L__BB0_202;
	sub.s32 	%r617, %r90, %r559;
	mul.wide.u32 	%rd1590, %r617, 32;
	add.s64 	%rd3046, %rd14, %rd1590;
	bra.uni 	$L__BB0_203;
$L__BB0_202:
	cvt.u64.u32 	%rd3046, %r90;
$L__BB0_203:
	shl.b64 	%rd1591, %rd3046, 3;
	add.s64 	%rd1592, %rd1, %rd1591;
	st.global.u64 	[%rd1592], %rd196;
	setp.eq.s32 	%p90, %r81, 1;
	@%p90 bra 	$L__BB0_212;
	ld.local.u64 	%rd200, [%rd195+8];
	add.s32 	%r91, %r90, 1;
	setp.lt.u32 	%p91, %r91, %r559;
	@%p91 bra 	$L__BB0_206;
	sub.s32 	%r618, %r91, %r559;
	mul.wide.u32 	%rd1593, %r618, 32;
	add.s64 	%rd3047, %rd14, %rd1593;
	bra.uni 	$L__BB0_207;
$L__BB0_206:
	cvt.u64.u32 	%rd3047, %r91;
$L__BB0_207:
	shl.b64 	%rd1594, %rd3047, 3;
	add.s64 	%rd1595, %rd1, %rd1594;
	st.global.u64 	[%rd1595], %rd200;
	setp.eq.s32 	%p92, %r81, 2;
	@%p92 bra 	$L__BB0_212;
	ld.local.u64 	%rd204, [%rd195+16];
	add.s32 	%r92, %r90, 2;
	setp.lt.u32 	%p93, %r92, %r559;
	@%p93 bra 	$L__BB0_210;
	sub.s32 	%r619, %r92, %r559;
	mul.wide.u32 	%rd1596, %r619, 32;
	add.s64 	%rd3048, %rd14, %rd1596;
	bra.uni 	$L__BB0_211;
$L__BB0_210:
	cvt.u64.u32 	%rd3048, %r92;
$L__BB0_211:
	shl.b64 	%rd1597, %rd3048, 3;
	add.s64 	%rd1598, %rd1, %rd1597;
	st.global.u64 	[%rd1598], %rd204;
$L__BB0_212:
	and.b64  	%rd1599, %rd2996, 9223372032559808512;
	cvt.u64.u32 	%rd1600, %r1133;
	or.b64  	%rd2996, %rd1599, %rd1600;
	add.s32 	%r1133, %r1133, %r62;
	bra.uni 	$L__BB0_2;
$L__BB0_213:
	setp.eq.s32 	%p98, %r1076, 0;
	@%p98 bra 	$L__BB0_649;
$L__BB0_214:
	mov.u32 	%r94, %r1076;
	add.s32 	%r1076, %r94, -1;
	mul.wide.u32 	%rd1618, %r1076, 8;
	add.s64 	%rd211, %rd13, %rd1618;
	ld.global.u64 	%rd212, [%rd211];
	shr.u64 	%rd1619, %rd212, 56;
	cvt.u16.u64 	%rs13, %rd1619;
	and.b16  	%rs12, %rs13, 127;
	add.s16 	%rs14, %rs12, -5;
	setp.lt.u16 	%p99, %rs14, 2;
	@%p99 bra 	$L__BB0_364;
	setp.eq.s16 	%p100, %rs12, 12;
	@%p100 bra 	$L__BB0_272;
	setp.ne.s16 	%p101, %rs12, 9;
	@%p101 bra 	$L__BB0_648;
	cvt.u32.u64 	%r97, %rd212;
	add.s32 	%r98, %r97, 1;
	setp.ge.u32 	%p150, %r98, %r559;
	@%p150 bra 	$L__BB0_219;
	cvt.u64.u32 	%rd3051, %r98;
	bra.uni 	$L__BB0_220;
$L__BB0_219:
	sub.s32 	%r666, %r98, %r559;
	mul.wide.u32 	%rd1751, %r666, 32;
	add.s64 	%rd3051, %rd14, %rd1751;
$L__BB0_220:
	shl.b64 	%rd1752, %rd3051, 3;
	add.s64 	%rd1753, %rd1, %rd1752;
	ld.global.u64 	%rd216, [%rd1753];
	shr.u64 	%rd1754, %rd209, 56;
	cvt.u16.u64 	%rs18, %rd1754;
	and.b16  	%rs17, %rs18, 127;
	setp.gt.s16 	%p151, %rs17, 3;
	@%p151 bra 	$L__BB0_224;
	setp.lt.u16 	%p157, %rs17, 2;
	@%p157 bra 	$L__BB0_222;
	bra.uni 	$L__BB0_265;
$L__BB0_222:
	setp.ge.u32 	%p167, %r1133, %r559;
	@%p167 bra 	$L__BB0_231;
	cvt.u64.u32 	%rd3052, %r1133;
	bra.uni 	$L__BB0_232;
$L__BB0_224:
	setp.gt.s16 	%p152, %rs17, 7;
	@%p152 bra 	$L__BB0_227;
	setp.eq.s16 	%p156, %rs17, 4;
	@%p156 bra 	$L__BB0_226;
	bra.uni 	$L__BB0_265;
$L__BB0_226:
	add.s64 	%rd896, %rd896, 1;
	mov.b64 	%rd209, 288230376151711744;
	bra.uni 	$L__BB0_648;
$L__BB0_227:
	setp.eq.s16 	%p153, %rs17, 8;
	@%p153 bra 	$L__BB0_236;
	setp.eq.s16 	%p154, %rs17, 10;
	@%p154 bra 	$L__BB0_243;
	setp.eq.s16 	%p155, %rs17, 12;
	@%p155 bra 	$L__BB0_230;
	bra.uni 	$L__BB0_265;
$L__BB0_230:
	st.global.u64 	[%rd211], %rd209;
	max.u32 	%r1075, %r94, %r1075;
	mov.u64 	%rd2996, %rd216;
	mov.u32 	%r1076, %r94;
	bra.uni 	$L__BB0_2;
$L__BB0_231:
	sub.s32 	%r677, %r1133, %r559;
	mul.wide.u32 	%rd1791, %r677, 32;
	add.s64 	%rd3052, %rd14, %rd1791;
$L__BB0_232:
	shl.b64 	%rd1792, %rd3052, 3;
	add.s64 	%rd1793, %rd1, %rd1792;
	st.global.u64 	[%rd1793], %rd209;
	add.s32 	%r99, %r1133, 1;
	setp.ge.u32 	%p168, %r99, %r559;
	@%p168 bra 	$L__BB0_234;
	cvt.u64.u32 	%rd3053, %r99;
	bra.uni 	$L__BB0_235;
$L__BB0_234:
	sub.s32 	%r678, %r99, %r559;
	mul.wide.u32 	%rd1794, %r678, 32;
	add.s64 	%rd3053, %rd14, %rd1794;
$L__BB0_235:
	shl.b64 	%rd1795, %rd3053, 3;
	add.s64 	%rd1796, %rd1, %rd1795;
	st.global.u64 	[%rd1796], %rd216;
	cvt.u64.u32 	%rd1797, %r1133;
	or.b64  	%rd209, %rd1797, 72057594037927936;
	add.s32 	%r1133, %r1133, 2;
	add.s64 	%rd896, %rd896, 1;
	bra.uni 	$L__BB0_648;
$L__BB0_236:
	cvt.u32.u64 	%r101, %rd209;
	setp.le.u32 	%p165, %r559, %r101;
	@%p165 bra 	$L__BB0_238;
	and.b64  	%rd3054, %rd209, 4294967295;
	bra.uni 	$L__BB0_239;
$L__BB0_238:
	sub.s32 	%r675, %r101, %r559;
	mul.wide.u32 	%rd1783, %r675, 32;
	add.s64 	%rd3054, %rd14, %rd1783;
$L__BB0_239:
	shl.b64 	%rd1784, %rd3054, 3;
	add.s64 	%rd1785, %rd1, %rd1784;
	ld.global.u64 	%rd2996, [%rd1785];
	@%p165 bra 	$L__BB0_241;
	and.b64  	%rd3055, %rd209, 4294967295;
	bra.uni 	$L__BB0_242;
$L__BB0_241:
	sub.s32 	%r676, %r101, %r559;
	mul.wide.u32 	%rd1786, %r676, 32;
	add.s64 	%rd3055, %rd14, %rd1786;
$L__BB0_242:
	shl.b64 	%rd1787, %rd3055, 3;
	add.s64 	%rd1788, %rd1, %rd1787;
	or.b64  	%rd1789, %rd216, -9223372036854775808;
	st.global.u64 	[%rd1788], %rd1789;
	add.s64 	%rd896, %rd896, 1;
	bra.uni 	$L__BB0_2;
$L__BB0_243:
	cvt.u32.u64 	%r667, %rd209;
	and.b64  	%rd234, %rd209, 72057589742960640;
	add.s32 	%r102, %r667, 1;
	setp.ge.u32 	%p158, %r102, %r559;
	@%p158 bra 	$L__BB0_245;
	cvt.u64.u32 	%rd3056, %r102;
	bra.uni 	$L__BB0_246;
$L__BB0_245:
	sub.s32 	%r668, %r102, %r559;
	mul.wide.u32 	%rd1755, %r668, 32;
	add.s64 	%rd3056, %rd14, %rd1755;
$L__BB0_246:
	shl.b64 	%rd1756, %rd3056, 3;
	add.s64 	%rd1757, %rd1, %rd1756;
	ld.global.u64 	%rd238, [%rd1757];
	add.s32 	%r103, %r1133, 2;
	setp.ge.u32 	%p159, %r103, %r559;
	@%p159 bra 	$L__BB0_248;
	cvt.u64.u32 	%rd3057, %r103;
	bra.uni 	$L__BB0_249;
$L__BB0_248:
	sub.s32 	%r669, %r103, %r559;
	mul.wide.u32 	%rd1758, %r669, 32;
	add.s64 	%rd3057, %rd14, %rd1758;
$L__BB0_249:
	shl.b64 	%rd1759, %rd3057, 3;
	add.s64 	%rd1760, %rd1, %rd1759;
	st.global.u64 	[%rd1760], %rd216;
	cvt.u64.u32 	%rd1761, %r103;
	or.b64  	%rd242, %rd234, %rd1761;
	@%p158 bra 	$L__BB0_251;
	cvt.u64.u32 	%rd3058, %r102;
	bra.uni 	$L__BB0_252;
$L__BB0_251:
	sub.s32 	%r670, %r102, %r559;
	mul.wide.u32 	%rd1762, %r670, 32;
	add.s64 	%rd3058, %rd14, %rd1762;
$L__BB0_252:
	shl.b64 	%rd1763, %rd3058, 3;
	add.s64 	%rd1764, %rd1, %rd1763;
	or.b64  	%rd1765, %rd242, 360287970189639680;
	st.global.u64 	[%rd1764], %rd1765;
	and.b64  	%rd246, %rd209, 4294967295;
	setp.ge.u32 	%p161, %r1133, %r559;
	@%p161 bra 	$L__BB0_254;
	cvt.u64.u32 	%rd3059, %r1133;
	bra.uni 	$L__BB0_255;
$L__BB0_254:
	sub.s32 	%r671, %r1133, %r559;
	mul.wide.u32 	%rd1766, %r671, 32;
	add.s64 	%rd3059, %rd14, %rd1766;
$L__BB0_255:
	shl.b64 	%rd1767, %rd3059, 3;
	add.s64 	%rd1768, %rd1, %rd1767;
	st.global.u64 	[%rd1768], %rd238;
	add.s32 	%r104, %r1133, 1;
	setp.ge.u32 	%p162, %r104, %r559;
	@%p162 bra 	$L__BB0_257;
	cvt.u64.u32 	%rd3060, %r104;
	bra.uni 	$L__BB0_258;
$L__BB0_257:
	sub.s32 	%r672, %r104, %r559;
	mul.wide.u32 	%rd1769, %r672, 32;
	add.s64 	%rd3060, %rd14, %rd1769;
$L__BB0_258:
	shl.b64 	%rd1770, %rd3060, 3;
	add.s64 	%rd1771, %rd1, %rd1770;
	or.b64  	%rd1772, %rd242, 432345564227567616;
	st.global.u64 	[%rd1771], %rd1772;
	cvt.u64.u32 	%rd253, %r1133;
	setp.le.u32 	%p163, %r559, %r97;
	@%p163 bra 	$L__BB0_260;
	and.b64  	%rd3061, %rd212, 4294967295;
	bra.uni 	$L__BB0_261;
$L__BB0_260:
	sub.s32 	%r673, %r97, %r559;
	mul.wide.u32 	%rd1773, %r673, 32;
	add.s64 	%rd3061, %rd14, %rd1773;
$L__BB0_261:
	shl.b64 	%rd1774, %rd3061, 3;
	add.s64 	%rd1775, %rd1, %rd1774;
	or.b64  	%rd1776, %rd246, 648518346341351424;
	st.global.u64 	[%rd1775], %rd1776;
	@%p150 bra 	$L__BB0_263;
	cvt.u64.u32 	%rd3062, %r98;
	bra.uni 	$L__BB0_264;
$L__BB0_263:
	sub.s32 	%r674, %r98, %r559;
	mul.wide.u32 	%rd1777, %r674, 32;
	add.s64 	%rd3062, %rd14, %rd1777;
$L__BB0_264:
	shl.b64 	%rd1778, %rd3062, 3;
	add.s64 	%rd1779, %rd1, %rd1778;
	or.b64  	%rd1780, %rd253, 648518346341351424;
	st.global.u64 	[%rd1779], %rd1780;
	and.b64  	%rd1781, %rd212, 4294967295;
	or.b64  	%rd1782, %rd234, %rd1781;
	or.b64  	%rd2996, %rd1782, 720575940379279360;
	add.s64 	%rd896, %rd896, 1;
	add.s32 	%r1133, %r1133, 3;
	bra.uni 	$L__BB0_2;
$L__BB0_265:
	setp.ge.u32 	%p169, %r1133, %r559;
	@%p169 bra 	$L__BB0_267;
	cvt.u64.u32 	%rd3063, %r1133;
	bra.uni 	$L__BB0_268;
$L__BB0_267:
	sub.s32 	%r679, %r1133, %r559;
	mul.wide.u32 	%rd1798, %r679, 32;
	add.s64 	%rd3063, %rd14, %rd1798;
$L__BB0_268:
	shl.b64 	%rd1799, %rd3063, 3;
	add.s64 	%rd1800, %rd1, %rd1799;
	st.global.u64 	[%rd1800], %rd209;
	add.s32 	%r107, %r1133, 1;
	setp.ge.u32 	%p170, %r107, %r559;
	@%p170 bra 	$L__BB0_270;
	cvt.u64.u32 	%rd3064, %r107;
	bra.uni 	$L__BB0_271;
$L__BB0_270:
	sub.s32 	%r680, %r107, %r559;
	mul.wide.u32 	%rd1801, %r680, 32;
	add.s64 	%rd3064, %rd14, %rd1801;
$L__BB0_271:
	shl.b64 	%rd1802, %rd3064, 3;
	add.s64 	%rd1803, %rd1, %rd1802;
	st.global.u64 	[%rd1803], %rd216;
	cvt.u64.u32 	%rd1804, %r1133;
	or.b64  	%rd209, %rd1804, 648518346341351424;
	add.s32 	%r1133, %r1133, 2;
	bra.uni 	$L__BB0_648;
$L__BB0_272:
	shr.u64 	%rd269, %rd209, 56;
	cvt.u16.u64 	%rs16, %rd269;
	and.b16  	%rs15, %rs16, 127;
	setp.eq.s16 	%p102, %rs15, 4;
	@%p102 bra 	$L__BB0_1351;
	setp.eq.s16 	%p103, %rs15, 10;
	@%p103 bra 	$L__BB0_274;
	bra.uni 	$L__BB0_302;
$L__BB0_274:
	and.b64  	%rd271, %rd209, 72057589742960640;
	add.s32 	%r109, %r1133, 1;
	setp.ge.u32 	%p104, %r1133, %r559;
	@%p104 bra 	$L__BB0_276;
	cvt.u64.u32 	%rd3065, %r1133;
	bra.uni 	$L__BB0_277;
$L__BB0_276:
	sub.s32 	%r624, %r1133, %r559;
	mul.wide.u32 	%rd1620, %r624, 32;
	add.s64 	%rd3065, %rd14, %rd1620;
$L__BB0_277:
	shl.b64 	%rd1621, %rd3065, 3;
	add.s64 	%rd1622, %rd1, %rd1621;
	st.global.u64 	[%rd1622], %rd212;
	cvt.u64.u32 	%rd1623, %r1133;
	or.b64  	%rd275, %rd271, %rd1623;
	cvt.u32.u64 	%r110, %rd209;
	setp.le.u32 	%p105, %r559, %r110;
	@%p105 bra 	$L__BB0_279;
	and.b64  	%rd3066, %rd209, 4294967295;
	bra.uni 	$L__BB0_280;
$L__BB0_279:
	sub.s32 	%r625, %r110, %r559;
	mul.wide.u32 	%rd1624, %r625, 32;
	add.s64 	%rd3066, %rd14, %rd1624;
$L__BB0_280:
	shl.b64 	%rd1625, %rd3066, 3;
	add.s64 	%rd1626, %rd1, %rd1625;
	ld.global.u64 	%rd279, [%rd1626];
	add.s32 	%r111, %r110, 1;
	setp.ge.u32 	%p106, %r111, %r559;
	@%p106 bra 	$L__BB0_282;
	cvt.u64.u32 	%rd3067, %r111;
	bra.uni 	$L__BB0_283;
$L__BB0_282:
	sub.s32 	%r626, %r111, %r559;
	mul.wide.u32 	%rd1627, %r626, 32;
	add.s64 	%rd3067, %rd14, %rd1627;
$L__BB0_283:
	shl.b64 	%rd1628, %rd3067, 3;
	add.s64 	%rd1629, %rd1, %rd1628;
	ld.global.u64 	%rd283, [%rd1629];
	add.s32 	%r112, %r1133, 3;
	add.s32 	%r113, %r1133, 5;
	setp.ge.u32 	%p107, %r109, %r559;
	@%p107 bra 	$L__BB0_285;
	cvt.u64.u32 	%rd3068, %r109;
	bra.uni 	$L__BB0_286;
$L__BB0_285:
	sub.s32 	%r627, %r109, %r559;
	mul.wide.u32 	%rd1630, %r627, 32;
	add.s64 	%rd3068, %rd14, %rd1630;
$L__BB0_286:
	shl.b64 	%rd1631, %rd3068, 3;
	add.s64 	%rd1632, %rd1, %rd1631;
	or.b64  	%rd1633, %rd275, 360287970189639680;
	st.global.u64 	[%rd1632], %rd1633;
	add.s32 	%r114, %r1133, 2;
	setp.ge.u32 	%p108, %r114, %r559;
	@%p108 bra 	$L__BB0_288;
	cvt.u64.u32 	%rd3069, %r114;
	bra.uni 	$L__BB0_289;
$L__BB0_288:
	sub.s32 	%r628, %r114, %r559;
	mul.wide.u32 	%rd1634, %r628, 32;
	add.s64 	%rd3069, %rd14, %rd1634;
$L__BB0_289:
	shl.b64 	%rd1635, %rd3069, 3;
	add.s64 	%rd1636, %rd1, %rd1635;
	st.global.u64 	[%rd1636], %rd279;
	setp.ge.u32 	%p109, %r112, %r559;
	@%p109 bra 	$L__BB0_291;
	cvt.u64.u32 	%rd3070, %r112;
	bra.uni 	$L__BB0_292;
$L__BB0_291:
	sub.s32 	%r629, %r112, %r559;
	mul.wide.u32 	%rd1637, %r629, 32;
	add.s64 	%rd3070, %rd14, %rd1637;
$L__BB0_292:
	shl.b64 	%rd1638, %rd3070, 3;
	add.s64 	%rd1639, %rd1, %rd1638;
	or.b64  	%rd1640, %rd275, 432345564227567616;
	st.global.u64 	[%rd1639], %rd1640;
	add.s32 	%r115, %r1133, 4;
	setp.ge.u32 	%p110, %r115, %r559;
	@%p110 bra 	$L__BB0_294;
	cvt.u64.u32 	%rd3071, %r115;
	bra.uni 	$L__BB0_295;
$L__BB0_294:
	sub.s32 	%r630, %r115, %r559;
	mul.wide.u32 	%rd1641, %r630, 32;
	add.s64 	%rd3071, %rd14, %rd1641;
$L__BB0_295:
	shl.b64 	%rd1642, %rd3071, 3;
	add.s64 	%rd1643, %rd1, %rd1642;
	st.global.u64 	[%rd1643], %rd283;
	cvt.u64.u32 	%rd296, %r109;
	setp.ge.u32 	%p111, %r113, %r559;
	@%p111 bra 	$L__BB0_297;
	cvt.u64.u32 	%rd3072, %r113;
	bra.uni 	$L__BB0_298;
$L__BB0_297:
	sub.s32 	%r631, %r113, %r559;
	mul.wide.u32 	%rd1644, %r631, 32;
	add.s64 	%rd3072, %rd14, %rd1644;
$L__BB0_298:
	shl.b64 	%rd1645, %rd3072, 3;
	add.s64 	%rd1646, %rd1, %rd1645;
	or.b64  	%rd1647, %rd296, 648518346341351424;
	st.global.u64 	[%rd1646], %rd1647;
	cvt.u64.u32 	%rd300, %r112;
	add.s32 	%r116, %r1133, 6;
	setp.ge.u32 	%p112, %r116, %r559;
	@%p112 bra 	$L__BB0_300;
	cvt.u64.u32 	%rd3073, %r116;
	bra.uni 	$L__BB0_301;
$L__BB0_300:
	sub.s32 	%r632, %r116, %r559;
	mul.wide.u32 	%rd1648, %r632, 32;
	add.s64 	%rd3073, %rd14, %rd1648;
$L__BB0_301:
	shl.b64 	%rd1649, %rd3073, 3;
	add.s64 	%rd1650, %rd1, %rd1649;
	or.b64  	%rd1651, %rd300, 648518346341351424;
	st.global.u64 	[%rd1650], %rd1651;
	cvt.u64.u32 	%rd1652, %r113;
	or.b64  	%rd1653, %rd271, %rd1652;
	or.b64  	%rd2996, %rd1653, 720575940379279360;
	add.s64 	%rd896, %rd896, 1;
	add.s32 	%r1133, %r1133, 7;
	bra.uni 	$L__BB0_2;
$L__BB0_302:
	and.b64  	%rd1655, %rd209, 9151314442816847872;
	setp.lt.u64 	%p113, %rd1655, 864691128455135233;
	and.b64  	%rd1656, %rd209, 9079256848778919936;
	setp.gt.u64 	%p114, %rd1656, 2161727821137838079;
	or.pred  	%p115, %p113, %p114;
	@%p115 bra 	$L__BB0_357;
	add.s64 	%rd896, %rd896, 1;
	cvt.u32.u64 	%r635, %rd269;
	and.b32  	%r118, %r635, 127;
	add.s32 	%r119, %r118, -13;
	xor.b64  	%rd1664, %rd212, %rd209;
	and.b64  	%rd1665, %rd1664, 72057589742960640;
	setp.ne.s64 	%p118, %rd1665, 0;
	@%p118 bra 	$L__BB0_347;
	cvt.u32.u64 	%r120, %rd212;
	setp.le.u32 	%p122, %r559, %r120;
	@%p122 bra 	$L__BB0_306;
	and.b64  	%rd3074, %rd212, 4294967295;
	bra.uni 	$L__BB0_307;
$L__BB0_306:
	sub.s32 	%r640, %r120, %r559;
	mul.wide.u32 	%rd1676, %r640, 32;
	add.s64 	%rd3074, %rd14, %rd1676;
$L__BB0_307:
	shl.b64 	%rd1677, %rd3074, 3;
	add.s64 	%rd1678, %rd1, %rd1677;
	ld.global.u64 	%rd2996, [%rd1678];
	setp.eq.s32 	%p123, %r119, 0;
	@%p123 bra 	$L__BB0_2;
	cvt.u32.u64 	%r121, %rd209;
	add.s32 	%r643, %r118, -14;
	and.b32  	%r122, %r119, 3;
	setp.lt.u32 	%p124, %r643, 3;
	mov.b32 	%r1078, 0;
	mov.u32 	%r1079, %r1133;
	@%p124 bra 	$L__BB0_16;
	and.b32  	%r1078, %r119, -4;
	mov.b32 	%r1099, 0;
$L__BB0_310:
	add.s32 	%r126, %r1133, 2;
	setp.ge.u32 	%p125, %r1133, %r559;
	@%p125 bra 	$L__BB0_312;
	cvt.u64.u32 	%rd3076, %r1133;
	bra.uni 	$L__BB0_313;
$L__BB0_312:
	sub.s32 	%r645, %r1133, %r559;
	mul.wide.u32 	%rd1680, %r645, 32;
	add.s64 	%rd3076, %rd14, %rd1680;
$L__BB0_313:
	shl.b64 	%rd1681, %rd3076, 3;
	add.s64 	%rd1682, %rd1, %rd1681;
	st.global.u64 	[%rd1682], %rd2996;
	add.s32 	%r127, %r1099, %r121;
	setp.ge.u32 	%p126, %r127, %r559;
	@%p126 bra 	$L__BB0_315;
	cvt.u64.u32 	%rd3077, %r127;
	bra.uni 	$L__BB0_316;
$L__BB0_315:
	sub.s32 	%r646, %r127, %r559;
	mul.wide.u32 	%rd1683, %r646, 32;
	add.s64 	%rd3077, %rd14, %rd1683;
$L__BB0_316:
	shl.b64 	%rd1684, %rd3077, 3;
	add.s64 	%rd1685, %rd1, %rd1684;
	ld.global.u64 	%rd318, [%rd1685];
	add.s32 	%r128, %r1133, 1;
	setp.ge.u32 	%p127, %r128, %r559;
	@%p127 bra 	$L__BB0_318;
	cvt.u64.u32 	%rd3078, %r128;
	bra.uni 	$L__BB0_319;
$L__BB0_318:
	sub.s32 	%r647, %r128, %r559;
	mul.wide.u32 	%rd1686, %r647, 32;
	add.s64 	%rd3078, %rd14, %rd1686;
$L__BB0_319:
	shl.b64 	%rd1687, %rd3078, 3;
	add.s64 	%rd1688, %rd1, %rd1687;
	st.global.u64 	[%rd1688], %rd318;
	add.s32 	%r129, %r1133, 4;
	setp.lt.u32 	%p128, %r126, %r559;
	@%p128 bra 	$L__BB0_321;
	sub.s32 	%r648, %r126, %r559;
	mul.wide.u32 	%rd1689, %r648, 32;
	add.s64 	%rd3079, %rd14, %rd1689;
	bra.uni 	$L__BB0_322;
$L__BB0_321:
	cvt.u64.u32 	%rd3079, %r126;
$L__BB0_322:
	shl.b64 	%rd1690, %rd3079, 3;
	add.s64 	%rd1691, %rd1, %rd1690;
	cvt.u64.u32 	%rd1692, %r1133;
	or.b64  	%rd1693, %rd1692, 648518346341351424;
	st.global.u64 	[%rd1691], %rd1693;
	add.s32 	%r130, %r127, 1;
	setp.lt.u32 	%p129, %r130, %r559;
	@%p129 bra 	$L__BB0_324;
	sub.s32 	%r649, %r130, %r559;
	mul.wide.u32 	%rd1694, %r649, 32;
	add.s64 	%rd3080, %rd14, %rd1694;
	bra.uni 	$L__BB0_325;
$L__BB0_324:
	cvt.u64.u32 	%rd3080, %r130;
$L__BB0_325:
	shl.b64 	%rd1695, %rd3080, 3;
	add.s64 	%rd1696, %rd1, %rd1695;
	ld.global.u64 	%rd328, [%rd1696];
	add.s32 	%r131, %r1133, 3;
	setp.lt.u32 	%p130, %r131, %r559;
	@%p130 bra 	$L__BB0_327;
	sub.s32 	%r650, %r131, %r559;
	mul.wide.u32 	%rd1697, %r650, 32;
	add.s64 	%rd3081, %rd14, %rd1697;
	bra.uni 	$L__BB0_328;
$L__BB0_327:
	cvt.u64.u32 	%rd3081, %r131;
$L__BB0_328:
	shl.b64 	%rd1698, %rd3081, 3;
	add.s64 	%rd1699, %rd1, %rd1698;
	st.global.u64 	[%rd1699], %rd328;
	cvt.u64.u32 	%rd332, %r126;
	add.s32 	%r132, %r1133, 6;
	setp.lt.u32 	%p131, %r129, %r559;
	@%p131 bra 	$L__BB0_330;
	sub.s32 	%r651, %r129, %r559;
	mul.wide.u32 	%rd1700, %r651, 32;
	add.s64 	%rd3082, %rd14, %rd1700;
	bra.uni 	$L__BB0_331;
$L__BB0_330:
	cvt.u64.u32 	%rd3082, %r129;
$L__BB0_331:
	shl.b64 	%rd1701, %rd3082, 3;
	add.s64 	%rd1702, %rd1, %rd1701;
	or.b64  	%rd1703, %rd332, 648518346341351424;
	st.global.u64 	[%rd1702], %rd1703;
	add.s32 	%r133, %r127, 2;
	setp.lt.u32 	%p132, %r133, %r559;
	@%p132 bra 	$L__BB0_333;
	sub.s32 	%r652, %r133, %r559;
	mul.wide.u32 	%rd1704, %r652, 32;
	add.s64 	%rd3083, %rd14, %rd1704;
	bra.uni 	$L__BB0_334;
$L__BB0_333:
	cvt.u64.u32 	%rd3083, %r133;
$L__BB0_334:
	shl.b64 	%rd1705, %rd3083, 3;
	add.s64 	%rd1706, %rd1, %rd1705;
	ld.global.u64 	%rd339, [%rd1706];
	add.s32 	%r134, %r1133, 5;
	setp.lt.u32 	%p133, %r134, %r559;
	@%p133 bra 	$L__BB0_336;
	sub.s32 	%r653, %r134, %r559;
	mul.wide.u32 	%rd1707, %r653, 32;
	add.s64 	%rd3084, %rd14, %rd1707;
	bra.uni 	$L__BB0_337;
$L__BB0_336:
	cvt.u64.u32 	%rd3084, %r134;
$L__BB0_337:
	shl.b64 	%rd1708, %rd3084, 3;
	add.s64 	%rd1709, %rd1, %rd1708;
	st.global.u64 	[%rd1709], %rd339;
	cvt.u64.u32 	%rd343, %r129;
	add.s32 	%r1079, %r1133, 8;
	setp.lt.u32 	%p134, %r132, %r559;
	@%p134 bra 	$L__BB0_339;
	sub.s32 	%r654, %r132, %r559;
	mul.wide.u32 	%rd1710, %r654, 32;
	add.s64 	%rd3085, %rd14, %rd1710;
	bra.uni 	$L__BB0_340;
$L__BB0_339:
	cvt.u64.u32 	%rd3085, %r132;
$L__BB0_340:
	shl.b64 	%rd1711, %rd3085, 3;
	add.s64 	%rd1712, %rd1, %rd1711;
	or.b64  	%rd1713, %rd343, 648518346341351424;
	st.global.u64 	[%rd1712], %rd1713;
	add.s32 	%r136, %r127, 3;
	setp.lt.u32 	%p135, %r136, %r559;
	@%p135 bra 	$L__BB0_342;
	sub.s32 	%r655, %r136, %r559;
	mul.wide.u32 	%rd1714, %r655, 32;
	add.s64 	%rd3086, %rd14, %rd1714;
	bra.uni 	$L__BB0_343;
$L__BB0_342:
	cvt.u64.u32 	%rd3086, %r136;
$L__BB0_343:
	shl.b64 	%rd1715, %rd3086, 3;
	add.s64 	%rd1716, %rd1, %rd1715;
	ld.global.u64 	%rd350, [%rd1716];
	add.s32 	%r137, %r1133, 7;
	setp.lt.u32 	%p136, %r137, %r559;
	@%p136 bra 	$L__BB0_345;
	sub.s32 	%r656, %r137, %r559;
	mul.wide.u32 	%rd1717, %r656, 32;
	add.s64 	%rd3087, %rd14, %rd1717;
	bra.uni 	$L__BB0_346;
$L__BB0_345:
	cvt.u64.u32 	%rd3087, %r137;
$L__BB0_346:
	shl.b64 	%rd1718, %rd3087, 3;
	add.s64 	%rd1719, %rd1, %rd1718;
	st.global.u64 	[%rd1719], %rd350;
	cvt.u64.u32 	%rd1720, %r132;
	or.b64  	%rd2996, %rd1720, 648518346341351424;
	add.s32 	%r1099, %r1099, 4;
	setp.eq.s32 	%p137, %r1099, %r1078;
	mov.u32 	%r1133, %r1079;
	@%p137 bra 	$L__BB0_16;
	bra.uni 	$L__BB0_310;
$L__BB0_347:
	cvt.u32.u64 	%r636, %rd212;
	add.s32 	%r139, %r636, 1;
	setp.ge.u32 	%p119, %r139, %r559;
	@%p119 bra 	$L__BB0_349;
	cvt.u64.u32 	%rd3088, %r139;
	bra.uni 	$L__BB0_350;
$L__BB0_349:
	sub.s32 	%r637, %r139, %r559;
	mul.wide.u32 	%rd1666, %r637, 32;
	add.s64 	%rd3088, %rd14, %rd1666;
$L__BB0_350:
	shl.b64 	%rd1667, %rd3088, 3;
	add.s64 	%rd1668, %rd1, %rd1667;
	ld.global.u64 	%rd358, [%rd1668];
	setp.ge.u32 	%p120, %r1133, %r559;
	@%p120 bra 	$L__BB0_352;
	cvt.u64.u32 	%rd3089, %r1133;
	bra.uni 	$L__BB0_353;
$L__BB0_352:
	sub.s32 	%r638, %r1133, %r559;
	mul.wide.u32 	%rd1669, %r638, 32;
	add.s64 	%rd3089, %rd14, %rd1669;
$L__BB0_353:
	shl.b64 	%rd1670, %rd3089, 3;
	add.s64 	%rd1671, %rd1, %rd1670;
	st.global.u64 	[%rd1671], %rd358;
	add.s32 	%r140, %r1133, 1;
	setp.ge.u32 	%p121, %r140, %r559;
	@%p121 bra 	$L__BB0_355;
	cvt.u64.u32 	%rd3090, %r140;
	bra.uni 	$L__BB0_356;
$L__BB0_355:
	sub.s32 	%r639, %r140, %r559;
	mul.wide.u32 	%rd1672, %r639, 32;
	add.s64 	%rd3090, %rd14, %rd1672;
$L__BB0_356:
	shl.b64 	%rd1673, %rd3090, 3;
	add.s64 	%rd1674, %rd1, %rd1673;
	st.global.u64 	[%rd1674], %rd209;
	cvt.u64.u32 	%rd1675, %r1133;
	or.b64  	%rd2996, %rd1675, 648518346341351424;
	add.s32 	%r1133, %r1133, 2;
	bra.uni 	$L__BB0_2;
$L__BB0_357:
	setp.ge.u32 	%p116, %r1133, %r559;
	@%p116 bra 	$L__BB0_359;
	cvt.u64.u32 	%rd3091, %r1133;
	bra.uni 	$L__BB0_360;
$L__BB0_359:
	sub.s32 	%r633, %r1133, %r559;
	mul.wide.u32 	%rd1657, %r633, 32;
	add.s64 	%rd3091, %rd14, %rd1657;
$L__BB0_360:
	shl.b64 	%rd1658, %rd3091, 3;
	add.s64 	%rd1659, %rd1, %rd1658;
	st.global.u64 	[%rd1659], %rd212;
	add.s32 	%r142, %r1133, 1;
	setp.ge.u32 	%p117, %r142, %r559;
	@%p117 bra 	$L__BB0_362;
	cvt.u64.u32 	%rd3092, %r142;
	bra.uni 	$L__BB0_363;
$L__BB0_362:
	sub.s32 	%r634, %r142, %r559;
	mul.wide.u32 	%rd1660, %r634, 32;
	add.s64 	%rd3092, %rd14, %rd1660;
$L__BB0_363:
	shl.b64 	%rd1661, %rd3092, 3;
	add.s64 	%rd1662, %rd1, %rd1661;
	st.global.u64 	[%rd1662], %rd209;
	cvt.u64.u32 	%rd1663, %r1133;
	or.b64  	%rd209, %rd1663, 648518346341351424;
	add.s32 	%r1133, %r1133, 2;
	bra.uni 	$L__BB0_648;
$L__BB0_364:
	and.b64  	%rd373, %rd212, 9151314442816847872;
	cvt.u32.u64 	%r144, %rd212;
	shr.u64 	%rd374, %rd209, 56;
	cvt.u16.u64 	%rs20, %rd374;
	and.b16  	%rs2, %rs20, 127;
	setp.gt.s16 	%p171, %rs2, 3;
	@%p171 bra 	$L__BB0_371;
	setp.eq.s16 	%p177, %rs2, 0;
	@%p177 bra 	$L__BB0_373;
	setp.eq.s16 	%p178, %rs2, 1;
	@%p178 bra 	$L__BB0_367;
	bra.uni 	$L__BB0_536;
$L__BB0_367:
	mov.b32 	%r1101, 1;
	add.s16 	%rs22, %rs2, -9;
	setp.lt.u16 	%p199, %rs22, 4;
	@%p199 bra 	$L__BB0_370;
	setp.eq.s16 	%p200, %rs2, 8;
	@%p200 bra 	$L__BB0_432;
	setp.ne.s16 	%p201, %rs2, 1;
	@%p201 bra 	$L__BB0_430;
$L__BB0_370:
	mov.b32 	%r1101, 2;
	bra.uni 	$L__BB0_432;
$L__BB0_371:
	setp.gt.s16 	%p172, %rs2, 7;
	@%p172 bra 	$L__BB0_375;
	setp.eq.s16 	%p176, %rs2, 4;
	@%p176 bra 	$L__BB0_373;
	bra.uni 	$L__BB0_536;
$L__BB0_373:
	setp.le.u32 	%p247, %r559, %r144;
	@%p247 bra 	$L__BB0_428;
	and.b64  	%rd3109, %rd212, 4294967295;
	bra.uni 	$L__BB0_429;
$L__BB0_375:
	setp.eq.s16 	%p173, %rs2, 12;
	@%p173 bra 	$L__BB0_367;
	setp.eq.s16 	%p174, %rs2, 10;
	@%p174 bra 	$L__BB0_401;
	setp.ne.s16 	%p175, %rs2, 8;
	@%p175 bra 	$L__BB0_536;
	cvt.u32.u64 	%r145, %rd209;
	setp.le.u32 	%p190, %r559, %r145;
	@%p190 bra 	$L__BB0_380;
	and.b64  	%rd3093, %rd209, 4294967295;
	bra.uni 	$L__BB0_381;
$L__BB0_380:
	sub.s32 	%r689, %r145, %r559;
	mul.wide.u32 	%rd1850, %r689, 32;
	add.s64 	%rd3093, %rd14, %rd1850;
$L__BB0_381:
	shl.b64 	%rd1851, %rd3093, 3;
	add.s64 	%rd1852, %rd1, %rd1851;
	ld.global.u64 	%rd378, [%rd1852];
	add.s32 	%r146, %r1133, 4;
	setp.ge.u32 	%p191, %r146, %r559;
	@%p191 bra 	$L__BB0_383;
	cvt.u64.u32 	%rd3094, %r146;
	bra.uni 	$L__BB0_384;
$L__BB0_383:
	sub.s32 	%r690, %r146, %r559;
	mul.wide.u32 	%rd1853, %r690, 32;
	add.s64 	%rd3094, %rd14, %rd1853;
$L__BB0_384:
	shl.b64 	%rd1854, %rd3094, 3;
	add.s64 	%rd1855, %rd1, %rd1854;
	st.global.u64 	[%rd1855], %rd378;
	and.b64  	%rd382, %rd212, 72057589742960640;
	cvt.u64.u32 	%rd1856, %r146;
	or.b64  	%rd383, %rd382, %rd1856;
	add.s32 	%r147, %r1133, 2;
	cvt.u64.u32 	%rd384, %r1133;
	setp.ge.u32 	%p192, %r147, %r559;
	@%p192 bra 	$L__BB0_386;
	cvt.u64.u32 	%rd3095, %r147;
	bra.uni 	$L__BB0_387;
$L__BB0_386:
	sub.s32 	%r691, %r147, %r559;
	mul.wide.u32 	%rd1857, %r691, 32;
	add.s64 	%rd3095, %rd14, %rd1857;
$L__BB0_387:
	shl.b64 	%rd1858, %rd3095, 3;
	add.s64 	%rd1859, %rd1, %rd1858;
	or.b64  	%rd1860, %rd384, 504403158265495552;
	st.global.u64 	[%rd1859], %rd1860;
	add.s32 	%r692, %r1133, 1;
	cvt.u64.u32 	%rd388, %r692;
	add.s32 	%r148, %r1133, 3;
	setp.ge.u32 	%p193, %r148, %r559;
	@%p193 bra 	$L__BB0_389;
	cvt.u64.u32 	%rd3096, %r148;
	bra.uni 	$L__BB0_390;
$L__BB0_389:
	sub.s32 	%r693, %r148, %r559;
	mul.wide.u32 	%rd1861, %r693, 32;
	add.s64 	%rd3096, %rd14, %rd1861;
$L__BB0_390:
	shl.b64 	%rd1862, %rd3096, 3;
	add.s64 	%rd1863, %rd1, %rd1862;
	or.b64  	%rd1864, %rd388, 504403158265495552;
	st.global.u64 	[%rd1863], %rd1864;
	setp.lt.u32 	%p194, %r1133, %r559;
	mov.u64 	%rd3097, %rd384;
	@%p194 bra 	$L__BB0_392;
	sub.s32 	%r694, %r1133, %r559;
	mul.wide.u32 	%rd1865, %r694, 32;
	add.s64 	%rd3097, %rd14, %rd1865;
$L__BB0_392:
	cvt.u32.u64 	%r695, %rd388;
	shl.b64 	%rd1866, %rd3097, 3;
	add.s64 	%rd1867, %rd1, %rd1866;
	or.b64  	%rd1868, %rd383, 360287970189639680;
	st.global.u64 	[%rd1867], %rd1868;
	setp.lt.u32 	%p195, %r695, %r559;
	mov.u64 	%rd3098, %rd388;
	@%p195 bra 	$L__BB0_394;
	cvt.u32.u64 	%r696, %rd388;
	sub.s32 	%r697, %r696, %r559;
	mul.wide.u32 	%rd1869, %r697, 32;
	add.s64 	%rd3098, %rd14, %rd1869;
$L__BB0_394:
	shl.b64 	%rd1870, %rd3098, 3;
	add.s64 	%rd1871, %rd1, %rd1870;
	or.b64  	%rd1872, %rd383, 432345564227567616;
	st.global.u64 	[%rd1871], %rd1872;
	cvt.u64.u32 	%rd1873, %r147;
	or.b64  	%rd396, %rd382, %rd1873;
	@%p190 bra 	$L__BB0_396;
	and.b64  	%rd3099, %rd209, 4294967295;
	bra.uni 	$L__BB0_397;
$L__BB0_396:
	sub.s32 	%r698, %r145, %r559;
	mul.wide.u32 	%rd1874, %r698, 32;
	add.s64 	%rd3099, %rd14, %rd1874;
$L__BB0_397:
	shl.b64 	%rd1875, %rd3099, 3;
	add.s64 	%rd1876, %rd1, %rd1875;
	or.b64  	%rd1877, %rd396, -8502796096475496448;
	st.global.u64 	[%rd1876], %rd1877;
	setp.le.u32 	%p197, %r559, %r144;
	@%p197 bra 	$L__BB0_399;
	and.b64  	%rd3100, %rd212, 4294967295;
	bra.uni 	$L__BB0_400;
$L__BB0_399:
	sub.s32 	%r699, %r144, %r559;
	mul.wide.u32 	%rd1878, %r699, 32;
	add.s64 	%rd3100, %rd14, %rd1878;
$L__BB0_400:
	or.b64  	%rd1879, %rd384, 576460752303423488;
	or.b64  	%rd1880, %rd388, 576460752303423488;
	setp.eq.s64 	%p198, %rd373, 360287970189639680;
	shl.b64 	%rd1881, %rd3100, 3;
	add.s64 	%rd1882, %rd1, %rd1881;
	selp.b64 	%rd1883, %rd1880, %rd1879, %p198;
	or.b64  	%rd1884, %rd1883, -9223372036854775808;
	st.global.u64 	[%rd1882], %rd1884;
	selp.b64 	%rd2996, %rd1879, %rd1880, %p198;
	add.s64 	%rd896, %rd896, 1;
	add.s32 	%r1133, %r1133, 5;
	bra.uni 	$L__BB0_2;
$L__BB0_401:
	add.s64 	%rd896, %rd896, 1;
	cvt.u32.u64 	%r150, %rd209;
	xor.b64  	%rd1805, %rd212, %rd209;
	and.b64  	%rd1806, %rd1805, 72057589742960640;
	setp.ne.s64 	%p179, %rd1806, 0;
	@%p179 bra 	$L__BB0_412;
	setp.le.u32 	%p186, %r559, %r150;
	@%p186 bra 	$L__BB0_404;
	and.b64  	%rd3101, %rd209, 4294967295;
	bra.uni 	$L__BB0_405;
$L__BB0_404:
	sub.s32 	%r686, %r150, %r559;
	mul.wide.u32 	%rd1839, %r686, 32;
	add.s64 	%rd3101, %rd14, %rd1839;
$L__BB0_405:
	shl.b64 	%rd1840, %rd3101, 3;
	add.s64 	%rd1841, %rd1, %rd1840;
	ld.global.u64 	%rd409, [%rd1841];
	add.s32 	%r151, %r150, 1;
	setp.ge.u32 	%p187, %r151, %r559;
	@%p187 bra 	$L__BB0_407;
	cvt.u64.u32 	%rd3102, %r151;
	bra.uni 	$L__BB0_408;
$L__BB0_407:
	sub.s32 	%r687, %r151, %r559;
	mul.wide.u32 	%rd1842, %r687, 32;
	add.s64 	%rd3102, %rd14, %rd1842;
$L__BB0_408:
	shl.b64 	%rd1843, %rd3102, 3;
	add.s64 	%rd1844, %rd1, %rd1843;
	ld.global.u64 	%rd413, [%rd1844];
	setp.le.u32 	%p188, %r559, %r144;
	@%p188 bra 	$L__BB0_410;
	and.b64  	%rd3103, %rd212, 4294967295;
	bra.uni 	$L__BB0_411;
$L__BB0_410:
	sub.s32 	%r688, %r144, %r559;
	mul.wide.u32 	%rd1845, %r688, 32;
	add.s64 	%rd3103, %rd14, %rd1845;
$L__BB0_411:
	setp.eq.s64 	%p189, %rd373, 360287970189639680;
	shl.b64 	%rd1846, %rd3103, 3;
	add.s64 	%rd1847, %rd1, %rd1846;
	selp.b64 	%rd1848, %rd413, %rd409, %p189;
	or.b64  	%rd1849, %rd1848, -9223372036854775808;
	st.global.u64 	[%rd1847], %rd1849;
	selp.b64 	%rd2996, %rd409, %rd413, %p189;
	bra.uni 	$L__BB0_2;
$L__BB0_412:
	and.b64  	%rd1807, %rd212, 72057589742960640;
	and.b64  	%rd1808, %rd209, 4294967295;
	or.b64  	%rd418, %rd1807, %rd1808;
	add.s64 	%rd1809, %rd209, 1;
	and.b64  	%rd1810, %rd1809, 4294967295;
	or.b64  	%rd419, %rd1807, %rd1810;
	setp.ge.u32 	%p180, %r1133, %r559;
	@%p180 bra 	$L__BB0_414;
	cvt.u64.u32 	%rd3104, %r1133;
	bra.uni 	$L__BB0_415;
$L__BB0_414:
	sub.s32 	%r681, %r1133, %r559;
	mul.wide.u32 	%rd1811, %r681, 32;
	add.s64 	%rd3104, %rd14, %rd1811;
$L__BB0_415:
	shl.b64 	%rd1812, %rd3104, 3;
	add.s64 	%rd1813, %rd1, %rd1812;
	or.b64  	%rd1814, %rd418, 360287970189639680;
	st.global.u64 	[%rd1813], %rd1814;
	add.s32 	%r152, %r1133, 1;
	setp.ge.u32 	%p181, %r152, %r559;
	@%p181 bra 	$L__BB0_417;
	cvt.u64.u32 	%rd3105, %r152;
	bra.uni 	$L__BB0_418;
$L__BB0_417:
	sub.s32 	%r682, %r152, %r559;
	mul.wide.u32 	%rd1815, %r682, 32;
	add.s64 	%rd3105, %rd14, %rd1815;
$L__BB0_418:
	shl.b64 	%rd1816, %rd3105, 3;
	add.s64 	%rd1817, %rd1, %rd1816;
	or.b64  	%rd1818, %rd419, 360287970189639680;
	st.global.u64 	[%rd1817], %rd1818;
	add.s32 	%r153, %r1133, 2;
	setp.ge.u32 	%p182, %r153, %r559;
	@%p182 bra 	$L__BB0_420;
	cvt.u64.u32 	%rd3106, %r153;
	bra.uni 	$L__BB0_421;
$L__BB0_420:
	sub.s32 	%r683, %r153, %r559;
	mul.wide.u32 	%rd1819, %r683, 32;
	add.s64 	%rd3106, %rd14, %rd1819;
$L__BB0_421:
	shl.b64 	%rd1820, %rd3106, 3;
	add.s64 	%rd1821, %rd1, %rd1820;
	or.b64  	%rd1822, %rd418, 432345564227567616;
	st.global.u64 	[%rd1821], %rd1822;
	add.s32 	%r154, %r1133, 3;
	setp.ge.u32 	%p183, %r154, %r559;
	@%p183 bra 	$L__BB0_423;
	cvt.u64.u32 	%rd3107, %r154;
	bra.uni 	$L__BB0_424;
$L__BB0_423:
	sub.s32 	%r684, %r154, %r559;
	mul.wide.u32 	%rd1823, %r684, 32;
	add.s64 	%rd3107, %rd14, %rd1823;
$L__BB0_424:
	shl.b64 	%rd1824, %rd3107, 3;
	add.s64 	%rd1825, %rd1, %rd1824;
	or.b64  	%rd1826, %rd419, 432345564227567616;
	st.global.u64 	[%rd1825], %rd1826;
	setp.le.u32 	%p184, %r559, %r144;
	@%p184 bra 	$L__BB0_426;
	and.b64  	%rd3108, %rd212, 4294967295;
	bra.uni 	$L__BB0_427;
$L__BB0_426:
	sub.s32 	%r685, %r144, %r559;
	mul.wide.u32 	%rd1827, %r685, 32;
	add.s64 	%rd3108, %rd14, %rd1827;
$L__BB0_427:
	and.b64  	%rd1828, %rd209, 72057589742960640;
	cvt.u64.u32 	%rd1829, %r1133;
	or.b64  	%rd1830, %rd1828, %rd1829;
	or.b64  	%rd1831, %rd1830, 720575940379279360;
	cvt.u64.u32 	%rd1832, %r153;
	or.b64  	%rd1833, %rd1828, %rd1832;
	or.b64  	%rd1834, %rd1833, 720575940379279360;
	setp.eq.s64 	%p185, %rd373, 360287970189639680;
	shl.b64 	%rd1835, %rd3108, 3;
	add.s64 	%rd1836, %rd1, %rd1835;
	selp.b64 	%rd1837, %rd1834, %rd1831, %p185;
	or.b64  	%rd1838, %rd1837, -9223372036854775808;
	st.global.u64 	[%rd1836], %rd1838;
	selp.b64 	%rd2996, %rd1831, %rd1834, %p185;
	add.s32 	%r1133, %r1133, 4;
	bra.uni 	$L__BB0_2;
$L__BB0_428:
	sub.s32 	%r740, %r144, %r559;
	mul.wide.u32 	%rd2015, %r740, 32;
	add.s64 	%rd3109, %rd14, %rd2015;
$L__BB0_429:
	shl.b64 	%rd2016, %rd3109, 3;
	add.s64 	%rd2017, %rd1, %rd2016;
	or.b64  	%rd2018, %rd209, -9223372036854775808;
	st.global.u64 	[%rd2017], %rd2018;
	add.s64 	%rd896, %rd896, 1;
	bra.uni 	$L__BB0_648;
$L__BB0_430:
	and.b64  	%rd1885, %rd209, 9151314442816847872;
	setp.lt.u64 	%p202, %rd1885, 864691128455135233;
	and.b64  	%rd1886, %rd209, 9079256848778919936;
	setp.gt.u64 	%p203, %rd1886, 2161727821137838079;
	mov.b32 	%r1101, 0;
	or.pred  	%p204, %p202, %p203;
	@%p204 bra 	$L__BB0_432;
	cvt.u32.u64 	%r703, %rd374;
	and.b32  	%r704, %r703, 127;
	add.s32 	%r1101, %r704, -13;
$L__BB0_432:
	cvt.u32.u64 	%r158, %rd209;
	setp.eq.s32 	%p205, %r1101, 0;
	@%p205 bra 	$L__BB0_482;
	and.b64  	%rd440, %rd212, 72057589742960640;
	and.b32  	%r159, %r1101, 3;
	setp.lt.u32 	%p206, %r1101, 4;
	mov.b32 	%r1105, 0;
	mov.u32 	%r1104, %r1133;
	@%p206 bra 	$L__BB0_460;
	and.b32  	%r1105, %r1101, -4;
	mov.b32 	%r1102, 0;
	mov.u32 	%r1104, %r1133;
$L__BB0_435:
	add.s32 	%r163, %r1104, 1;
	add.s32 	%r164, %r1102, %r158;
	setp.ge.u32 	%p207, %r164, %r559;
	@%p207 bra 	$L__BB0_437;
	cvt.u64.u32 	%rd3110, %r164;
	bra.uni 	$L__BB0_438;
$L__BB0_437:
	sub.s32 	%r708, %r164, %r559;
	mul.wide.u32 	%rd1887, %r708, 32;
	add.s64 	%rd3110, %rd14, %rd1887;
$L__BB0_438:
	shl.b64 	%rd1888, %rd3110, 3;
	add.s64 	%rd1889, %rd1, %rd1888;
	ld.global.u64 	%rd444, [%rd1889];
	setp.ge.u32 	%p208, %r1104, %r559;
	@%p208 bra 	$L__BB0_440;
	cvt.u64.u32 	%rd3111, %r1104;
	bra.uni 	$L__BB0_441;
$L__BB0_440:
	sub.s32 	%r709, %r1104, %r559;
	mul.wide.u32 	%rd1890, %r709, 32;
	add.s64 	%rd3111, %rd14, %rd1890;
$L__BB0_441:
	shl.b64 	%rd1891, %rd3111, 3;
	add.s64 	%rd1892, %rd1, %rd1891;
	st.global.u64 	[%rd1892], %rd444;
	cvt.u64.u32 	%rd1893, %r1104;
	or.b64  	%rd1894, %rd440, %rd1893;
	or.b64  	%rd1895, %rd1894, 360287970189639680;
	mul.wide.u32 	%rd1896, %r1102, 8;
	add.s64 	%rd448, %rd8, %rd1896;
	st.local.u64 	[%rd448], %rd1895;
	or.b64  	%rd1897, %rd1894, 432345564227567616;
	add.s64 	%rd449, %rd9, %rd1896;
	st.local.u64 	[%rd449], %rd1897;
	add.s32 	%r165, %r1104, 2;
	add.s32 	%r166, %r164, 1;
	setp.lt.u32 	%p209, %r166, %r559;
	@%p209 bra 	$L__BB0_443;
	sub.s32 	%r710, %r166, %r559;
	mul.wide.u32 	%rd1898, %r710, 32;
	add.s64 	%rd3112, %rd14, %rd1898;
	bra.uni 	$L__BB0_444;
$L__BB0_443:
	cvt.u64.u32 	%rd3112, %r166;
$L__BB0_444:
	shl.b64 	%rd1899, %rd3112, 3;
	add.s64 	%rd1900, %rd1, %rd1899;
	ld.global.u64 	%rd453, [%rd1900];
	setp.lt.u32 	%p210, %r163, %r559;
	@%p210 bra 	$L__BB0_446;
	sub.s32 	%r711, %r163, %r559;
	mul.wide.u32 	%rd1901, %r711, 32;
	add.s64 	%rd3113, %rd14, %rd1901;
	bra.uni 	$L__BB0_447;
$L__BB0_446:
	cvt.u64.u32 	%rd3113, %r163;
$L__BB0_447:
	shl.b64 	%rd1902, %rd3113, 3;
	add.s64 	%rd1903, %rd1, %rd1902;
	st.global.u64 	[%rd1903], %rd453;
	cvt.u64.u32 	%rd1904, %r163;
	or.b64  	%rd1905, %rd440, %rd1904;
	or.b64  	%rd1906, %rd1905, 360287970189639680;
	st.local.u64 	[%rd448+8], %rd1906;
	or.b64  	%rd1907, %rd1905, 432345564227567616;
	st.local.u64 	[%rd449+8], %rd1907;
	add.s32 	%r167, %r1104, 3;
	add.s32 	%r168, %r164, 2;
	setp.lt.u32 	%p211, %r168, %r559;
	@%p211 bra 	$L__BB0_449;
	sub.s32 	%r712, %r168, %r559;
	mul.wide.u32 	%rd1908, %r712, 32;
	add.s64 	%rd3114, %rd14, %rd1908;
	bra.uni 	$L__BB0_450;
$L__BB0_449:
	cvt.u64.u32 	%rd3114, %r168;
$L__BB0_450:
	shl.b64 	%rd1909, %rd3114, 3;
	add.s64 	%rd1910, %rd1, %rd1909;
	ld.global.u64 	%rd460, [%rd1910];
	setp.lt.u32 	%p212, %r165, %r559;
	@%p212 bra 	$L__BB0_452;
	sub.s32 	%r713, %r165, %r559;
	mul.wide.u32 	%rd1911, %r713, 32;
	add.s64 	%rd3115, %rd14, %rd1911;
	bra.uni 	$L__BB0_453;
$L__BB0_452:
	cvt.u64.u32 	%rd3115, %r165;
$L__BB0_453:
	shl.b64 	%rd1912, %rd3115, 3;
	add.s64 	%rd1913, %rd1, %rd1912;
	st.global.u64 	[%rd1913], %rd460;
	cvt.u64.u32 	%rd1914, %r165;
	or.b64  	%rd1915, %rd440, %rd1914;
	or.b64  	%rd1916, %rd1915, 360287970189639680;
	st.local.u64 	[%rd448+16], %rd1916;
	or.b64  	%rd1917, %rd1915, 432345564227567616;
	st.local.u64 	[%rd449+16], %rd1917;
	add.s32 	%r1104, %r1104, 4;
	add.s32 	%r170, %r164, 3;
	setp.lt.u32 	%p213, %r170, %r559;
	@%p213 bra 	$L__BB0_455;
	sub.s32 	%r714, %r170, %r559;
	mul.wide.u32 	%rd1918, %r714, 32;
	add.s64 	%rd3116, %rd14, %rd1918;
	bra.uni 	$L__BB0_456;
$L__BB0_455:
	cvt.u64.u32 	%rd3116, %r170;
$L__BB0_456:
	shl.b64 	%rd1919, %rd3116, 3;
	add.s64 	%rd1920, %rd1, %rd1919;
	ld.global.u64 	%rd467, [%rd1920];
	setp.lt.u32 	%p214, %r167, %r559;
	@%p214 bra 	$L__BB0_458;
	sub.s32 	%r715, %r167, %r559;
	mul.wide.u32 	%rd1921, %r715, 32;
	add.s64 	%rd3117, %rd14, %rd1921;
	bra.uni 	$L__BB0_459;
$L__BB0_458:
	cvt.u64.u32 	%rd3117, %r167;
$L__BB0_459:
	shl.b64 	%rd1922, %rd3117, 3;
	add.s64 	%rd1923, %rd1, %rd1922;
	st.global.u64 	[%rd1923], %rd467;
	cvt.u64.u32 	%rd1924, %r167;
	or.b64  	%rd1925, %rd440, %rd1924;
	or.b64  	%rd1926, %rd1925, 360287970189639680;
	st.local.u64 	[%rd448+24], %rd1926;
	or.b64  	%rd1927, %rd1925, 432345564227567616;
	st.local.u64 	[%rd449+24], %rd1927;
	add.s32 	%r1102, %r1102, 4;
	setp.ne.s32 	%p215, %r1102, %r1105;
	@%p215 bra 	$L__BB0_435;
$L__BB0_460:
	setp.eq.s32 	%p216, %r159, 0;
	mov.u32 	%r1133, %r1104;
	@%p216 bra 	$L__BB0_482;
	add.s32 	%r1133, %r1104, 1;
	add.s32 	%r176, %r1105, %r158;
	setp.lt.u32 	%p217, %r176, %r559;
	@%p217 bra 	$L__BB0_463;
	sub.s32 	%r716, %r176, %r559;
	mul.wide.u32 	%rd1928, %r716, 32;
	add.s64 	%rd3118, %rd14, %rd1928;
	bra.uni 	$L__BB0_464;
$L__BB0_463:
	cvt.u64.u32 	%rd3118, %r176;
$L__BB0_464:
	shl.b64 	%rd1929, %rd3118, 3;
	add.s64 	%rd1930, %rd1, %rd1929;
	ld.global.u64 	%rd474, [%rd1930];
	setp.lt.u32 	%p218, %r1104, %r559;
	@%p218 bra 	$L__BB0_466;
	sub.s32 	%r717, %r1104, %r559;
	mul.wide.u32 	%rd1931, %r717, 32;
	add.s64 	%rd3119, %rd14, %rd1931;
	bra.uni 	$L__BB0_467;
$L__BB0_466:
	cvt.u64.u32 	%rd3119, %r1104;
$L__BB0_467:
	shl.b64 	%rd1932, %rd3119, 3;
	add.s64 	%rd1933, %rd1, %rd1932;
	st.global.u64 	[%rd1933], %rd474;
	cvt.u64.u32 	%rd1934, %r1104;
	or.b64  	%rd1935, %rd440, %rd1934;
	or.b64  	%rd1936, %rd1935, 360287970189639680;
	mul.wide.u32 	%rd1937, %r1105, 8;
	add.s64 	%rd478, %rd8, %rd1937;
	st.local.u64 	[%rd478], %rd1936;
	or.b64  	%rd1938, %rd1935, 432345564227567616;
	add.s64 	%rd479, %rd9, %rd1937;
	st.local.u64 	[%rd479], %rd1938;
	setp.eq.s32 	%p219, %r159, 1;
	@%p219 bra 	$L__BB0_482;
	add.s32 	%r177, %r1104, 2;
	add.s32 	%r178, %r176, 1;
	setp.lt.u32 	%p220, %r178, %r559;
	@%p220 bra 	$L__BB0_470;
	sub.s32 	%r718, %r178, %r559;
	mul.wide.u32 	%rd1939, %r718, 32;
	add.s64 	%rd3120, %rd14, %rd1939;
	bra.uni 	$L__BB0_471;
$L__BB0_470:
	cvt.u64.u32 	%rd3120, %r178;
$L__BB0_471:
	shl.b64 	%rd1940, %rd3120, 3;
	add.s64 	%rd1941, %rd1, %rd1940;
	ld.global.u64 	%rd483, [%rd1941];
	setp.lt.u32 	%p221, %r1133, %r559;
	@%p221 bra 	$L__BB0_473;
	sub.s32 	%r719, %r1133, %r559;
	mul.wide.u32 	%rd1942, %r719, 32;
	add.s64 	%rd3121, %rd14, %rd1942;
	bra.uni 	$L__BB0_474;
$L__BB0_473:
	cvt.u64.u32 	%rd3121, %r1133;
$L__BB0_474:
	shl.b64 	%rd1943, %rd3121, 3;
	add.s64 	%rd1944, %rd1, %rd1943;
	st.global.u64 	[%rd1944], %rd483;
	cvt.u64.u32 	%rd1945, %r1133;
	or.b64  	%rd1946, %rd440, %rd1945;
	or.b64  	%rd1947, %rd1946, 360287970189639680;
	st.local.u64 	[%rd478+8], %rd1947;
	or.b64  	%rd1948, %rd1946, 432345564227567616;
	st.local.u64 	[%rd479+8], %rd1948;
	setp.eq.s32 	%p222, %r159, 2;
	mov.u32 	%r1133, %r177;
	@%p222 bra 	$L__BB0_482;
	add.s32 	%r179, %r176, 2;
	setp.lt.u32 	%p223, %r179, %r559;
	@%p223 bra 	$L__BB0_477;
	sub.s32 	%r720, %r179, %r559;
	mul.wide.u32 	%rd1949, %r720, 32;
	add.s64 	%rd3122, %rd14, %rd1949;
	bra.uni 	$L__BB0_478;
$L__BB0_477:
	cvt.u64.u32 	%rd3122, %r179;
$L__BB0_478:
	shl.b64 	%rd1950, %rd3122, 3;
	add.s64 	%rd1951, %rd1, %rd1950;
	ld.global.u64 	%rd490, [%rd1951];
	setp.lt.u32 	%p224, %r177, %r559;
	@%p224 bra 	$L__BB0_480;
	sub.s32 	%r721, %r177, %r559;
	mul.wide.u32 	%rd1952, %r721, 32;
	add.s64 	%rd3123, %rd14, %rd1952;
	bra.uni 	$L__BB0_481;
$L__BB0_480:
	cvt.u64.u32 	%rd3123, %r177;
$L__BB0_481:
	shl.b64 	%rd1953, %rd3123, 3;
	add.s64 	%rd1954, %rd1, %rd1953;
	st.global.u64 	[%rd1954], %rd490;
	cvt.u64.u32 	%rd1955, %r177;
	or.b64  	%rd1956, %rd440, %rd1955;
	or.b64  	%rd1957, %rd1956, 360287970189639680;
	st.local.u64 	[%rd478+16], %rd1957;
	or.b64  	%rd1958, %rd1956, 432345564227567616;
	st.local.u64 	[%rd479+16], %rd1958;
	add.s32 	%r1133, %r1104, 3;
$L__BB0_482:
	@%p205 bra 	$L__BB0_532;
	and.b32  	%r182, %r1101, 3;
	setp.lt.u32 	%p226, %r1101, 4;
	mov.b32 	%r1109, 0;
	@%p226 bra 	$L__BB0_510;
	and.b32  	%r1109, %r1101, -4;
	mov.b32 	%r1108, 0;
$L__BB0_485:
	mul.wide.u32 	%rd1959, %r1108, 8;
	add.s64 	%rd494, %rd8, %rd1959;
	ld.local.u64 	%rd495, [%rd494];
	add.s32 	%r185, %r1108, %r1133;
	setp.ge.u32 	%p227, %r185, %r559;
	@%p227 bra 	$L__BB0_487;
	cvt.u64.u32 	%rd3124, %r185;
	bra.uni 	$L__BB0_488;
$L__BB0_487:
	sub.s32 	%r724, %r185, %r559;
	mul.wide.u32 	%rd1960, %r724, 32;
	add.s64 	%rd3124, %rd14, %rd1960;
$L__BB0_488:
	shl.b64 	%rd1961, %rd3124, 3;
	add.s64 	%rd1962, %rd1, %rd1961;
	st.global.u64 	[%rd1962], %rd495;
	mul.wide.u32 	%rd1963, %r1108, 8;
	add.s64 	%rd499, %rd9, %rd1963;
	ld.local.u64 	%rd500, [%rd499];
	add.s32 	%r186, %r185, %r1101;
	setp.ge.u32 	%p228, %r186, %r559;
	@%p228 bra 	$L__BB0_490;
	cvt.u64.u32 	%rd3125, %r186;
	bra.uni 	$L__BB0_491;
$L__BB0_490:
	sub.s32 	%r725, %r186, %r559;
	mul.wide.u32 	%rd1964, %r725, 32;
	add.s64 	%rd3125, %rd14, %rd1964;
$L__BB0_491:
	shl.b64 	%rd1965, %rd3125, 3;
	add.s64 	%rd1966, %rd1, %rd1965;
	st.global.u64 	[%rd1966], %rd500;
	ld.local.u64 	%rd504, [%rd494+8];
	add.s32 	%r187, %r185, 1;
	setp.lt.u32 	%p229, %r187, %r559;
	@%p229 bra 	$L__BB0_493;
	sub.s32 	%r726, %r187, %r559;
	mul.wide.u32 	%rd1967, %r726, 32;
	add.s64 	%rd3126, %rd14, %rd1967;
	bra.uni 	$L__BB0_494;
$L__BB0_493:
	cvt.u64.u32 	%rd3126, %r187;
$L__BB0_494:
	shl.b64 	%rd1968, %rd3126, 3;
	add.s64 	%rd1969, %rd1, %rd1968;
	st.global.u64 	[%rd1969], %rd504;
	ld.local.u64 	%rd508, [%rd499+8];
	add.s32 	%r188, %r186, 1;
	setp.lt.u32 	%p230, %r188, %r559;
	@%p230 bra 	$L__BB0_496;
	sub.s32 	%r727, %r188, %r559;
	mul.wide.u32 	%rd1970, %r727, 32;
	add.s64 	%rd3127, %rd14, %rd1970;
	bra.uni 	$L__BB0_497;
$L__BB0_496:
	cvt.u64.u32 	%rd3127, %r188;
$L__BB0_497:
	shl.b64 	%rd1971, %rd3127, 3;
	add.s64 	%rd1972, %rd1, %rd1971;
	st.global.u64 	[%rd1972], %rd508;
	ld.local.u64 	%rd512, [%rd494+16];
	add.s32 	%r189, %r185, 2;
	setp.lt.u32 	%p231, %r189, %r559;
	@%p231 bra 	$L__BB0_499;
	sub.s32 	%r728, %r189, %r559;
	mul.wide.u32 	%rd1973, %r728, 32;
	add.s64 	%rd3128, %rd14, %rd1973;
	bra.uni 	$L__BB0_500;
$L__BB0_499:
	cvt.u64.u32 	%rd3128, %r189;
$L__BB0_500:
	shl.b64 	%rd1974, %rd3128, 3;
	add.s64 	%rd1975, %rd1, %rd1974;
	st.global.u64 	[%rd1975], %rd512;
	ld.local.u64 	%rd516, [%rd499+16];
	add.s32 	%r190, %r186, 2;
	setp.lt.u32 	%p232, %r190, %r559;
	@%p232 bra 	$L__BB0_502;
	sub.s32 	%r729, %r190, %r559;
	mul.wide.u32 	%rd1976, %r729, 32;
	add.s64 	%rd3129, %rd14, %rd1976;
	bra.uni 	$L__BB0_503;
$L__BB0_502:
	cvt.u64.u32 	%rd3129, %r190;
$L__BB0_503:
	shl.b64 	%rd1977, %rd3129, 3;
	add.s64 	%rd1978, %rd1, %rd1977;
	st.global.u64 	[%rd1978], %rd516;
	ld.local.u64 	%rd520, [%rd494+24];
	add.s32 	%r191, %r185, 3;
	setp.lt.u32 	%p233, %r191, %r559;
	@%p233 bra 	$L__BB0_505;
	sub.s32 	%r730, %r191, %r559;
	mul.wide.u32 	%rd1979, %r730, 32;
	add.s64 	%rd3130, %rd14, %rd1979;
	bra.uni 	$L__BB0_506;
$L__BB0_505:
	cvt.u64.u32 	%rd3130, %r191;
$L__BB0_506:
	shl.b64 	%rd1980, %rd3130, 3;
	add.s64 	%rd1981, %rd1, %rd1980;
	st.global.u64 	[%rd1981], %rd520;
	ld.local.u64 	%rd524, [%rd499+24];
	add.s32 	%r192, %r186, 3;
	setp.lt.u32 	%p234, %r192, %r559;
	@%p234 bra 	$L__BB0_508;
	sub.s32 	%r731, %r192, %r559;
	mul.wide.u32 	%rd1982, %r731, 32;
	add.s64 	%rd3131, %rd14, %rd1982;
	bra.uni 	$L__BB0_509;
$L__BB0_508:
	cvt.u64.u32 	%rd3131, %r192;
$L__BB0_509:
	shl.b64 	%rd1983, %rd3131, 3;
	add.s64 	%rd1984, %rd1, %rd1983;
	st.global.u64 	[%rd1984], %rd524;
	add.s32 	%r1108, %r1108, 4;
	setp.ne.s32 	%p235, %r1108, %r1109;
	@%p235 bra 	$L__BB0_485;
$L__BB0_510:
	setp.eq.s32 	%p236, %r182, 0;
	@%p236 bra 	$L__BB0_532;
	mul.wide.u32 	%rd1985, %r1109, 8;
	add.s64 	%rd528, %rd8, %rd1985;
	ld.local.u64 	%rd529, [%rd528];
	add.s32 	%r195, %r1109, %r1133;
	setp.lt.u32 	%p237, %r195, %r559;
	@%p237 bra 	$L__BB0_513;
	sub.s32 	%r732, %r195, %r559;
	mul.wide.u32 	%rd1986, %r732, 32;
	add.s64 	%rd3132, %rd14, %rd1986;
	bra.uni 	$L__BB0_514;
$L__BB0_513:
	cvt.u64.u32 	%rd3132, %r195;
$L__BB0_514:
	shl.b64 	%rd1987, %rd3132, 3;
	add.s64 	%rd1988, %rd1, %rd1987;
	st.global.u64 	[%rd1988], %rd529;
	mul.wide.u32 	%rd1989, %r1109, 8;
	add.s64 	%rd533, %rd9, %rd1989;
	ld.local.u64 	%rd534, [%rd533];
	add.s32 	%r196, %r195, %r1101;
	setp.lt.u32 	%p238, %r196, %r559;
	@%p238 bra 	$L__BB0_516;
	sub.s32 	%r733, %r196, %r559;
	mul.wide.u32 	%rd1990, %r733, 32;
	add.s64 	%rd3133, %rd14, %rd1990;
	bra.uni 	$L__BB0_517;
$L__BB0_516:
	cvt.u64.u32 	%rd3133, %r196;
$L__BB0_517:
	shl.b64 	%rd1991, %rd3133, 3;
	add.s64 	%rd1992, %rd1, %rd1991;
	st.global.u64 	[%rd1992], %rd534;
	setp.eq.s32 	%p239, %r182, 1;
	@%p239 bra 	$L__BB0_532;
	ld.local.u64 	%rd538, [%rd528+8];
	add.s32 	%r197, %r195, 1;
	setp.lt.u32 	%p240, %r197, %r559;
	@%p240 bra 	$L__BB0_520;
	sub.s32 	%r734, %r197, %r559;
	mul.wide.u32 	%rd1993, %r734, 32;
	add.s64 	%rd3134, %rd14, %rd1993;
	bra.uni 	$L__BB0_521;
$L__BB0_520:
	cvt.u64.u32 	%rd3134, %r197;
$L__BB0_521:
	shl.b64 	%rd1994, %rd3134, 3;
	add.s64 	%rd1995, %rd1, %rd1994;
	st.global.u64 	[%rd1995], %rd538;
	ld.local.u64 	%rd542, [%rd533+8];
	add.s32 	%r198, %r196, 1;
	setp.lt.u32 	%p241, %r198, %r559;
	@%p241 bra 	$L__BB0_523;
	sub.s32 	%r735, %r198, %r559;
	mul.wide.u32 	%rd1996, %r735, 32;
	add.s64 	%rd3135, %rd14, %rd1996;
	bra.uni 	$L__BB0_524;
$L__BB0_523:
	cvt.u64.u32 	%rd3135, %r198;
$L__BB0_524:
	shl.b64 	%rd1997, %rd3135, 3;
	add.s64 	%rd1998, %rd1, %rd1997;
	st.global.u64 	[%rd1998], %rd542;
	setp.eq.s32 	%p242, %r182, 2;
	@%p242 bra 	$L__BB0_532;
	ld.local.u64 	%rd546, [%rd528+16];
	add.s32 	%r199, %r195, 2;
	setp.lt.u32 	%p243, %r199, %r559;
	@%p243 bra 	$L__BB0_527;
	sub.s32 	%r736, %r199, %r559;
	mul.wide.u32 	%rd1999, %r736, 32;
	add.s64 	%rd3136, %rd14, %rd1999;
	bra.uni 	$L__BB0_528;
$L__BB0_527:
	cvt.u64.u32 	%rd3136, %r199;
$L__BB0_528:
	shl.b64 	%rd2000, %rd3136, 3;
	add.s64 	%rd2001, %rd1, %rd2000;
	st.global.u64 	[%rd2001], %rd546;
	ld.local.u64 	%rd550, [%rd533+16];
	add.s32 	%r200, %r196, 2;
	setp.lt.u32 	%p244, %r200, %r559;
	@%p244 bra 	$L__BB0_530;
	sub.s32 	%r737, %r200, %r559;
	mul.wide.u32 	%rd2002, %r737, 32;
	add.s64 	%rd3137, %rd14, %rd2002;
	bra.uni 	$L__BB0_531;
$L__BB0_530:
	cvt.u64.u32 	%rd3137, %r200;
$L__BB0_531:
	shl.b64 	%rd2003, %rd3137, 3;
	add.s64 	%rd2004, %rd1, %rd2003;
	st.global.u64 	[%rd2004], %rd550;
$L__BB0_532:
	setp.le.u32 	%p245, %r559, %r144;
	@%p245 bra 	$L__BB0_534;
	and.b64  	%rd3138, %rd212, 4294967295;
	bra.uni 	$L__BB0_535;
$L__BB0_534:
	sub.s32 	%r738, %r144, %r559;
	mul.wide.u32 	%rd2005, %r738, 32;
	add.s64 	%rd3138, %rd14, %rd2005;
$L__BB0_535:
	add.s32 	%r739, %r1133, %r1101;
	and.b64  	%rd2006, %rd209, 9223372032559808512;
	cvt.u64.u32 	%rd2007, %r1133;
	or.b64  	%rd2008, %rd2006, %rd2007;
	cvt.u64.u32 	%rd2009, %r739;
	or.b64  	%rd2010, %rd2006, %rd2009;
	setp.eq.s64 	%p246, %rd373, 360287970189639680;
	shl.b64 	%rd2011, %rd3138, 3;
	add.s64 	%rd2012, %rd1, %rd2011;
	selp.b64 	%rd2013, %rd2010, %rd2008, %p246;
	or.b64  	%rd2014, %rd2013, -9223372036854775808;
	st.global.u64 	[%rd2012], %rd2014;
	selp.b64 	%rd2996, %rd2008, %rd2010, %p246;
	add.s64 	%rd896, %rd896, 1;
	add.s32 	%r1133, %r739, %r1101;
	bra.uni 	$L__BB0_2;
$L__BB0_536:
	and.b64  	%rd2019, %rd209, 9151314442816847872;
	setp.lt.u64 	%p248, %rd2019, 864691128455135233;
	and.b64  	%rd2020, %rd209, 9079256848778919936;
	setp.gt.u64 	%p249, %rd2020, 2161727821137838079;
	or.pred  	%p250, %p248, %p249;
	@%p250 bra 	$L__BB0_641;
	cvt.u32.u64 	%r743, %rd374;
	and.b32  	%r202, %r743, 127;
	add.s32 	%r203, %r202, -13;
	cvt.u32.u64 	%r204, %rd209;
	setp.eq.s32 	%p254, %r203, 0;
	@%p254 bra 	$L__BB0_587;
	and.b64  	%rd559, %rd212, 72057589742960640;
	add.s32 	%r746, %r202, -14;
	and.b32  	%r205, %r203, 3;
	setp.lt.u32 	%p255, %r746, 3;
	mov.b32 	%r1113, 0;
	mov.u32 	%r1112, %r1133;
	@%p255 bra 	$L__BB0_565;
	and.b32  	%r1113, %r203, -4;
	mov.b32 	%r1110, 0;
	mov.u32 	%r1112, %r1133;
$L__BB0_540:
	add.s32 	%r209, %r1112, 1;
	add.s32 	%r210, %r1110, %r204;
	setp.ge.u32 	%p256, %r210, %r559;
	@%p256 bra 	$L__BB0_542;
	cvt.u64.u32 	%rd3139, %r210;
	bra.uni 	$L__BB0_543;
$L__BB0_542:
	sub.s32 	%r748, %r210, %r559;
	mul.wide.u32 	%rd2035, %r748, 32;
	add.s64 	%rd3139, %rd14, %rd2035;
$L__BB0_543:
	shl.b64 	%rd2036, %rd3139, 3;
	add.s64 	%rd2037, %rd1, %rd2036;
	ld.global.u64 	%rd563, [%rd2037];
	setp.ge.u32 	%p257, %r1112, %r559;
	@%p257 bra 	$L__BB0_545;
	cvt.u64.u32 	%rd3140, %r1112;
	bra.uni 	$L__BB0_546;
$L__BB0_545:
	sub.s32 	%r749, %r1112, %r559;
	mul.wide.u32 	%rd2038, %r749, 32;
	add.s64 	%rd3140, %rd14, %rd2038;
$L__BB0_546:
	shl.b64 	%rd2039, %rd3140, 3;
	add.s64 	%rd2040, %rd1, %rd2039;
	st.global.u64 	[%rd2040], %rd563;
	cvt.u64.u32 	%rd2041, %r1112;
	or.b64  	%rd2042, %rd559, %rd2041;
	or.b64  	%rd2043, %rd2042, 360287970189639680;
	mul.wide.u32 	%rd2044, %r1110, 8;
	add.s64 	%rd567, %rd10, %rd2044;
	st.local.u64 	[%rd567], %rd2043;
	or.b64  	%rd2045, %rd2042, 432345564227567616;
	add.s64 	%rd568, %rd11, %rd2044;
	st.local.u64 	[%rd568], %rd2045;
	add.s32 	%r211, %r1112, 2;
	add.s32 	%r212, %r210, 1;
	setp.lt.u32 	%p258, %r212, %r559;
	@%p258 bra 	$L__BB0_548;
	sub.s32 	%r750, %r212, %r559;
	mul.wide.u32 	%rd2046, %r750, 32;
	add.s64 	%rd3141, %rd14, %rd2046;
	bra.uni 	$L__BB0_549;
$L__BB0_548:
	cvt.u64.u32 	%rd3141, %r212;
$L__BB0_549:
	shl.b64 	%rd2047, %rd3141, 3;
	add.s64 	%rd2048, %rd1, %rd2047;
	ld.global.u64 	%rd572, [%rd2048];
	setp.lt.u32 	%p259, %r209, %r559;
	@%p259 bra 	$L__BB0_551;
	sub.s32 	%r751, %r209, %r559;
	mul.wide.u32 	%rd2049, %r751, 32;
	add.s64 	%rd3142, %rd14, %rd2049;
	bra.uni 	$L__BB0_552;
$L__BB0_551:
	cvt.u64.u32 	%rd3142, %r209;
$L__BB0_552:
	shl.b64 	%rd2050, %rd3142, 3;
	add.s64 	%rd2051, %rd1, %rd2050;
	st.global.u64 	[%rd2051], %rd572;
	cvt.u64.u32 	%rd2052, %r209;
	or.b64  	%rd2053, %rd559, %rd2052;
	or.b64  	%rd2054, %rd2053, 360287970189639680;
	st.local.u64 	[%rd567+8], %rd2054;
	or.b64  	%rd2055, %rd2053, 432345564227567616;
	st.local.u64 	[%rd568+8], %rd2055;
	add.s32 	%r213, %r1112, 3;
	add.s32 	%r214, %r210, 2;
	setp.lt.u32 	%p260, %r214, %r559;
	@%p260 bra 	$L__BB0_554;
	sub.s32 	%r752, %r214, %r559;
	mul.wide.u32 	%rd2056, %r752, 32;
	add.s64 	%rd3143, %rd14, %rd2056;
	bra.uni 	$L__BB0_555;
$L__BB0_554:
	cvt.u64.u32 	%rd3143, %r214;
$L__BB0_555:
	shl.b64 	%rd2057, %rd3143, 3;
	add.s64 	%rd2058, %rd1, %rd2057;
	ld.global.u64 	%rd579, [%rd2058];
	setp.lt.u32 	%p261, %r211, %r559;
	@%p261 bra 	$L__BB0_557;
	sub.s32 	%r753, %r211, %r559;
	mul.wide.u32 	%rd2059, %r753, 32;
	add.s64 	%rd3144, %rd14, %rd2059;
	bra.uni 	$L__BB0_558;
$L__BB0_557:
	cvt.u64.u32 	%rd3144, %r211;
$L__BB0_558:
	shl.b64 	%rd2060, %rd3144, 3;
	add.s64 	%rd2061, %rd1, %rd2060;
	st.global.u64 	[%rd2061], %rd579;
	cvt.u64.u32 	%rd2062, %r211;
	or.b64  	%rd2063, %rd559, %rd2062;
	or.b64  	%rd2064, %rd2063, 360287970189639680;
	st.local.u64 	[%rd567+16], %rd2064;
	or.b64  	%rd2065, %rd2063, 432345564227567616;
	st.local.u64 	[%rd568+16], %rd2065;
	add.s32 	%r1112, %r1112, 4;
	add.s32 	%r216, %r210, 3;
	setp.lt.u32 	%p262, %r216, %r559;
	@%p262 bra 	$L__BB0_560;
	sub.s32 	%r754, %r216, %r559;
	mul.wide.u32 	%rd2066, %r754, 32;
	add.s64 	%rd3145, %rd14, %rd2066;
	bra.uni 	$L__BB0_561;
$L__BB0_560:
	cvt.u64.u32 	%rd3145, %r216;
$L__BB0_561:
	shl.b64 	%rd2067, %rd3145, 3;
	add.s64 	%rd2068, %rd1, %rd2067;
	ld.global.u64 	%rd586, [%rd2068];
	setp.lt.u32 	%p263, %r213, %r559;
	@%p263 bra 	$L__BB0_563;
	sub.s32 	%r755, %r213, %r559;
	mul.wide.u32 	%rd2069, %r755, 32;
	add.s64 	%rd3146, %rd14, %rd2069;
	bra.uni 	$L__BB0_564;
$L__BB0_563:
	cvt.u64.u32 	%rd3146, %r213;
$L__BB0_564:
	shl.b64 	%rd2070, %rd3146, 3;
	add.s64 	%rd2071, %rd1, %rd2070;
	st.global.u64 	[%rd2071], %rd586;
	cvt.u64.u32 	%rd2072, %r213;
	or.b64  	%rd2073, %rd559, %rd2072;
	or.b64  	%rd2074, %rd2073, 360287970189639680;
	st.local.u64 	[%rd567+24], %rd2074;
	or.b64  	%rd2075, %rd2073, 432345564227567616;
	st.local.u64 	[%rd568+24], %rd2075;
	add.s32 	%r1110, %r1110, 4;
	setp.ne.s32 	%p264, %r1110, %r1113;
	@%p264 bra 	$L__BB0_540;
$L__BB0_565:
	setp.eq.s32 	%p265, %r205, 0;
	mov.u32 	%r1133, %r1112;
	@%p265 bra 	$L__BB0_587;
	add.s32 	%r1133, %r1112, 1;
	add.s32 	%r222, %r1113, %r204;
	setp.lt.u32 	%p266, %r222, %r559;
	@%p266 bra 	$L__BB0_568;
	sub.s32 	%r756, %r222, %r559;
	mul.wide.u32 	%rd2076, %r756, 32;
	add.s64 	%rd3147, %rd14, %rd2076;
	bra.uni 	$L__BB0_569;
$L__BB0_568:
	cvt.u64.u32 	%rd3147, %r222;
$L__BB0_569:
	shl.b64 	%rd2077, %rd3147, 3;
	add.s64 	%rd2078, %rd1, %rd2077;
	ld.global.u64 	%rd593, [%rd2078];
	setp.lt.u32 	%p267, %r1112, %r559;
	@%p267 bra 	$L__BB0_571;
	sub.s32 	%r757, %r1112, %r559;
	mul.wide.u32 	%rd2079, %r757, 32;
	add.s64 	%rd3148, %rd14, %rd2079;
	bra.uni 	$L__BB0_572;
$L__BB0_571:
	cvt.u64.u32 	%rd3148, %r1112;
$L__BB0_572:
	shl.b64 	%rd2080, %rd3148, 3;
	add.s64 	%rd2081, %rd1, %rd2080;
	st.global.u64 	[%rd2081], %rd593;
	cvt.u64.u32 	%rd2082, %r1112;
	or.b64  	%rd2083, %rd559, %rd2082;
	or.b64  	%rd2084, %rd2083, 360287970189639680;
	mul.wide.u32 	%rd2085, %r1113, 8;
	add.s64 	%rd597, %rd10, %rd2085;
	st.local.u64 	[%rd597], %rd2084;
	or.b64  	%rd2086, %rd2083, 432345564227567616;
	add.s64 	%rd598, %rd11, %rd2085;
	st.local.u64 	[%rd598], %rd2086;
	setp.eq.s32 	%p268, %r205, 1;
	@%p268 bra 	$L__BB0_587;
	add.s32 	%r223, %r1112, 2;
	add.s32 	%r224, %r222, 1;
	setp.lt.u32 	%p269, %r224, %r559;
	@%p269 bra 	$L__BB0_575;
	sub.s32 	%r758, %r224, %r559;
	mul.wide.u32 	%rd2087, %r758, 32;
	add.s64 	%rd3149, %rd14, %rd2087;
	bra.uni 	$L__BB0_576;
$L__BB0_575:
	cvt.u64.u32 	%rd3149, %r224;
$L__BB0_576:
	shl.b64 	%rd2088, %rd3149, 3;
	add.s64 	%rd2089, %rd1, %rd2088;
	ld.global.u64 	%rd602, [%rd2089];
	setp.lt.u32 	%p270, %r1133, %r559;
	@%p270 bra 	$L__BB0_578;
	sub.s32 	%r759, %r1133, %r559;
	mul.wide.u32 	%rd2090, %r759, 32;
	add.s64 	%rd3150, %rd14, %rd2090;
	bra.uni 	$L__BB0_579;
$L__BB0_578:
	cvt.u64.u32 	%rd3150, %r1133;
$L__BB0_579:
	shl.b64 	%rd2091, %rd3150, 3;
	add.s64 	%rd2092, %rd1, %rd2091;
	st.global.u64 	[%rd2092], %rd602;
	cvt.u64.u32 	%rd2093, %r1133;
	or.b64  	%rd2094, %rd559, %rd2093;
	or.b64  	%rd2095, %rd2094, 360287970189639680;
	st.local.u64 	[%rd597+8], %rd2095;
	or.b64  	%rd2096, %rd2094, 432345564227567616;
	st.local.u64 	[%rd598+8], %rd2096;
	setp.eq.s32 	%p271, %r205, 2;
	mov.u32 	%r1133, %r223;
	@%p271 bra 	$L__BB0_587;
	add.s32 	%r225, %r222, 2;
	setp.lt.u32 	%p272, %r225, %r559;
	@%p272 bra 	$L__BB0_582;
	sub.s32 	%r760, %r225, %r559;
	mul.wide.u32 	%rd2097, %r760, 32;
	add.s64 	%rd3151, %rd14, %rd2097;
	bra.uni 	$L__BB0_583;
$L__BB0_582:
	cvt.u64.u32 	%rd3151, %r225;
$L__BB0_583:
	shl.b64 	%rd2098, %rd3151, 3;
	add.s64 	%rd2099, %rd1, %rd2098;
	ld.global.u64 	%rd609, [%rd2099];
	setp.lt.u32 	%p273, %r223, %r559;
	@%p273 bra 	$L__BB0_585;
	sub.s32 	%r761, %r223, %r559;
	mul.wide.u32 	%rd2100, %r761, 32;
	add.s64 	%rd3152, %rd14, %rd2100;
	bra.uni 	$L__BB0_586;
$L__BB0_585:
	cvt.u64.u32 	%rd3152, %r223;
$L__BB0_586:
	shl.b64 	%rd2101, %rd3152, 3;
	add.s64 	%rd2102, %rd1, %rd2101;
	st.global.u64 	[%rd2102], %rd609;
	cvt.u64.u32 	%rd2103, %r223;
	or.b64  	%rd2104, %rd559, %rd2103;
	or.b64  	%rd2105, %rd2104, 360287970189639680;
	st.local.u64 	[%rd597+16], %rd2105;
	or.b64  	%rd2106, %rd2104, 432345564227567616;
	st.local.u64 	[%rd598+16], %rd2106;
	add.s32 	%r1133, %r1112, 3;
$L__BB0_587:
	@%p254 bra 	$L__BB0_637;
	add.s32 	%r763, %r202, -14;
	and.b32  	%r228, %r203, 3;
	setp.lt.u32 	%p275, %r763, 3;
	mov.b32 	%r1117, 0;
	@%p275 bra 	$L__BB0_615;
	and.b32  	%r1117, %r203, -4;
	mov.b32 	%r1116, 0;
$L__BB0_590:
	mul.wide.u32 	%rd2107, %r1116, 8;
	add.s64 	%rd613, %rd10, %rd2107;
	ld.local.u64 	%rd614, [%rd613];
	add.s32 	%r231, %r1116, %r1133;
	setp.ge.u32 	%p276, %r231, %r559;
	@%p276 bra 	$L__BB0_592;
	cvt.u64.u32 	%rd3153, %r231;
	bra.uni 	$L__BB0_593;
$L__BB0_592:
	sub.s32 	%r765, %r231, %r559;
	mul.wide.u32 	%rd2108, %r765, 32;
	add.s64 	%rd3153, %rd14, %rd2108;
$L__BB0_593:
	shl.b64 	%rd2109, %rd3153, 3;
	add.s64 	%rd2110, %rd1, %rd2109;
	st.global.u64 	[%rd2110], %rd614;
	mul.wide.u32 	%rd2111, %r1116, 8;
	add.s64 	%rd618, %rd11, %rd2111;
	ld.local.u64 	%rd619, [%rd618];
	add.s32 	%r232, %r231, %r203;
	setp.ge.u32 	%p277, %r232, %r559;
	@%p277 bra 	$L__BB0_595;
	cvt.u64.u32 	%rd3154, %r232;
	bra.uni 	$L__BB0_596;
$L__BB0_595:
	sub.s32 	%r766, %r232, %r559;
	mul.wide.u32 	%rd2112, %r766, 32;
	add.s64 	%rd3154, %rd14, %rd2112;
$L__BB0_596:
	shl.b64 	%rd2113, %rd3154, 3;
	add.s64 	%rd2114, %rd1, %rd2113;
	st.global.u64 	[%rd2114], %rd619;
	ld.local.u64 	%rd623, [%rd613+8];
	add.s32 	%r233, %r231, 1;
	setp.lt.u32 	%p278, %r233, %r559;
	@%p278 bra 	$L__BB0_598;
	sub.s32 	%r767, %r233, %r559;
	mul.wide.u32 	%rd2115, %r767, 32;
	add.s64 	%rd3155, %rd14, %rd2115;
	bra.uni 	$L__BB0_599;
$L__BB0_598:
	cvt.u64.u32 	%rd3155, %r233;
$L__BB0_599:
	shl.b64 	%rd2116, %rd3155, 3;
	add.s64 	%rd2117, %rd1, %rd2116;
	st.global.u64 	[%rd2117], %rd623;
	ld.local.u64 	%rd627, [%rd618+8];
	add.s32 	%r234, %r232, 1;
	setp.lt.u32 	%p279, %r234, %r559;
	@%p279 bra 	$L__BB0_601;
	sub.s32 	%r768, %r234, %r559;
	mul.wide.u32 	%rd2118, %r768, 32;
	add.s64 	%rd3156, %rd14, %rd2118;
	bra.uni 	$L__BB0_602;
$L__BB0_601:
	cvt.u64.u32 	%rd3156, %r234;
$L__BB0_602:
	shl.b64 	%rd2119, %rd3156, 3;
	add.s64 	%rd2120, %rd1, %rd2119;
	st.global.u64 	[%rd2120], %rd627;
	ld.local.u64 	%rd631, [%rd613+16];
	add.s32 	%r235, %r231, 2;
	setp.lt.u32 	%p280, %r235, %r559;
	@%p280 bra 	$L__BB0_604;
	sub.s32 	%r769, %r235, %r559;
	mul.wide.u32 	%rd2121, %r769, 32;
	add.s64 	%rd3157, %rd14, %rd2121;
	bra.uni 	$L__BB0_605;
$L__BB0_604:
	cvt.u64.u32 	%rd3157, %r235;
$L__BB0_605:
	shl.b64 	%rd2122, %rd3157, 3;
	add.s64 	%rd2123, %rd1, %rd2122;
	st.global.u64 	[%rd2123], %rd631;
	ld.local.u64 	%rd635, [%rd618+16];
	add.s32 	%r236, %r232, 2;
	setp.lt.u32 	%p281, %r236, %r559;
	@%p281 bra 	$L__BB0_607;
	sub.s32 	%r770, %r236, %r559;
	mul.wide.u32 	%rd2124, %r770, 32;
	add.s64 	%rd3158, %rd14, %rd2124;
	bra.uni 	$L__BB0_608;
$L__BB0_607:
	cvt.u64.u32 	%rd3158, %r236;
$L__BB0_608:
	shl.b64 	%rd2125, %rd3158, 3;
	add.s64 	%rd2126, %rd1, %rd2125;
	st.global.u64 	[%rd2126], %rd635;
	ld.local.u64 	%rd639, [%rd613+24];
	add.s32 	%r237, %r231, 3;
	setp.lt.u32 	%p282, %r237, %r559;
	@%p282 bra 	$L__BB0_610;
	sub.s32 	%r771, %r237, %r559;
	mul.wide.u32 	%rd2127, %r771, 32;
	add.s64 	%rd3159, %rd14, %rd2127;
	bra.uni 	$L__BB0_611;
$L__BB0_610:
	cvt.u64.u32 	%rd3159, %r237;
$L__BB0_611:
	shl.b64 	%rd2128, %rd3159, 3;
	add.s64 	%rd2129, %rd1, %rd2128;
	st.global.u64 	[%rd2129], %rd639;
	ld.local.u64 	%rd643, [%rd618+24];
	add.s32 	%r238, %r232, 3;
	setp.lt.u32 	%p283, %r238, %r559;
	@%p283 bra 	$L__BB0_613;
	sub.s32 	%r772, %r238, %r559;
	mul.wide.u32 	%rd2130, %r772, 32;
	add.s64 	%rd3160, %rd14, %rd2130;
	bra.uni 	$L__BB0_614;
$L__BB0_613:
	cvt.u64.u32 	%rd3160, %r238;
$L__BB0_614:
	shl.b64 	%rd2131, %rd3160, 3;
	add.s64 	%rd2132, %rd1, %rd2131;
	st.global.u64 	[%rd2132], %rd643;
	add.s32 	%r1116, %r1116, 4;
	setp.ne.s32 	%p284, %r1116, %r1117;
	@%p284 bra 	$L__BB0_590;
$L__BB0_615:
	setp.eq.s32 	%p285, %r228, 0;
	@%p285 bra 	$L__BB0_637;
	mul.wide.u32 	%rd2133, %r1117, 8;
	add.s64 	%rd647, %rd10, %rd2133;
	ld.local.u64 	%rd648, [%rd647];
	add.s32 	%r241, %r1117, %r1133;
	setp.lt.u32 	%p286, %r241, %r559;
	@%p286 bra 	$L__BB0_618;
	sub.s32 	%r773, %r241, %r559;
	mul.wide.u32 	%rd2134, %r773, 32;
	add.s64 	%rd3161, %rd14, %rd2134;
	bra.uni 	$L__BB0_619;
$L__BB0_618:
	cvt.u64.u32 	%rd3161, %r241;
$L__BB0_619:
	shl.b64 	%rd2135, %rd3161, 3;
	add.s64 	%rd2136, %rd1, %rd2135;
	st.global.u64 	[%rd2136], %rd648;
	mul.wide.u32 	%rd2137, %r1117, 8;
	add.s64 	%rd652, %rd11, %rd2137;
	ld.local.u64 	%rd653, [%rd652];
	add.s32 	%r242, %r241, %r203;
	setp.lt.u32 	%p287, %r242, %r559;
	@%p287 bra 	$L__BB0_621;
	sub.s32 	%r774, %r242, %r559;
	mul.wide.u32 	%rd2138, %r774, 32;
	add.s64 	%rd3162, %rd14, %rd2138;
	bra.uni 	$L__BB0_622;
$L__BB0_621:
	cvt.u64.u32 	%rd3162, %r242;
$L__BB0_622:
	shl.b64 	%rd2139, %rd3162, 3;
	add.s64 	%rd2140, %rd1, %rd2139;
	st.global.u64 	[%rd2140], %rd653;
	setp.eq.s32 	%p288, %r228, 1;
	@%p288 bra 	$L__BB0_637;
	ld.local.u64 	%rd657, [%rd647+8];
	add.s32 	%r243, %r241, 1;
	setp.lt.u32 	%p289, %r243, %r559;
	@%p289 bra 	$L__BB0_625;
	sub.s32 	%r775, %r243, %r559;
	mul.wide.u32 	%rd2141, %r775, 32;
	add.s64 	%rd3163, %rd14, %rd2141;
	bra.uni 	$L__BB0_626;
$L__BB0_625:
	cvt.u64.u32 	%rd3163, %r243;
$L__BB0_626:
	shl.b64 	%rd2142, %rd3163, 3;
	add.s64 	%rd2143, %rd1, %rd2142;
	st.global.u64 	[%rd2143], %rd657;
	ld.local.u64 	%rd661, [%rd652+8];
	add.s32 	%r244, %r242, 1;
	setp.lt.u32 	%p290, %r244, %r559;
	@%p290 bra 	$L__BB0_628;
	sub.s32 	%r776, %r244, %r559;
	mul.wide.u32 	%rd2144, %r776, 32;
	add.s64 	%rd3164, %rd14, %rd2144;
	bra.uni 	$L__BB0_629;
$L__BB0_628:
	cvt.u64.u32 	%rd3164, %r244;
$L__BB0_629:
	shl.b64 	%rd2145, %rd3164, 3;
	add.s64 	%rd2146, %rd1, %rd2145;
	st.global.u64 	[%rd2146], %rd661;
	setp.eq.s32 	%p291, %r228, 2;
	@%p291 bra 	$L__BB0_637;
	ld.local.u64 	%rd665, [%rd647+16];
	add.s32 	%r245, %r241, 2;
	setp.lt.u32 	%p292, %r245, %r559;
	@%p292 bra 	$L__BB0_632;
	sub.s32 	%r777, %r245, %r559;
	mul.wide.u32 	%rd2147, %r777, 32;
	add.s64 	%rd3165, %rd14, %rd2147;
	bra.uni 	$L__BB0_633;
$L__BB0_632:
	cvt.u64.u32 	%rd3165, %r245;
$L__BB0_633:
	shl.b64 	%rd2148, %rd3165, 3;
	add.s64 	%rd2149, %rd1, %rd2148;
	st.global.u64 	[%rd2149], %rd665;
	ld.local.u64 	%rd669, [%rd652+16];
	add.s32 	%r246, %r242, 2;
	setp.lt.u32 	%p293, %r246, %r559;
	@%p293 bra 	$L__BB0_635;
	sub.s32 	%r778, %r246, %r559;
	mul.wide.u32 	%rd2150, %r778, 32;
	add.s64 	%rd3166, %rd14, %rd2150;
	bra.uni 	$L__BB0_636;
$L__BB0_635:
	cvt.u64.u32 	%rd3166, %r246;
$L__BB0_636:
	shl.b64 	%rd2151, %rd3166, 3;
	add.s64 	%rd2152, %rd1, %rd2151;
	st.global.u64 	[%rd2152], %rd669;
$L__BB0_637:
	setp.le.u32 	%p294, %r559, %r144;
	@%p294 bra 	$L__BB0_639;
	and.b64  	%rd3167, %rd212, 4294967295;
	bra.uni 	$L__BB0_640;
$L__BB0_639:
	sub.s32 	%r779, %r144, %r559;
	mul.wide.u32 	%rd2153, %r779, 32;
	add.s64 	%rd3167, %rd14, %rd2153;
$L__BB0_640:
	add.s32 	%r780, %r1133, %r203;
	and.b64  	%rd2154, %rd209, 9223372032559808512;
	cvt.u64.u32 	%rd2155, %r1133;
	or.b64  	%rd2156, %rd2154, %rd2155;
	cvt.u64.u32 	%rd2157, %r780;
	or.b64  	%rd2158, %rd2154, %rd2157;
	setp.eq.s64 	%p295, %rd373, 360287970189639680;
	shl.b64 	%rd2159, %rd3167, 3;
	add.s64 	%rd2160, %rd1, %rd2159;
	selp.b64 	%rd2161, %rd2158, %rd2156, %p295;
	or.b64  	%rd2162, %rd2161, -9223372036854775808;
	st.global.u64 	[%rd2160], %rd2162;
	selp.b64 	%rd2996, %rd2156, %rd2158, %p295;
	add.s64 	%rd896, %rd896, 1;
	add.s32 	%r1133, %r780, %r203;
	bra.uni 	$L__BB0_2;
$L__BB0_641:
	setp.ge.u32 	%p251, %r1133, %r559;
	@%p251 bra 	$L__BB0_643;
	cvt.u64.u32 	%rd3168, %r1133;
	bra.uni 	$L__BB0_644;
$L__BB0_643:
	sub.s32 	%r741, %r1133, %r559;
	mul.wide.u32 	%rd2021, %r741, 32;
	add.s64 	%rd3168, %rd14, %rd2021;
$L__BB0_644:
	shl.b64 	%rd2022, %rd3168, 3;
	add.s64 	%rd2023, %rd1, %rd2022;
	st.global.u64 	[%rd2023], %rd209;
	setp.le.u32 	%p252, %r559, %r144;
	@%p252 bra 	$L__BB0_646;
	and.b64  	%rd3169, %rd212, 4294967295;
	bra.uni 	$L__BB0_647;
$L__BB0_646:
	sub.s32 	%r742, %r144, %r559;
	mul.wide.u32 	%rd2024, %r742, 32;
	add.s64 	%rd3169, %rd14, %rd2024;
$L__BB0_647:
	and.b64  	%rd2025, %rd212, 72057589742960640;
	cvt.u64.u32 	%rd2026, %r1133;
	setp.eq.s64 	%p253, %rd373, 360287970189639680;
	shl.b64 	%rd2027, %rd3169, 3;
	add.s64 	%rd2028, %rd1, %rd2027;
	selp.b64 	%rd2029, 432345564227567616, 360287970189639680, %p253;
	or.b64  	%rd2030, %rd2029, %rd2026;
	or.b64  	%rd2031, %rd2030, %rd2025;
	or.b64  	%rd2032, %rd2031, -9223372036854775808;
	st.global.u64 	[%rd2028], %rd2032;
	selp.b64 	%rd2033, 360287970189639680, 432345564227567616, %p253;
	or.b64  	%rd2034, %rd2033, %rd2026;
	or.b64  	%rd209, %rd2034, %rd2025;
	add.s32 	%r1133, %r1133, 1;
$L__BB0_648:
	setp.ne.s32 	%p296, %r1076, 0;
	@%p296 bra 	$L__BB0_214;
$L__BB0_649:
	ld.param.u64 	%rd2995, [_Z13hvm_kernel_mtPmS_PjjmS_S_S0_P5Statsjmm_param_11];
	shl.b64 	%rd2163, %rd2995, 2;
	and.b64  	%rd2164, %rd2163, 17179869176;
	add.s64 	%rd689, %rd13, %rd2164;
	shr.u64 	%rd690, %rd209, 56;
	cvt.u16.u64 	%rs24, %rd690;
	and.b16  	%rs23, %rs24, 127;
	mov.b32 	%r1120, 1;
	add.s16 	%rs25, %rs23, -9;
	setp.lt.u16 	%p297, %rs25, 4;
	@%p297 bra 	$L__BB0_652;
	setp.eq.s16 	%p298, %rs23, 8;
	@%p298 bra 	$L__BB0_655;
	setp.ne.s16 	%p299, %rs23, 1;
	@%p299 bra 	$L__BB0_653;
$L__BB0_652:
	mov.b32 	%r1120, 2;
	bra.uni 	$L__BB0_655;
$L__BB0_653:
	and.b64  	%rd2165, %rd209, 9151314442816847872;
	setp.lt.u64 	%p300, %rd2165, 864691128455135233;
	and.b64  	%rd2166, %rd209, 9079256848778919936;
	setp.gt.u64 	%p301, %rd2166, 2161727821137838079;
	mov.b32 	%r1191, 0;
	or.pred  	%p302, %p300, %p301;
	@%p302 bra 	$L__BB0_671;
	cvt.u32.u64 	%r785, %rd690;
	and.b32  	%r786, %r785, 127;
	add.s32 	%r1120, %r786, -13;
	setp.eq.s32 	%p303, %r1120, 0;
	@%p303 bra 	$L__BB0_671;
$L__BB0_655:
	cvt.u32.u64 	%r253, %rd209;
	and.b64  	%rd2167, %rd209, 9151314442816847872;
	setp.eq.s64 	%p304, %rd2167, 576460752303423488;
	@%p304 bra 	$L__BB0_667;
	max.u32 	%r254, %r1120, 1;
	and.b32  	%r255, %r254, 7;
	setp.lt.u32 	%p305, %r1120, 8;
	mov.b32 	%r1191, 0;
	@%p305 bra 	$L__BB0_659;
	and.b32  	%r1191, %r254, -8;
	mov.b32 	%r1121, 0;
$L__BB0_658:
	.pragma "nounroll";
	add.s32 	%r790, %r1121, %r253;
	mul.wide.u32 	%rd2168, %r1121, 8;
	add.s64 	%rd2169, %rd689, %rd2168;
	st.global.u32 	[%rd2169], %r790;
	mov.b32 	%r791, 0;
	st.global.u32 	[%rd2169+4], %r791;
	add.s32 	%r792, %r790, 1;
	st.global.u32 	[%rd2169+8], %r792;
	st.global.u32 	[%rd2169+12], %r791;
	add.s32 	%r793, %r790, 2;
	st.global.u32 	[%rd2169+16], %r793;
	st.global.u32 	[%rd2169+20], %r791;
	add.s32 	%r794, %r790, 3;
	st.global.u32 	[%rd2169+24], %r794;
	st.global.u32 	[%rd2169+28], %r791;
	add.s32 	%r795, %r790, 4;
	st.global.u32 	[%rd2169+32], %r795;
	st.global.u32 	[%rd2169+36], %r791;
	add.s32 	%r796, %r790, 5;
	st.global.u32 	[%rd2169+40], %r796;
	st.global.u32 	[%rd2169+44], %r791;
	add.s32 	%r797, %r790, 6;
	st.global.u32 	[%rd2169+48], %r797;
	st.global.u32 	[%rd2169+52], %r791;
	add.s32 	%r798, %r790, 7;
	add.s32 	%r1121, %r1121, 8;
	st.global.u32 	[%rd2169+56], %r798;
	st.global.u32 	[%rd2169+60], %r791;
	setp.ne.s32 	%p306, %r1121, %r1191;
	@%p306 bra 	$L__BB0_658;
$L__BB0_659:
	setp.eq.s32 	%p307, %r255, 0;
	@%p307 bra 	$L__BB0_671;
	and.b32  	%r261, %r254, 3;
	setp.lt.u32 	%p308, %r255, 4;
	@%p308 bra 	$L__BB0_662;
	add.s32 	%r800, %r1191, %r253;
	mul.wide.u32 	%rd2170, %r1191, 8;
	add.s64 	%rd2171, %rd689, %rd2170;
	st.global.u32 	[%rd2171], %r800;
	mov.b32 	%r801, 0;
	st.global.u32 	[%rd2171+4], %r801;
	add.s32 	%r802, %r800, 1;
	st.global.u32 	[%rd2171+8], %r802;
	st.global.u32 	[%rd2171+12], %r801;
	add.s32 	%r803, %r800, 2;
	st.global.u32 	[%rd2171+16], %r803;
	st.global.u32 	[%rd2171+20], %r801;
	add.s32 	%r804, %r800, 3;
	st.global.u32 	[%rd2171+24], %r804;
	st.global.u32 	[%rd2171+28], %r801;
	add.s32 	%r1191, %r1191, 4;
$L__BB0_662:
	setp.eq.s32 	%p309, %r261, 0;
	@%p309 bra 	$L__BB0_671;
	setp.eq.s32 	%p310, %r261, 1;
	@%p310 bra 	$L__BB0_665;
	add.s32 	%r806, %r1191, %r253;
	mul.wide.u32 	%rd2172, %r1191, 8;
	add.s64 	%rd2173, %rd689, %rd2172;
	st.global.u32 	[%rd2173], %r806;
	mov.b32 	%r807, 0;
	st.global.u32 	[%rd2173+4], %r807;
	add.s32 	%r808, %r806, 1;
	st.global.u32 	[%rd2173+8], %r808;
	st.global.u32 	[%rd2173+12], %r807;
	add.s32 	%r1191, %r1191, 2;
$L__BB0_665:
	and.b32  	%r809, %r254, 1;
	setp.eq.b32 	%p311, %r809, 1;
	not.pred 	%p312, %p311;
	@%p312 bra 	$L__BB0_671;
	add.s32 	%r810, %r1191, %r253;
	add.s32 	%r268, %r1191, 1;
	mul.wide.u32 	%rd2174, %r1191, 8;
	add.s64 	%rd2175, %rd689, %rd2174;
	st.global.u32 	[%rd2175], %r810;
	mov.b32 	%r811, 0;
	st.global.u32 	[%rd2175+4], %r811;
	mov.u32 	%r1191, %r268;
	bra.uni 	$L__BB0_671;
$L__BB0_667:
	setp.le.u32 	%p313, %r559, %r253;
	@%p313 bra 	$L__BB0_669;
	and.b64  	%rd3174, %rd209, 4294967295;
	bra.uni 	$L__BB0_670;
$L__BB0_669:
	sub.s32 	%r812, %r253, %r559;
	mul.wide.u32 	%rd2176, %r812, 32;
	add.s64 	%rd3174, %rd14, %rd2176;
$L__BB0_670:
	shl.b64 	%rd2177, %rd3174, 3;
	add.s64 	%rd2178, %rd1, %rd2177;
	mov.b64 	%rd2179, -9223372036854775807;
	st.global.u64 	[%rd2178], %rd2179;
	st.global.u32 	[%rd689], %r253;
	mov.b32 	%r1191, 1;
	st.global.u32 	[%rd689+4], %r1191;
$L__BB0_671:
	setp.eq.s32 	%p314, %r1191, 0;
	mov.b32 	%r1129, 0;
	@%p314 bra 	$L__BB0_1349;
	mov.u32 	%r1129, %r1191;
$L__BB0_673:
	mov.u32 	%r271, %r1191;
	add.s32 	%r1191, %r271, -1;
	mul.wide.u32 	%rd2181, %r1191, 8;
	add.s64 	%rd2182, %rd689, %rd2181;
	ld.global.u32 	%r275, [%rd2182];
	cvt.u64.u32 	%rd3177, %r275;
	ld.global.u32 	%r276, [%rd2182+4];
	setp.ge.u32 	%p315, %r275, %r559;
	@%p315 bra 	$L__BB0_674;
	bra.uni 	$L__BB0_675;
$L__BB0_674:
	cvt.u32.u64 	%r815, %rd3177;
	sub.s32 	%r816, %r815, %r559;
	mul.wide.u32 	%rd2183, %r816, 32;
	add.s64 	%rd3177, %rd14, %rd2183;
$L__BB0_675:
	shl.b64 	%rd2184, %rd3177, 3;
	add.s64 	%rd2185, %rd1, %rd2184;
	ld.global.u64 	%rd3178, [%rd2185];
	mov.b32 	%r1134, 0;
	mov.u32 	%r1135, %r1134;
$L__BB0_676:
	mov.u64 	%rd895, %rd3178;
	shr.u64 	%rd2186, %rd895, 56;
	cvt.u16.u64 	%rs27, %rd2186;
	and.b16  	%rs26, %rs27, 127;
	setp.gt.s16 	%p316, %rs26, 6;
	@%p316 bra 	$L__BB0_682;
	add.s16 	%rs28, %rs26, -5;
	setp.lt.u16 	%p320, %rs28, 2;
	@%p320 bra 	$L__BB0_721;
	setp.eq.s16 	%p321, %rs26, 2;
	@%p321 bra 	$L__BB0_735;
	setp.eq.s16 	%p322, %rs26, 3;
	@%p322 bra 	$L__BB0_680;
	bra.uni 	$L__BB0_887;
$L__BB0_680:
	cvt.u32.u64 	%r302, %rd895;
	setp.le.u32 	%p327, %r559, %r302;
	@%p327 bra 	$L__BB0_740;
	and.b64  	%rd3197, %rd895, 4294967295;
	bra.uni 	$L__BB0_741;
$L__BB0_682:
	setp.eq.s16 	%p317, %rs26, 11;
	@%p317 bra 	$L__BB0_731;
	setp.eq.s16 	%p318, %rs26, 9;
	@%p318 bra 	$L__BB0_727;
	setp.ne.s16 	%p319, %rs26, 7;
	@%p319 bra 	$L__BB0_887;
	cvt.u32.u64 	%r280, %rd895;
	setp.le.u32 	%p325, %r559, %r280;
	@%p325 bra 	$L__BB0_687;
	and.b64  	%rd3181, %rd895, 4294967295;
	bra.uni 	$L__BB0_688;
$L__BB0_687:
	sub.s32 	%r819, %r280, %r559;
	mul.wide.u32 	%rd2192, %r819, 32;
	add.s64 	%rd3181, %rd14, %rd2192;
$L__BB0_688:
	shl.b64 	%rd2193, %rd3181, 3;
	add.s64 	%rd2194, %rd1, %rd2193;
	ld.global.u64 	%rd707, [%rd2194];
	setp.gt.s64 	%p326, %rd707, -1;
	@%p326 bra 	$L__BB0_887;
	and.b64  	%rd3178, %rd707, 9223372036854775807;
	bra.uni 	$L__BB0_676;
$L__BB0_690:
	setp.eq.s32 	%p452, %r397, 0;
	mov.u32 	%r1133, %r1138;
	@%p452 bra 	$L__BB0_676;
	add.s32 	%r1133, %r1138, 2;
	setp.lt.u32 	%p453, %r1138, %r559;
	@%p453 bra 	$L__BB0_693;
	sub.s32 	%r908, %r1138, %r559;
	mul.wide.u32 	%rd2493, %r908, 32;
	add.s64 	%rd3184, %rd14, %rd2493;
	bra.uni 	$L__BB0_694;
$L__BB0_693:
	cvt.u64.u32 	%rd3184, %r1138;
$L__BB0_694:
	shl.b64 	%rd2494, %rd3184, 3;
	add.s64 	%rd2495, %rd1, %rd2494;
	st.global.u64 	[%rd2495], %rd3178;
	add.s32 	%r285, %r1137, %r396;
	setp.lt.u32 	%p454, %r285, %r559;
	@%p454 bra 	$L__BB0_696;
	sub.s32 	%r909, %r285, %r559;
	mul.wide.u32 	%rd2496, %r909, 32;
	add.s64 	%rd3185, %rd14, %rd2496;
	bra.uni 	$L__BB0_697;
$L__BB0_696:
	cvt.u64.u32 	%rd3185, %r285;
$L__BB0_697:
	shl.b64 	%rd2497, %rd3185, 3;
	add.s64 	%rd2498, %rd1, %rd2497;
	ld.global.u64 	%rd717, [%rd2498];
	add.s32 	%r286, %r1138, 1;
	setp.lt.u32 	%p455, %r286, %r559;
	@%p455 bra 	$L__BB0_699;
	sub.s32 	%r910, %r286, %r559;
	mul.wide.u32 	%rd2499, %r910, 32;
	add.s64 	%rd3186, %rd14, %rd2499;
	bra.uni 	$L__BB0_700;
$L__BB0_699:
	cvt.u64.u32 	%rd3186, %r286;
$L__BB0_700:
	shl.b64 	%rd2500, %rd3186, 3;
	add.s64 	%rd2501, %rd1, %rd2500;
	st.global.u64 	[%rd2501], %rd717;
	cvt.u64.u32 	%rd2502, %r1138;
	or.b64  	%rd3178, %rd2502, 648518346341351424;
	setp.eq.s32 	%p456, %r397, 1;
	@%p456 bra 	$L__BB0_676;
	add.s32 	%r287, %r1138, 4;
	setp.lt.u32 	%p457, %r1133, %r559;
	@%p457 bra 	$L__BB0_703;
	sub.s32 	%r911, %r1133, %r559;
	mul.wide.u32 	%rd2503, %r911, 32;
	add.s64 	%rd3187, %rd14, %rd2503;
	bra.uni 	$L__BB0_704;
$L__BB0_703:
	cvt.u64.u32 	%rd3187, %r1133;
$L__BB0_704:
	shl.b64 	%rd2504, %rd3187, 3;
	add.s64 	%rd2505, %rd1, %rd2504;
	st.global.u64 	[%rd2505], %rd3178;
	add.s32 	%r288, %r285, 1;
	setp.lt.u32 	%p458, %r288, %r559;
	@%p458 bra 	$L__BB0_706;
	sub.s32 	%r912, %r288, %r559;
	mul.wide.u32 	%rd2506, %r912, 32;
	add.s64 	%rd3188, %rd14, %rd2506;
	bra.uni 	$L__BB0_707;
$L__BB0_706:
	cvt.u64.u32 	%rd3188, %r288;
$L__BB0_707:
	shl.b64 	%rd2507, %rd3188, 3;
	add.s64 	%rd2508, %rd1, %rd2507;
	ld.global.u64 	%rd728, [%rd2508];
	add.s32 	%r289, %r1138, 3;
	setp.lt.u32 	%p459, %r289, %r559;
	@%p459 bra 	$L__BB0_709;
	sub.s32 	%r913, %r289, %r559;
	mul.wide.u32 	%rd2509, %r913, 32;
	add.s64 	%rd3189, %rd14, %rd2509;
	bra.uni 	$L__BB0_710;
$L__BB0_709:
	cvt.u64.u32 	%rd3189, %r289;
$L__BB0_710:
	shl.b64 	%rd2510, %rd3189, 3;
	add.s64 	%rd2511, %rd1, %rd2510;
	st.global.u64 	[%rd2511], %rd728;
	cvt.u64.u32 	%rd2512, %r1133;
	or.b64  	%rd3178, %rd2512, 648518346341351424;
	setp.eq.s32 	%p460, %r397, 2;
	mov.u32 	%r1133, %r287;
	@%p460 bra 	$L__BB0_676;
	setp.lt.u32 	%p461, %r287, %r559;
	@%p461 bra 	$L__BB0_713;
	sub.s32 	%r914, %r287, %r559;
	mul.wide.u32 	%rd2513, %r914, 32;
	add.s64 	%rd3190, %rd14, %rd2513;
	bra.uni 	$L__BB0_714;
$L__BB0_713:
	cvt.u64.u32 	%rd3190, %r287;
$L__BB0_714:
	shl.b64 	%rd2514, %rd3190, 3;
	add.s64 	%rd2515, %rd1, %rd2514;
	st.global.u64 	[%rd2515], %rd3178;
	add.s32 	%r290, %r285, 2;
	setp.lt.u32 	%p462, %r290, %r559;
	@%p462 bra 	$L__BB0_716;
	sub.s32 	%r915, %r290, %r559;
	mul.wide.u32 	%rd2516, %r915, 32;
	add.s64 	%rd3191, %rd14, %rd2516;
	bra.uni 	$L__BB0_717;
$L__BB0_716:
	cvt.u64.u32 	%rd3191, %r290;
$L__BB0_717:
	shl.b64 	%rd2517, %rd3191, 3;
	add.s64 	%rd2518, %rd1, %rd2517;
	ld.global.u64 	%rd739, [%rd2518];
	add.s32 	%r291, %r1138, 5;
	setp.lt.u32 	%p463, %r291, %r559;
	@%p463 bra 	$L__BB0_719;
	sub.s32 	%r916, %r291, %r559;
	mul.wide.u32 	%rd2519, %r916, 32;
	add.s64 	%rd3192, %rd14, %rd2519;
	bra.uni 	$L__BB0_720;
$L__BB0_719:
	cvt.u64.u32 	%rd3192, %r291;
$L__BB0_720:
	shl.b64 	%rd2520, %rd3192, 3;
	add.s64 	%rd2521, %rd1, %rd2520;
	st.global.u64 	[%rd2521], %rd739;
	cvt.u64.u32 	%rd2522, %r287;
	or.b64  	%rd3178, %rd2522, 648518346341351424;
	add.s32 	%r1133, %r1138, 6;
	bra.uni 	$L__BB0_676;
$L__BB0_721:
	cvt.u32.u64 	%r293, %rd895;
	setp.le.u32 	%p323, %r559, %r293;
	@%p323 bra 	$L__BB0_723;
	and.b64  	%rd3193, %rd895, 4294967295;
	bra.uni 	$L__BB0_724;
$L__BB0_723:
	sub.s32 	%r818, %r293, %r559;
	mul.wide.u32 	%rd2187, %r818, 32;
	add.s64 	%rd3193, %rd14, %rd2187;
$L__BB0_724:
	shl.b64 	%rd2188, %rd3193, 3;
	add.s64 	%rd2189, %rd1, %rd2188;
	ld.global.u64 	%rd3178, [%rd2189];
	setp.gt.s64 	%p324, %rd3178, -1;
	@%p324 bra 	$L__BB0_726;
	and.b64  	%rd3178, %rd3178, 9223372036854775807;
	bra.uni 	$L__BB0_676;
$L__BB0_726:
	add.s32 	%r294, %r1135, 1;
	mul.wide.u32 	%rd2190, %r1135, 8;
	add.s64 	%rd2191, %rd13, %rd2190;
	st.global.u64 	[%rd2191], %rd895;
	max.u32 	%r1134, %r294, %r1134;
	mov.u32 	%r1135, %r294;
	bra.uni 	$L__BB0_676;
$L__BB0_727:
	cvt.u32.u64 	%r296, %rd895;
	setp.le.u32 	%p410, %r559, %r296;
	@%p410 bra 	$L__BB0_729;
	and.b64  	%rd3194, %rd895, 4294967295;
	bra.uni 	$L__BB0_730;
$L__BB0_729:
	sub.s32 	%r872, %r296, %r559;
	mul.wide.u32 	%rd2382, %r872, 32;
	add.s64 	%rd3194, %rd14, %rd2382;
$L__BB0_730:
	shl.b64 	%rd2383, %rd3194, 3;
	add.s64 	%rd2384, %rd1, %rd2383;
	ld.global.u64 	%rd3178, [%rd2384];
	add.s32 	%r297, %r1135, 1;
	mul.wide.u32 	%rd2385, %r1135, 8;
	add.s64 	%rd2386, %rd13, %rd2385;
	st.global.u64 	[%rd2386], %rd895;
	max.u32 	%r1134, %r297, %r1134;
	mov.u32 	%r1135, %r297;
	bra.uni 	$L__BB0_676;
$L__BB0_731:
	cvt.u32.u64 	%r873, %rd895;
	add.s32 	%r299, %r873, 1;
	setp.ge.u32 	%p411, %r299, %r559;
	@%p411 bra 	$L__BB0_733;
	cvt.u64.u32 	%rd3195, %r299;
	bra.uni 	$L__BB0_734;
$L__BB0_733:
	sub.s32 	%r874, %r299, %r559;
	mul.wide.u32 	%rd2387, %r874, 32;
	add.s64 	%rd3195, %rd14, %rd2387;
$L__BB0_734:
	shl.b64 	%rd2388, %rd3195, 3;
	add.s64 	%rd2389, %rd1, %rd2388;
	ld.global.u64 	%rd3178, [%rd2389];
	bra.uni 	$L__BB0_676;
$L__BB0_735:
	ld.param.u64 	%rd2989, [_Z13hvm_kernel_mtPmS_PjjmS_S_S0_P5Statsjmm_param_2];
	cvta.to.global.u64 	%rd2373, %rd2989;
	shr.u64 	%rd2374, %rd895, 30;
	and.b64  	%rd2375, %rd2374, 67108860;
	add.s64 	%rd2376, %rd2373, %rd2375;
	ld.global.nc.u32 	%r300, [%rd2376];
	setp.eq.s32 	%p408, %r300, 0;
	@%p408 bra 	$L__BB0_887;
	setp.ge.u32 	%p409, %r1133, %r559;
	@%p409 bra 	$L__BB0_738;
	cvt.u64.u32 	%rd3196, %r1133;
	bra.uni 	$L__BB0_739;
$L__BB0_738:
	sub.s32 	%r871, %r1133, %r559;
	mul.wide.u32 	%rd2377, %r871, 32;
	add.s64 	%rd3196, %rd14, %rd2377;
$L__BB0_739:
	shl.b64 	%rd2378, %rd3196, 3;
	add.s64 	%rd2379, %rd1, %rd2378;
	cvt.u64.u32 	%rd2380, %r300;
	st.global.u64 	[%rd2379], %rd2380;
	cvt.u64.u32 	%rd2381, %r1133;
	or.b64  	%rd3178, %rd2381, 216172782113783808;
	add.s32 	%r1133, %r1133, 1;
	bra.uni 	$L__BB0_676;
$L__BB0_740:
	sub.s32 	%r820, %r302, %r559;
	mul.wide.u32 	%rd2195, %r820, 32;
	add.s64 	%rd3197, %rd14, %rd2195;
$L__BB0_741:
	shl.b64 	%rd2196, %rd3197, 3;
	add.s64 	%rd2197, %rd1, %rd2196;
	ld.global.u64 	%rd764, [%rd2197];
	cvt.u32.u64 	%r303, %rd764;
	shr.u64 	%rd765, %rd764, 32;
	{ .reg .b32 tmp; mov.b64 {tmp, %r1140}, %rd764; }
	setp.le.u32 	%p328, %r559, %r303;
	@%p328 bra 	$L__BB0_743;
	and.b64  	%rd3198, %rd764, 4294967295;
	bra.uni 	$L__BB0_744;
$L__BB0_743:
	sub.s32 	%r821, %r303, %r559;
	mul.wide.u32 	%rd2198, %r821, 32;
	add.s64 	%rd3198, %rd14, %rd2198;
$L__BB0_744:
	shl.b64 	%rd2199, %rd3198, 3;
	add.s64 	%rd2200, %rd1, %rd2199;
	ld.global.u64 	%rd3178, [%rd2200];
	shr.u64 	%rd770, %rd3178, 56;
	cvt.u16.u64 	%rs30, %rd770;
	and.b16  	%rs29, %rs30, 127;
	setp.gt.s16 	%p329, %rs29, 6;
	@%p329 bra 	$L__BB0_757;
	setp.gt.s16 	%p336, %rs29, 3;
	@%p336 bra 	$L__BB0_749;
	setp.eq.s16 	%p339, %rs29, 0;
	@%p339 bra 	$L__BB0_676;
	setp.eq.s16 	%p340, %rs29, 1;
	@%p340 bra 	$L__BB0_765;
	setp.eq.s16 	%p341, %rs29, 2;
	@%p341 bra 	$L__BB0_676;
	bra.uni 	$L__BB0_751;
$L__BB0_749:
	add.s16 	%rs32, %rs29, -5;
	setp.lt.u16 	%p337, %rs32, 2;
	@%p337 bra 	$L__BB0_779;
	setp.eq.s16 	%p338, %rs29, 4;
	@%p338 bra 	$L__BB0_676;
$L__BB0_751:
	and.b64  	%rd2297, %rd3178, 9151314442816847872;
	setp.lt.u64 	%p379, %rd2297, 864691128455135233;
	and.b64  	%rd2298, %rd3178, 9079256848778919936;
	setp.gt.u64 	%p380, %rd2298, 2161727821137838079;
	or.pred  	%p381, %p379, %p380;
	@%p381 bra 	$L__BB0_887;
	cvt.u32.u64 	%r335, %rd3178;
	cvt.u32.u64 	%r844, %rd770;
	and.b32  	%r336, %r844, 127;
	add.s32 	%r337, %r336, -13;
	setp.eq.s32 	%p382, %r337, 0;
	@%p382 bra 	$L__BB0_857;
	and.b64  	%rd838, %rd764, -4294967296;
	add.s32 	%r847, %r336, -14;
	and.b32  	%r338, %r337, 3;
	setp.lt.u32 	%p383, %r847, 3;
	mov.b32 	%r1151, 0;
	mov.u32 	%r1150, %r1133;
	@%p383 bra 	$L__BB0_844;
	and.b32  	%r1151, %r337, -4;
	mov.b32 	%r1148, 0;
	mov.u32 	%r1150, %r1133;
$L__BB0_755:
	add.s32 	%r342, %r1150, 1;
	add.s32 	%r343, %r1148, %r335;
	setp.ge.u32 	%p384, %r1150, %r559;
	@%p384 bra 	$L__BB0_833;
	cvt.u64.u32 	%rd3217, %r1150;
	bra.uni 	$L__BB0_834;
$L__BB0_757:
	setp.gt.s16 	%p330, %rs29, 8;
	@%p330 bra 	$L__BB0_762;
	setp.eq.s16 	%p334, %rs29, 7;
	@%p334 bra 	$L__BB0_767;
	setp.eq.s16 	%p335, %rs29, 8;
	@%p335 bra 	$L__BB0_760;
	bra.uni 	$L__BB0_751;
$L__BB0_760:
	add.s32 	%r321, %r1133, 1;
	add.s32 	%r322, %r1133, 2;
	cvt.u64.u32 	%rd786, %r1133;
	setp.ge.u32 	%p348, %r321, %r559;
	@%p348 bra 	$L__BB0_793;
	cvt.u64.u32 	%rd3203, %r321;
	bra.uni 	$L__BB0_794;
$L__BB0_762:
	add.s16 	%rs31, %rs29, -9;
	setp.lt.u16 	%p331, %rs31, 2;
	@%p331 bra 	$L__BB0_765;
	setp.eq.s16 	%p332, %rs29, 11;
	@%p332 bra 	$L__BB0_815;
	setp.eq.s16 	%p333, %rs29, 12;
	@%p333 bra 	$L__BB0_765;
	bra.uni 	$L__BB0_751;
$L__BB0_765:
	and.b64  	%rd798, %rd3178, 9151314442816847872;
	and.b64  	%rd799, %rd764, -4294967296;
	add.s32 	%r1147, %r1133, 1;
	setp.ge.u32 	%p372, %r1133, %r559;
	@%p372 bra 	$L__BB0_800;
	cvt.u64.u32 	%rd3206, %r1133;
	bra.uni 	$L__BB0_801;
$L__BB0_767:
	cvt.u32.u64 	%r305, %rd3178;
	setp.eq.s32 	%p351, %r305, 0;
	setp.lt.u64 	%p352, %rd764, 4294967296;
	or.pred  	%p353, %p351, %p352;
	@%p353 bra 	$L__BB0_773;
	mov.b32 	%r1139, 0;
$L__BB0_769:
	setp.ge.u32 	%p354, %r1140, %r559;
	@%p354 bra 	$L__BB0_771;
	cvt.u64.u32 	%rd3199, %r1140;
	bra.uni 	$L__BB0_772;
$L__BB0_771:
	sub.s32 	%r832, %r1140, %r559;
	mul.wide.u32 	%rd2247, %r832, 32;
	add.s64 	%rd3199, %rd14, %rd2247;
$L__BB0_772:
	shl.b64 	%rd2248, %rd3199, 3;
	add.s64 	%rd2249, %rd1, %rd2248;
	ld.global.u64 	%rd2250, [%rd2249];
	cvt.u32.u64 	%r1140, %rd2250;
	add.s32 	%r1139, %r1139, 1;
	setp.lt.u32 	%p355, %r1139, %r305;
	setp.ne.s32 	%p356, %r1140, 0;
	and.pred  	%p357, %p355, %p356;
	@%p357 bra 	$L__BB0_769;
$L__BB0_773:
	setp.eq.s32 	%p358, %r1140, 0;
	mov.b32 	%r1142, 0;
	@%p358 bra 	$L__BB0_778;
	setp.ge.u32 	%p359, %r1140, %r559;
	@%p359 bra 	$L__BB0_776;
	cvt.u64.u32 	%rd3200, %r1140;
	bra.uni 	$L__BB0_777;
$L__BB0_776:
	sub.s32 	%r834, %r1140, %r559;
	mul.wide.u32 	%rd2252, %r834, 32;
	add.s64 	%rd3200, %rd14, %rd2252;
$L__BB0_777:
	shl.b64 	%rd2253, %rd3200, 3;
	add.s64 	%rd2254, %rd1, %rd2253;
	ld.global.u32 	%r1142, [%rd2254+4];
$L__BB0_778:
	setp.eq.s32 	%p360, %r1142, 0;
	cvt.u64.u32 	%rd2255, %r1142;
	and.b64  	%rd2256, %rd3178, 4294967295;
	selp.b64 	%rd2257, %rd2256, %rd2255, %p360;
	or.b64  	%rd3178, %rd2257, 504403158265495552;
	bra.uni 	$L__BB0_676;
$L__BB0_779:
	cvt.u32.u64 	%r313, %rd3178;
	setp.eq.s32 	%p361, %r313, 0;
	setp.lt.u64 	%p362, %rd764, 4294967296;
	or.pred  	%p363, %p361, %p362;
	@%p363 bra 	$L__BB0_785;
	mov.b32 	%r1143, 0;
$L__BB0_781:
	setp.ge.u32 	%p364, %r1140, %r559;
	@%p364 bra 	$L__BB0_783;
	cvt.u64.u32 	%rd3201, %r1140;
	bra.uni 	$L__BB0_784;
$L__BB0_783:
	sub.s32 	%r836, %r1140, %r559;
	mul.wide.u32 	%rd2258, %r836, 32;
	add.s64 	%rd3201, %rd14, %rd2258;
$L__BB0_784:
	shl.b64 	%rd2259, %rd3201, 3;
	add.s64 	%rd2260, %rd1, %rd2259;
	ld.global.u64 	%rd2261, [%rd2260];
	cvt.u32.u64 	%r1140, %rd2261;
	add.s32 	%r1143, %r1143, 1;
	setp.lt.u32 	%p365, %r1143, %r313;
	setp.ne.s32 	%p366, %r1140, 0;
	and.pred  	%p367, %p365, %p366;
	@%p367 bra 	$L__BB0_781;
$L__BB0_785:
	setp.eq.s32 	%p368, %r1140, 0;
	mov.b32 	%r1146, 0;
	@%p368 bra 	$L__BB0_790;
	setp.ge.u32 	%p369, %r1140, %r559;
	@%p369 bra 	$L__BB0_788;
	cvt.u64.u32 	%rd3202, %r1140;
	bra.uni 	$L__BB0_789;
$L__BB0_788:
	sub.s32 	%r838, %r1140, %r559;
	mul.wide.u32 	%rd2263, %r838, 32;
	add.s64 	%rd3202, %rd14, %rd2263;
$L__BB0_789:
	shl.b64 	%rd2264, %rd3202, 3;
	add.s64 	%rd2265, %rd1, %rd2264;
	ld.global.u32 	%r1146, [%rd2265+4];
$L__BB0_790:
	and.b64  	%rd2266, %rd3178, 9151314442816847872;
	setp.eq.s64 	%p370, %rd2266, 360287970189639680;
	selp.b16 	%rs3, 5, 6, %p370;
	setp.eq.s32 	%p371, %r1146, 0;
	@%p371 bra 	$L__BB0_792;
	cvt.u64.u16 	%rd2267, %rs3;
	shl.b64 	%rd2268, %rd2267, 56;
	and.b64  	%rd2269, %rd3178, 72057589742960640;
	or.b64  	%rd2270, %rd2268, %rd2269;
	cvt.u64.u32 	%rd2271, %r1146;
	or.b64  	%rd3178, %rd2270, %rd2271;
	bra.uni 	$L__BB0_676;
$L__BB0_792:
	cvt.u64.u16 	%rd2272, %rs3;
	shl.b64 	%rd2273, %rd2272, 56;
	and.b64  	%rd2274, %rd3178, 72057594037927935;
	or.b64  	%rd3178, %rd2273, %rd2274;
	bra.uni 	$L__BB0_676;
$L__BB0_793:
	sub.s32 	%r828, %r321, %r559;
	mul.wide.u32 	%rd2232, %r828, 32;
	add.s64 	%rd3203, %rd14, %rd2232;
$L__BB0_794:
	shl.b64 	%rd2233, %rd3203, 3;
	add.s64 	%rd2234, %rd1, %rd2233;
	shl.b64 	%rd2235, %rd786, 32;
	or.b64  	%rd2236, %rd765, %rd2235;
	st.global.u64 	[%rd2234], %rd2236;
	cvt.u64.u32 	%rd2237, %r321;
	shl.b64 	%rd2238, %rd2237, 32;
	and.b64  	%rd2239, %rd3178, 4294967295;
	or.b64  	%rd790, %rd2239, %rd2238;
	setp.ge.u32 	%p349, %r322, %r559;
	@%p349 bra 	$L__BB0_796;
	cvt.u64.u32 	%rd3204, %r322;
	bra.uni 	$L__BB0_797;
$L__BB0_796:
	sub.s32 	%r829, %r322, %r559;
	mul.wide.u32 	%rd2240, %r829, 32;
	add.s64 	%rd3204, %rd14, %rd2240;
$L__BB0_797:
	shl.b64 	%rd2241, %rd3204, 3;
	add.s64 	%rd2242, %rd1, %rd2241;
	st.global.u64 	[%rd2242], %rd790;
	cvt.u64.u32 	%rd794, %r322;
	setp.lt.u32 	%p350, %r1133, %r559;
	mov.u64 	%rd3205, %rd786;
	@%p350 bra 	$L__BB0_799;
	sub.s32 	%r830, %r1133, %r559;
	mul.wide.u32 	%rd2243, %r830, 32;
	add.s64 	%rd3205, %rd14, %rd2243;
$L__BB0_799:
	shl.b64 	%rd2244, %rd3205, 3;
	add.s64 	%rd2245, %rd1, %rd2244;
	or.b64  	%rd2246, %rd794, 216172782113783808;
	st.global.u64 	[%rd2245], %rd2246;
	or.b64  	%rd3178, %rd786, 576460752303423488;
	add.s32 	%r1133, %r1133, 3;
	bra.uni 	$L__BB0_676;
$L__BB0_800:
	sub.s32 	%r839, %r1133, %r559;
	mul.wide.u32 	%rd2275, %r839, 32;
	add.s64 	%rd3206, %rd14, %rd2275;
$L__BB0_801:
	setp.eq.s64 	%p373, %rd798, 576460752303423488;
	shl.b64 	%rd2276, %rd3206, 3;
	add.s64 	%rd2277, %rd1, %rd2276;
	and.b64  	%rd2278, %rd3178, 4294967295;
	or.b64  	%rd2279, %rd799, %rd2278;
	st.global.u64 	[%rd2277], %rd2279;
	@%p373 bra 	$L__BB0_806;
	setp.lt.u32 	%p374, %r1147, %r559;
	@%p374 bra 	$L__BB0_804;
	sub.s32 	%r840, %r1147, %r559;
	mul.wide.u32 	%rd2280, %r840, 32;
	add.s64 	%rd3207, %rd14, %rd2280;
	bra.uni 	$L__BB0_805;
$L__BB0_804:
	cvt.u64.u32 	%rd3207, %r1147;
$L__BB0_805:
	shl.b64 	%rd2281, %rd3207, 3;
	add.s64 	%rd2282, %rd1, %rd2281;
	add.s64 	%rd2283, %rd3178, 1;
	and.b64  	%rd2284, %rd2283, 4294967295;
	or.b64  	%rd2285, %rd799, %rd2284;
	st.global.u64 	[%rd2282], %rd2285;
	cvt.u64.u32 	%rd2286, %r1147;
	or.b64  	%rd3179, %rd2286, 216172782113783808;
	add.s32 	%r1147, %r1133, 2;
$L__BB0_806:
	setp.ge.u32 	%p375, %r1147, %r559;
	@%p375 bra 	$L__BB0_808;
	cvt.u64.u32 	%rd3209, %r1147;
	bra.uni 	$L__BB0_809;
$L__BB0_808:
	sub.s32 	%r841, %r1147, %r559;
	mul.wide.u32 	%rd2287, %r841, 32;
	add.s64 	%rd3209, %rd14, %rd2287;
$L__BB0_809:
	shl.b64 	%rd2288, %rd3209, 3;
	add.s64 	%rd2289, %rd1, %rd2288;
	cvt.u64.u32 	%rd2290, %r1133;
	or.b64  	%rd2291, %rd2290, 216172782113783808;
	st.global.u64 	[%rd2289], %rd2291;
	@%p373 bra 	$L__BB0_814;
	add.s32 	%r327, %r1147, 1;
	setp.lt.u32 	%p377, %r327, %r559;
	@%p377 bra 	$L__BB0_812;
	sub.s32 	%r842, %r327, %r559;
	mul.wide.u32 	%rd2292, %r842, 32;
	add.s64 	%rd3210, %rd14, %rd2292;
	bra.uni 	$L__BB0_813;
$L__BB0_812:
	cvt.u64.u32 	%rd3210, %r327;
$L__BB0_813:
	shl.b64 	%rd2293, %rd3210, 3;
	add.s64 	%rd2294, %rd1, %rd2293;
	st.global.u64 	[%rd2294], %rd3179;
$L__BB0_814:
	and.b64  	%rd2295, %rd3178, 9223372032559808512;
	cvt.u64.u32 	%rd2296, %r1147;
	or.b64  	%rd3178, %rd2295, %rd2296;
	selp.b32 	%r843, 1, 2, %p373;
	add.s32 	%r1133, %r1147, %r843;
	bra.uni 	$L__BB0_676;
$L__BB0_815:
	add.s32 	%r329, %r1133, 1;
	add.s32 	%r330, %r1133, 2;
	cvt.u64.u32 	%rd3214, %r1133;
	setp.ge.u32 	%p342, %r329, %r559;
	@%p342 bra 	$L__BB0_817;
	cvt.u64.u32 	%rd3211, %r329;
	bra.uni 	$L__BB0_818;
$L__BB0_817:
	sub.s32 	%r822, %r329, %r559;
	mul.wide.u32 	%rd2201, %r822, 32;
	add.s64 	%rd3211, %rd14, %rd2201;
$L__BB0_818:
	shl.b64 	%rd2202, %rd3211, 3;
	add.s64 	%rd2203, %rd1, %rd2202;
	shl.b64 	%rd2204, %rd3214, 32;
	or.b64  	%rd2205, %rd765, %rd2204;
	st.global.u64 	[%rd2203], %rd2205;
	add.s32 	%r331, %r1133, 3;
	and.b64  	%rd819, %rd764, -4294967296;
	setp.ge.u32 	%p343, %r330, %r559;
	@%p343 bra 	$L__BB0_820;
	cvt.u64.u32 	%rd3212, %r330;
	bra.uni 	$L__BB0_821;
$L__BB0_820:
	sub.s32 	%r823, %r330, %r559;
	mul.wide.u32 	%rd2206, %r823, 32;
	add.s64 	%rd3212, %rd14, %rd2206;
$L__BB0_821:
	shl.b64 	%rd2207, %rd3212, 3;
	add.s64 	%rd2208, %rd1, %rd2207;
	and.b64  	%rd2209, %rd3178, 4294967295;
	or.b64  	%rd2210, %rd2209, %rd819;
	st.global.u64 	[%rd2208], %rd2210;
	add.s32 	%r332, %r1133, 4;
	cvt.u64.u32 	%rd2211, %r329;
	shl.b64 	%rd2212, %rd2211, 32;
	add.s64 	%rd2213, %rd3178, 1;
	and.b64  	%rd2214, %rd2213, 4294967295;
	or.b64  	%rd823, %rd2214, %rd2212;
	setp.ge.u32 	%p344, %r331, %r559;
	@%p344 bra 	$L__BB0_823;
	cvt.u64.u32 	%rd3213, %r331;
	bra.uni 	$L__BB0_824;
$L__BB0_823:
	sub.s32 	%r824, %r331, %r559;
	mul.wide.u32 	%rd2215, %r824, 32;
	add.s64 	%rd3213, %rd14, %rd2215;
$L__BB0_824:
	shl.b64 	%rd2216, %rd3213, 3;
	add.s64 	%rd2217, %rd1, %rd2216;
	st.global.u64 	[%rd2217], %rd823;
	cvt.u64.u32 	%rd2218, %r330;
	or.b64  	%rd827, %rd2218, 216172782113783808;
	setp.lt.u32 	%p345, %r1133, %r559;
	@%p345 bra 	$L__BB0_826;
	sub.s32 	%r825, %r1133, %r559;
	mul.wide.u32 	%rd2219, %r825, 32;
	add.s64 	%rd3214, %rd14, %rd2219;
$L__BB0_826:
	shl.b64 	%rd2220, %rd3214, 3;
	add.s64 	%rd2221, %rd1, %rd2220;
	st.global.u64 	[%rd2221], %rd827;
	setp.ge.u32 	%p346, %r332, %r559;
	@%p346 bra 	$L__BB0_828;
	cvt.u64.u32 	%rd3215, %r332;
	bra.uni 	$L__BB0_829;
$L__BB0_828:
	sub.s32 	%r826, %r332, %r559;
	mul.wide.u32 	%rd2222, %r826, 32;
	add.s64 	%rd3215, %rd14, %rd2222;
$L__BB0_829:
	shl.b64 	%rd2223, %rd3215, 3;
	add.s64 	%rd2224, %rd1, %rd2223;
	st.global.u64 	[%rd2224], %rd827;
	cvt.u64.u32 	%rd833, %r331;
	add.s32 	%r333, %r1133, 5;
	setp.ge.u32 	%p347, %r333, %r559;
	@%p347 bra 	$L__BB0_831;
	cvt.u64.u32 	%rd3216, %r333;
	bra.uni 	$L__BB0_832;
$L__BB0_831:
	sub.s32 	%r827, %r333, %r559;
	mul.wide.u32 	%rd2225, %r827, 32;
	add.s64 	%rd3216, %rd14, %rd2225;
$L__BB0_832:
	shl.b64 	%rd2226, %rd3216, 3;
	add.s64 	%rd2227, %rd1, %rd2226;
	or.b64  	%rd2228, %rd833, 216172782113783808;
	st.global.u64 	[%rd2227], %rd2228;
	cvt.u64.u32 	%rd2229, %r332;
	and.b64  	%rd2230, %rd3178, 72057589742960640;
	or.b64  	%rd2231, %rd2230, %rd2229;
	or.b64  	%rd3178, %rd2231, 792633534417207296;
	add.s32 	%r1133, %r1133, 6;
	bra.uni 	$L__BB0_676;
$L__BB0_833:
	sub.s32 	%r849, %r1150, %r559;
	mul.wide.u32 	%rd2299, %r849, 32;
	add.s64 	%rd3217, %rd14, %rd2299;
$L__BB0_834:
	shl.b64 	%rd2300, %rd3217, 3;
	add.s64 	%rd2301, %rd1, %rd2300;
	cvt.u64.u32 	%rd2302, %r343;
	or.b64  	%rd2303, %rd838, %rd2302;
	st.global.u64 	[%rd2301], %rd2303;
	cvt.u64.u32 	%rd2304, %r1150;
	or.b64  	%rd2305, %rd2304, 216172782113783808;
	mul.wide.u32 	%rd2306, %r1148, 8;
	add.s64 	%rd842, %rd2, %rd2306;
	st.local.u64 	[%rd842], %rd2305;
	add.s32 	%r344, %r1150, 2;
	setp.lt.u32 	%p385, %r342, %r559;
	@%p385 bra 	$L__BB0_836;
	sub.s32 	%r850, %r342, %r559;
	mul.wide.u32 	%rd2307, %r850, 32;
	add.s64 	%rd3218, %rd14, %rd2307;
	bra.uni 	$L__BB0_837;
$L__BB0_836:
	cvt.u64.u32 	%rd3218, %r342;
$L__BB0_837:
	shl.b64 	%rd2308, %rd3218, 3;
	add.s64 	%rd2309, %rd1, %rd2308;
	add.s32 	%r851, %r343, 1;
	cvt.u64.u32 	%rd2310, %r851;
	or.b64  	%rd2311, %rd838, %rd2310;
	st.global.u64 	[%rd2309], %rd2311;
	cvt.u64.u32 	%rd2312, %r342;
	or.b64  	%rd2313, %rd2312, 216172782113783808;
	st.local.u64 	[%rd842+8], %rd2313;
	add.s32 	%r345, %r1150, 3;
	setp.lt.u32 	%p386, %r344, %r559;
	@%p386 bra 	$L__BB0_839;
	sub.s32 	%r852, %r344, %r559;
	mul.wide.u32 	%rd2314, %r852, 32;
	add.s64 	%rd3219, %rd14, %rd2314;
	bra.uni 	$L__BB0_840;
$L__BB0_839:
	cvt.u64.u32 	%rd3219, %r344;
$L__BB0_840:
	shl.b64 	%rd2315, %rd3219, 3;
	add.s64 	%rd2316, %rd1, %rd2315;
	add.s32 	%r853, %r343, 2;
	cvt.u64.u32 	%rd2317, %r853;
	or.b64  	%rd2318, %rd838, %rd2317;
	st.global.u64 	[%rd2316], %rd2318;
	cvt.u64.u32 	%rd2319, %r344;
	or.b64  	%rd2320, %rd2319, 216172782113783808;
	st.local.u64 	[%rd842+16], %rd2320;
	add.s32 	%r1150, %r1150, 4;
	add.s32 	%r854, %r343, 3;
	cvt.u64.u32 	%rd849, %r854;
	setp.lt.u32 	%p387, %r345, %r559;
	@%p387 bra 	$L__BB0_842;
	sub.s32 	%r855, %r345, %r559;
	mul.wide.u32 	%rd2321, %r855, 32;
	add.s64 	%rd3220, %rd14, %rd2321;
	bra.uni 	$L__BB0_843;
$L__BB0_842:
	cvt.u64.u32 	%rd3220, %r345;
$L__BB0_843:
	shl.b64 	%rd2322, %rd3220, 3;
	add.s64 	%rd2323, %rd1, %rd2322;
	or.b64  	%rd2324, %rd838, %rd849;
	st.global.u64 	[%rd2323], %rd2324;
	cvt.u64.u32 	%rd2325, %r345;
	or.b64  	%rd2326, %rd2325, 216172782113783808;
	st.local.u64 	[%rd842+24], %rd2326;
	add.s32 	%r1148, %r1148, 4;
	setp.ne.s32 	%p388, %r1148, %r1151;
	@%p388 bra 	$L__BB0_755;
$L__BB0_844:
	setp.eq.s32 	%p389, %r338, 0;
	mov.u32 	%r1133, %r1150;
	@%p389 bra 	$L__BB0_857;
	add.s32 	%r1133, %r1150, 1;
	add.s32 	%r352, %r1151, %r335;
	setp.lt.u32 	%p390, %r1150, %r559;
	@%p390 bra 	$L__BB0_847;
	sub.s32 	%r856, %r1150, %r559;
	mul.wide.u32 	%rd2327, %r856, 32;
	add.s64 	%rd3221, %rd14, %rd2327;
	bra.uni 	$L__BB0_848;
$L__BB0_847:
	cvt.u64.u32 	%rd3221, %r1150;
$L__BB0_848:
	shl.b64 	%rd2328, %rd3221, 3;
	add.s64 	%rd2329, %rd1, %rd2328;
	cvt.u64.u32 	%rd2330, %r352;
	or.b64  	%rd2331, %rd838, %rd2330;
	st.global.u64 	[%rd2329], %rd2331;
	cvt.u64.u32 	%rd2332, %r1150;
	or.b64  	%rd2333, %rd2332, 216172782113783808;
	mul.wide.u32 	%rd2334, %r1151, 8;
	add.s64 	%rd856, %rd2, %rd2334;
	st.local.u64 	[%rd856], %rd2333;
	setp.eq.s32 	%p391, %r338, 1;
	@%p391 bra 	$L__BB0_857;
	add.s32 	%r353, %r1150, 2;
	setp.lt.u32 	%p392, %r1133, %r559;
	@%p392 bra 	$L__BB0_851;
	sub.s32 	%r857, %r1133, %r559;
	mul.wide.u32 	%rd2335, %r857, 32;
	add.s64 	%rd3222, %rd14, %rd2335;
	bra.uni 	$L__BB0_852;
$L__BB0_851:
	cvt.u64.u32 	%rd3222, %r1133;
$L__BB0_852:
	shl.b64 	%rd2336, %rd3222, 3;
	add.s64 	%rd2337, %rd1, %rd2336;
	add.s32 	%r858, %r352, 1;
	cvt.u64.u32 	%rd2338, %r858;
	or.b64  	%rd2339, %rd838, %rd2338;
	st.global.u64 	[%rd2337], %rd2339;
	cvt.u64.u32 	%rd2340, %r1133;
	or.b64  	%rd2341, %rd2340, 216172782113783808;
	st.local.u64 	[%rd856+8], %rd2341;
	setp.eq.s32 	%p393, %r338, 2;
	mov.u32 	%r1133, %r353;
	@%p393 bra 	$L__BB0_857;
	add.s32 	%r859, %r352, 2;
	cvt.u64.u32 	%rd2342, %r859;
	or.b64  	%rd860, %rd838, %rd2342;
	setp.lt.u32 	%p394, %r353, %r559;
	@%p394 bra 	$L__BB0_855;
	sub.s32 	%r860, %r353, %r559;
	mul.wide.u32 	%rd2343, %r860, 32;
	add.s64 	%rd3223, %rd14, %rd2343;
	bra.uni 	$L__BB0_856;
$L__BB0_855:
	cvt.u64.u32 	%rd3223, %r353;
$L__BB0_856:
	shl.b64 	%rd2344, %rd3223, 3;
	add.s64 	%rd2345, %rd1, %rd2344;
	st.global.u64 	[%rd2345], %rd860;
	cvt.u64.u32 	%rd2346, %r353;
	or.b64  	%rd2347, %rd2346, 216172782113783808;
	st.local.u64 	[%rd856+16], %rd2347;
	add.s32 	%r1133, %r1150, 3;
$L__BB0_857:
	@%p382 bra 	$L__BB0_886;
	add.s32 	%r862, %r336, -14;
	and.b32  	%r356, %r337, 3;
	setp.lt.u32 	%p396, %r862, 3;
	mov.b32 	%r1155, 0;
	@%p396 bra 	$L__BB0_873;
	and.b32  	%r1155, %r337, -4;
	mov.b32 	%r1154, 0;
$L__BB0_860:
	mul.wide.u32 	%rd2348, %r1154, 8;
	add.s64 	%rd864, %rd2, %rd2348;
	ld.local.u64 	%rd865, [%rd864];
	add.s32 	%r359, %r1154, %r1133;
	setp.ge.u32 	%p397, %r359, %r559;
	@%p397 bra 	$L__BB0_862;
	cvt.u64.u32 	%rd3224, %r359;
	bra.uni 	$L__BB0_863;
$L__BB0_862:
	sub.s32 	%r864, %r359, %r559;
	mul.wide.u32 	%rd2349, %r864, 32;
	add.s64 	%rd3224, %rd14, %rd2349;
$L__BB0_863:
	shl.b64 	%rd2350, %rd3224, 3;
	add.s64 	%rd2351, %rd1, %rd2350;
	st.global.u64 	[%rd2351], %rd865;
	ld.local.u64 	%rd869, [%rd864+8];
	add.s32 	%r360, %r359, 1;
	setp.lt.u32 	%p398, %r360, %r559;
	@%p398 bra 	$L__BB0_865;
	sub.s32 	%r865, %r360, %r559;
	mul.wide.u32 	%rd2352, %r865, 32;
	add.s64 	%rd3225, %rd14, %rd2352;
	bra.uni 	$L__BB0_866;
$L__BB0_865:
	cvt.u64.u32 	%rd3225, %r360;
$L__BB0_866:
	shl.b64 	%rd2353, %rd3225, 3;
	add.s64 	%rd2354, %rd1, %rd2353;
	st.global.u64 	[%rd2354], %rd869;
	ld.local.u64 	%rd873, [%rd864+16];
	add.s32 	%r361, %r359, 2;
	setp.lt.u32 	%p399, %r361, %r559;
	@%p399 bra 	$L__BB0_868;
	sub.s32 	%r866, %r361, %r559;
	mul.wide.u32 	%rd2355, %r866, 32;
	add.s64 	%rd3226, %rd14, %rd2355;
	bra.uni 	$L__BB0_869;
$L__BB0_868:
	cvt.u64.u32 	%rd3226, %r361;
$L__BB0_869:
	shl.b64 	%rd2356, %rd3226, 3;
	add.s64 	%rd2357, %rd1, %rd2356;
	st.global.u64 	[%rd2357], %rd873;
	ld.local.u64 	%rd877, [%rd864+24];
	add.s32 	%r362, %r359, 3;
	setp.lt.u32 	%p400, %r362, %r559;
	@%p400 bra 	$L__BB0_871;
	sub.s32 	%r867, %r362, %r559;
	mul.wide.u32 	%rd2358, %r867, 32;
	add.s64 	%rd3227, %rd14, %rd2358;
	bra.uni 	$L__BB0_872;
$L__BB0_871:
	cvt.u64.u32 	%rd3227, %r362;
$L__BB0_872:
	shl.b64 	%rd2359, %rd3227, 3;
	add.s64 	%rd2360, %rd1, %rd2359;
	st.global.u64 	[%rd2360], %rd877;
	add.s32 	%r1154, %r1154, 4;
	setp.ne.s32 	%p401, %r1154, %r1155;
	@%p401 bra 	$L__BB0_860;
$L__BB0_873:
	setp.eq.s32 	%p402, %r356, 0;
	@%p402 bra 	$L__BB0_886;
	mul.wide.u32 	%rd2361, %r1155, 8;
	add.s64 	%rd881, %rd2, %rd2361;
	ld.local.u64 	%rd882, [%rd881];
	add.s32 	%r365, %r1155, %r1133;
	setp.lt.u32 	%p403, %r365, %r559;
	@%p403 bra 	$L__BB0_876;
	sub.s32 	%r868, %r365, %r559;
	mul.wide.u32 	%rd2362, %r868, 32;
	add.s64 	%rd3228, %rd14, %rd2362;
	bra.uni 	$L__BB0_877;
$L__BB0_876:
	cvt.u64.u32 	%rd3228, %r365;
$L__BB0_877:
	shl.b64 	%rd2363, %rd3228, 3;
	add.s64 	%rd2364, %rd1, %rd2363;
	st.global.u64 	[%rd2364], %rd882;
	setp.eq.s32 	%p404, %r356, 1;
	@%p404 bra 	$L__BB0_886;
	ld.local.u64 	%rd886, [%rd881+8];
	add.s32 	%r366, %r365, 1;
	setp.lt.u32 	%p405, %r366, %r559;
	@%p405 bra 	$L__BB0_880;
	sub.s32 	%r869, %r366, %r559;
	mul.wide.u32 	%rd2365, %r869, 32;
	add.s64 	%rd3229, %rd14, %rd2365;
	bra.uni 	$L__BB0_881;
$L__BB0_880:
	cvt.u64.u32 	%rd3229, %r366;
$L__BB0_881:
	shl.b64 	%rd2366, %rd3229, 3;
	add.s64 	%rd2367, %rd1, %rd2366;
	st.global.u64 	[%rd2367], %rd886;
	setp.eq.s32 	%p406, %r356, 2;
	@%p406 bra 	$L__BB0_886;
	ld.local.u64 	%rd890, [%rd881+16];
	add.s32 	%r367, %r365, 2;
	setp.lt.u32 	%p407, %r367, %r559;
	@%p407 bra 	$L__BB0_884;
	sub.s32 	%r870, %r367, %r559;
	mul.wide.u32 	%rd2368, %r870, 32;
	add.s64 	%rd3230, %rd14, %rd2368;
	bra.uni 	$L__BB0_885;
$L__BB0_884:
	cvt.u64.u32 	%rd3230, %r367;
$L__BB0_885:
	shl.b64 	%rd2369, %rd3230, 3;
	add.s64 	%rd2370, %rd1, %rd2369;
	st.global.u64 	[%rd2370], %rd890;
$L__BB0_886:
	and.b64  	%rd2371, %rd3178, 9223372032559808512;
	cvt.u64.u32 	%rd2372, %r1133;
	or.b64  	%rd3178, %rd2371, %rd2372;
	add.s32 	%r1133, %r1133, %r337;
	bra.uni 	$L__BB0_676;
$L__BB0_887:
	setp.eq.s32 	%p412, %r1135, 0;
	@%p412 bra 	$L__BB0_1323;
$L__BB0_888:
	mov.u32 	%r369, %r1135;
	add.s32 	%r1135, %r369, -1;
	mul.wide.u32 	%rd2390, %r1135, 8;
	add.s64 	%rd897, %rd13, %rd2390;
	ld.global.u64 	%rd898, [%rd897];
	shr.u64 	%rd2391, %rd898, 56;
	cvt.u16.u64 	%rs34, %rd2391;
	and.b16  	%rs33, %rs34, 127;
	add.s16 	%rs35, %rs33, -5;
	setp.lt.u16 	%p413, %rs35, 2;
	@%p413 bra 	$L__BB0_1038;
	setp.eq.s16 	%p414, %rs33, 12;
	@%p414 bra 	$L__BB0_946;
	setp.ne.s16 	%p415, %rs33, 9;
	@%p415 bra 	$L__BB0_1322;
	cvt.u32.u64 	%r372, %rd898;
	add.s32 	%r373, %r372, 1;
	setp.ge.u32 	%p464, %r373, %r559;
	@%p464 bra 	$L__BB0_893;
	cvt.u64.u32 	%rd3233, %r373;
	bra.uni 	$L__BB0_894;
$L__BB0_893:
	sub.s32 	%r917, %r373, %r559;
	mul.wide.u32 	%rd2523, %r917, 32;
	add.s64 	%rd3233, %rd14, %rd2523;
$L__BB0_894:
	shl.b64 	%rd2524, %rd3233, 3;
	add.s64 	%rd2525, %rd1, %rd2524;
	ld.global.u64 	%rd902, [%rd2525];
	shr.u64 	%rd2526, %rd895, 56;
	cvt.u16.u64 	%rs39, %rd2526;
	and.b16  	%rs38, %rs39, 127;
	setp.gt.s16 	%p465, %rs38, 3;
	@%p465 bra 	$L__BB0_898;
	setp.lt.u16 	%p471, %rs38, 2;
	@%p471 bra 	$L__BB0_896;
	bra.uni 	$L__BB0_939;
$L__BB0_896:
	setp.ge.u32 	%p481, %r1133, %r559;
	@%p481 bra 	$L__BB0_905;
	cvt.u64.u32 	%rd3234, %r1133;
	bra.uni 	$L__BB0_906;
$L__BB0_898:
	setp.gt.s16 	%p466, %rs38, 7;
	@%p466 bra 	$L__BB0_901;
	setp.eq.s16 	%p470, %rs38, 4;
	@%p470 bra 	$L__BB0_900;
	bra.uni 	$L__BB0_939;
$L__BB0_900:
	add.s64 	%rd896, %rd896, 1;
	mov.b64 	%rd895, 288230376151711744;
	bra.uni 	$L__BB0_1322;
$L__BB0_901:
	setp.eq.s16 	%p467, %rs38, 8;
	@%p467 bra 	$L__BB0_910;
	setp.eq.s16 	%p468, %rs38, 10;
	@%p468 bra 	$L__BB0_917;
	setp.eq.s16 	%p469, %rs38, 12;
	@%p469 bra 	$L__BB0_904;
	bra.uni 	$L__BB0_939;
$L__BB0_904:
	st.global.u64 	[%rd897], %rd895;
	max.u32 	%r1134, %r369, %r1134;
	mov.u64 	%rd3178, %rd902;
	mov.u32 	%r1135, %r369;
	bra.uni 	$L__BB0_676;
$L__BB0_905:
	sub.s32 	%r928, %r1133, %r559;
	mul.wide.u32 	%rd2563, %r928, 32;
	add.s64 	%rd3234, %rd14, %rd2563;
$L__BB0_906:
	shl.b64 	%rd2564, %rd3234, 3;
	add.s64 	%rd2565, %rd1, %rd2564;
	st.global.u64 	[%rd2565], %rd895;
	add.s32 	%r374, %r1133, 1;
	setp.ge.u32 	%p482, %r374, %r559;
	@%p482 bra 	$L__BB0_908;
	cvt.u64.u32 	%rd3235, %r374;
	bra.uni 	$L__BB0_909;
$L__BB0_908:
	sub.s32 	%r929, %r374, %r559;
	mul.wide.u32 	%rd2566, %r929, 32;
	add.s64 	%rd3235, %rd14, %rd2566;
$L__BB0_909:
	shl.b64 	%rd2567, %rd3235, 3;
	add.s64 	%rd2568, %rd1, %rd2567;
	st.global.u64 	[%rd2568], %rd902;
	cvt.u64.u32 	%rd2569, %r1133;
	or.b64  	%rd895, %rd2569, 72057594037927936;
	add.s32 	%r1133, %r1133, 2;
	add.s64 	%rd896, %rd896, 1;
	bra.uni 	$L__BB0_1322;
$L__BB0_910:
	cvt.u32.u64 	%r376, %rd895;
	setp.le.u32 	%p479, %r559, %r376;
	@%p479 bra 	$L__BB0_912;
	and.b64  	%rd3236, %rd895, 4294967295;
	bra.uni 	$L__BB0_913;
$L__BB0_912:
	sub.s32 	%r926, %r376, %r559;
	mul.wide.u32 	%rd2555, %r926, 32;
	add.s64 	%rd3236, %rd14, %rd2555;
$L__BB0_913:
	shl.b64 	%rd2556, %rd3236, 3;
	add.s64 	%rd2557, %rd1, %rd2556;
	ld.global.u64 	%rd3178, [%rd2557];
	@%p479 bra 	$L__BB0_915;
	and.b64  	%rd3237, %rd895, 4294967295;
	bra.uni 	$L__BB0_916;
$L__BB0_915:
	sub.s32 	%r927, %r376, %r559;
	mul.wide.u32 	%rd2558, %r927, 32;
	add.s64 	%rd3237, %rd14, %rd2558;
$L__BB0_916:
	shl.b64 	%rd2559, %rd3237, 3;
	add.s64 	%rd2560, %rd1, %rd2559;
	or.b64  	%rd2561, %rd902, -9223372036854775808;
	st.global.u64 	[%rd2560], %rd2561;
	add.s64 	%rd896, %rd896, 1;
	bra.uni 	$L__BB0_676;
$L__BB0_917:
	cvt.u32.u64 	%r918, %rd895;
	and.b64  	%rd920, %rd895, 72057589742960640;
	add.s32 	%r377, %r918, 1;
	setp.ge.u32 	%p472, %r377, %r559;
	@%p472 bra 	$L__BB0_919;
	cvt.u64.u32 	%rd3238, %r377;
	bra.uni 	$L__BB0_920;
$L__BB0_919:
	sub.s32 	%r919, %r377, %r559;
	mul.wide.u32 	%rd2527, %r919, 32;
	add.s64 	%rd3238, %rd14, %rd2527;
$L__BB0_920:
	shl.b64 	%rd2528, %rd3238, 3;
	add.s64 	%rd2529, %rd1, %rd2528;
	ld.global.u64 	%rd924, [%rd2529];
	add.s32 	%r378, %r1133, 2;
	setp.ge.u32 	%p473, %r378, %r559;
	@%p473 bra 	$L__BB0_922;
	cvt.u64.u32 	%rd3239, %r378;
	bra.uni 	$L__BB0_923;
$L__BB0_922:
	sub.s32 	%r920, %r378, %r559;
	mul.wide.u32 	%rd2530, %r920, 32;
	add.s64 	%rd3239, %rd14, %rd2530;
$L__BB0_923:
	shl.b64 	%rd2531, %rd3239, 3;
	add.s64 	%rd2532, %rd1, %rd2531;
	st.global.u64 	[%rd2532], %rd902;
	cvt.u64.u32 	%rd2533, %r378;
	or.b64  	%rd928, %rd920, %rd2533;
	@%p472 bra 	$L__BB0_925;
	cvt.u64.u32 	%rd3240, %r377;
	bra.uni 	$L__BB0_926;
$L__BB0_925:
	sub.s32 	%r921, %r377, %r559;
	mul.wide.u32 	%rd2534, %r921, 32;
	add.s64 	%rd3240, %rd14, %rd2534;
$L__BB0_926:
	shl.b64 	%rd2535, %rd3240, 3;
	add.s64 	%rd2536, %rd1, %rd2535;
	or.b64  	%rd2537, %rd928, 360287970189639680;
	st.global.u64 	[%rd2536], %rd2537;
	and.b64  	%rd932, %rd895, 4294967295;
	setp.ge.u32 	%p475, %r1133, %r559;
	@%p475 bra 	$L__BB0_928;
	cvt.u64.u32 	%rd3241, %r1133;
	bra.uni 	$L__BB0_929;
$L__BB0_928:
	sub.s32 	%r922, %r1133, %r559;
	mul.wide.u32 	%rd2538, %r922, 32;
	add.s64 	%rd3241, %rd14, %rd2538;
$L__BB0_929:
	shl.b64 	%rd2539, %rd3241, 3;
	add.s64 	%rd2540, %rd1, %rd2539;
	st.global.u64 	[%rd2540], %rd924;
	add.s32 	%r379, %r1133, 1;
	setp.ge.u32 	%p476, %r379, %r559;
	@%p476 bra 	$L__BB0_931;
	cvt.u64.u32 	%rd3242, %r379;
	bra.uni 	$L__BB0_932;
$L__BB0_931:
	sub.s32 	%r923, %r379, %r559;
	mul.wide.u32 	%rd2541, %r923, 32;
	add.s64 	%rd3242, %rd14, %rd2541;
$L__BB0_932:
	shl.b64 	%rd2542, %rd3242, 3;
	add.s64 	%rd2543, %rd1, %rd2542;
	or.b64  	%rd2544, %rd928, 432345564227567616;
	st.global.u64 	[%rd2543], %rd2544;
	cvt.u64.u32 	%rd939, %r1133;
	setp.le.u32 	%p477, %r559, %r372;
	@%p477 bra 	$L__BB0_934;
	and.b64  	%rd3243, %rd898, 4294967295;
	bra.uni 	$L__BB0_935;
$L__BB0_934:
	sub.s32 	%r924, %r372, %r559;
	mul.wide.u32 	%rd2545, %r924, 32;
	add.s64 	%rd3243, %rd14, %rd2545;
$L__BB0_935:
	shl.b64 	%rd2546, %rd3243, 3;
	add.s64 	%rd2547, %rd1, %rd2546;
	or.b64  	%rd2548, %rd932, 648518346341351424;
	st.global.u64 	[%rd2547], %rd2548;
	@%p464 bra 	$L__BB0_937;
	cvt.u64.u32 	%rd3244, %r373;
	bra.uni 	$L__BB0_938;
$L__BB0_937:
	sub.s32 	%r925, %r373, %r559;
	mul.wide.u32 	%rd2549, %r925, 32;
	add.s64 	%rd3244, %rd14, %rd2549;
$L__BB0_938:
	shl.b64 	%rd2550, %rd3244, 3;
	add.s64 	%rd2551, %rd1, %rd2550;
	or.b64  	%rd2552, %rd939, 648518346341351424;
	st.global.u64 	[%rd2551], %rd2552;
	and.b64  	%rd2553, %rd898, 4294967295;
	or.b64  	%rd2554, %rd920, %rd2553;
	or.b64  	%rd3178, %rd2554, 720575940379279360;
	add.s64 	%rd896, %rd896, 1;
	add.s32 	%r1133, %r1133, 3;
	bra.uni 	$L__BB0_676;
$L__BB0_939:
	setp.ge.u32 	%p483, %r1133, %r559;
	@%p483 bra 	$L__BB0_941;
	cvt.u64.u32 	%rd3245, %r1133;
	bra.uni 	$L__BB0_942;
$L__BB0_941:
	sub.s32 	%r930, %r1133, %r559;
	mul.wide.u32 	%rd2570, %r930, 32;
	add.s64 	%rd3245, %rd14, %rd2570;
$L__BB0_942:
	shl.b64 	%rd2571, %rd3245, 3;
	add.s64 	%rd2572, %rd1, %rd2571;
	st.global.u64 	[%rd2572], %rd895;
	add.s32 	%r382, %r1133, 1;
	setp.ge.u32 	%p484, %r382, %r559;
	@%p484 bra 	$L__BB0_944;
	cvt.u64.u32 	%rd3246, %r382;
	bra.uni 	$L__BB0_945;
$L__BB0_944:
	sub.s32 	%r931, %r382, %r559;
	mul.wide.u32 	%rd2573, %r931, 32;
	add.s64 	%rd3246, %rd14, %rd2573;
$L__BB0_945:
	shl.b64 	%rd2574, %rd3246, 3;
	add.s64 	%rd2575, %rd1, %rd2574;
	st.global.u64 	[%rd2575], %rd902;
	cvt.u64.u32 	%rd2576, %r1133;
	or.b64  	%rd895, %rd2576, 648518346341351424;
	add.s32 	%r1133, %r1133, 2;
	bra.uni 	$L__BB0_1322;
$L__BB0_946:
	shr.u64 	%rd955, %rd895, 56;
	cvt.u16.u64 	%rs37, %rd955;
	and.b16  	%rs36, %rs37, 127;
	setp.eq.s16 	%p416, %rs36, 4;
	@%p416 bra 	$L__BB0_1352;
	setp.eq.s16 	%p417, %rs36, 10;
	@%p417 bra 	$L__BB0_948;
	bra.uni 	$L__BB0_976;
$L__BB0_948:
	and.b64  	%rd957, %rd895, 72057589742960640;
	add.s32 	%r384, %r1133, 1;
	setp.ge.u32 	%p418, %r1133, %r559;
	@%p418 bra 	$L__BB0_950;
	cvt.u64.u32 	%rd3247, %r1133;
	bra.uni 	$L__BB0_951;
$L__BB0_950:
	sub.s32 	%r875, %r1133, %r559;
	mul.wide.u32 	%rd2392, %r875, 32;
	add.s64 	%rd3247, %rd14, %rd2392;
$L__BB0_951:
	shl.b64 	%rd2393, %rd3247, 3;
	add.s64 	%rd2394, %rd1, %rd2393;
	st.global.u64 	[%rd2394], %rd898;
	cvt.u64.u32 	%rd2395, %r1133;
	or.b64  	%rd961, %rd957, %rd2395;
	cvt.u32.u64 	%r385, %rd895;
	setp.le.u32 	%p419, %r559, %r385;
	@%p419 bra 	$L__BB0_953;
	and.b64  	%rd3248, %rd895, 4294967295;
	bra.uni 	$L__BB0_954;
$L__BB0_953:
	sub.s32 	%r876, %r385, %r559;
	mul.wide.u32 	%rd2396, %r876, 32;
	add.s64 	%rd3248, %rd14, %rd2396;
$L__BB0_954:
	shl.b64 	%rd2397, %rd3248, 3;
	add.s64 	%rd2398, %rd1, %rd2397;
	ld.global.u64 	%rd965, [%rd2398];
	add.s32 	%r386, %r385, 1;
	setp.ge.u32 	%p420, %r386, %r559;
	@%p420 bra 	$L__BB0_956;
	cvt.u64.u32 	%rd3249, %r386;
	bra.uni 	$L__BB0_957;
$L__BB0_956:
	sub.s32 	%r877, %r386, %r559;
	mul.wide.u32 	%rd2399, %r877, 32;
	add.s64 	%rd3249, %rd14, %rd2399;
$L__BB0_957:
	shl.b64 	%rd2400, %rd3249, 3;
	add.s64 	%rd2401, %rd1, %rd2400;
	ld.global.u64 	%rd969, [%rd2401];
	add.s32 	%r387, %r1133, 3;
	add.s32 	%r388, %r1133, 5;
	setp.ge.u32 	%p421, %r384, %r559;
	@%p421 bra 	$L__BB0_959;
	cvt.u64.u32 	%rd3250, %r384;
	bra.uni 	$L__BB0_960;
$L__BB0_959:
	sub.s32 	%r878, %r384, %r559;
	mul.wide.u32 	%rd2402, %r878, 32;
	add.s64 	%rd3250, %rd14, %rd2402;
$L__BB0_960:
	shl.b64 	%rd2403, %rd3250, 3;
	add.s64 	%rd2404, %rd1, %rd2403;
	or.b64  	%rd2405, %rd961, 360287970189639680;
	st.global.u64 	[%rd2404], %rd2405;
	add.s32 	%r389, %r1133, 2;
	setp.ge.u32 	%p422, %r389, %r559;
	@%p422 bra 	$L__BB0_962;
	cvt.u64.u32 	%rd3251, %r389;
	bra.uni 	$L__BB0_963;
$L__BB0_962:
	sub.s32 	%r879, %r389, %r559;
	mul.wide.u32 	%rd2406, %r879, 32;
	add.s64 	%rd3251, %rd14, %rd2406;
$L__BB0_963:
	shl.b64 	%rd2407, %rd3251, 3;
	add.s64 	%rd2408, %rd1, %rd2407;
	st.global.u64 	[%rd2408], %rd965;
	setp.ge.u32 	%p423, %r387, %r559;
	@%p423 bra 	$L__BB0_965;
	cvt.u64.u32 	%rd3252, %r387;
	bra.uni 	$L__BB0_966;
$L__BB0_965:
	sub.s32 	%r880, %r387, %r559;
	mul.wide.u32 	%rd2409, %r880, 32;
	add.s64 	%rd3252, %rd14, %rd2409;
$L__BB0_966:
	shl.b64 	%rd2410, %rd3252, 3;
	add.s64 	%rd2411, %rd1, %rd2410;
	or.b64  	%rd2412, %rd961, 432345564227567616;
	st.global.u64 	[%rd2411], %rd2412;
	add.s32 	%r390, %r1133, 4;
	setp.ge.u32 	%p424, %r390, %r559;
	@%p424 bra 	$L__BB0_968;
	cvt.u64.u32 	%rd3253, %r390;
	bra.uni 	$L__BB0_969;
$L__BB0_968:
	sub.s32 	%r881, %r390, %r559;
	mul.wide.u32 	%rd2413, %r881, 32;
	add.s64 	%rd3253, %rd14, %rd2413;
$L__BB0_969:
	shl.b64 	%rd2414, %rd3253, 3;
	add.s64 	%rd2415, %rd1, %rd2414;
	st.global.u64 	[%rd2415], %rd969;
	cvt.u64.u32 	%rd982, %r384;
	setp.ge.u32 	%p425, %r388, %r559;
	@%p425 bra 	$L__BB0_971;
	cvt.u64.u32 	%rd3254, %r388;
	bra.uni 	$L__BB0_972;
$L__BB0_971:
	sub.s32 	%r882, %r388, %r559;
	mul.wide.u32 	%rd2416, %r882, 32;
	add.s64 	%rd3254, %rd14, %rd2416;
$L__BB0_972:
	shl.b64 	%rd2417, %rd3254, 3;
	add.s64 	%rd2418, %rd1, %rd2417;
	or.b64  	%rd2419, %rd982, 648518346341351424;
	st.global.u64 	[%rd2418], %rd2419;
	cvt.u64.u32 	%rd986, %r387;
	add.s32 	%r391, %r1133, 6;
	setp.ge.u32 	%p426, %r391, %r559;
	@%p426 bra 	$L__BB0_974;
	cvt.u64.u32 	%rd3255, %r391;
	bra.uni 	$L__BB0_975;
$L__BB0_974:
	sub.s32 	%r883, %r391, %r559;
	mul.wide.u32 	%rd2420, %r883, 32;
	add.s64 	%rd3255, %rd14, %rd2420;
$L__BB0_975:
	shl.b64 	%rd2421, %rd3255, 3;
	add.s64 	%rd2422, %rd1, %rd2421;
	or.b64  	%rd2423, %rd986, 648518346341351424;
	st.global.u64 	[%rd2422], %rd2423;
	cvt.u64.u32 	%rd2424, %r388;
	or.b64  	%rd2425, %rd957, %rd2424;
	or.b64  	%rd3178, %rd2425, 720575940379279360;
	add.s64 	%rd896, %rd896, 1;
	add.s32 	%r1133, %r1133, 7;
	bra.uni 	$L__BB0_676;
$L__BB0_976:
	and.b64  	%rd2427, %rd895, 9151314442816847872;
	setp.lt.u64 	%p427, %rd2427, 864691128455135233;
	and.b64  	%rd2428, %rd895, 9079256848778919936;
	setp.gt.u64 	%p428, %rd2428, 2161727821137838079;
	or.pred  	%p429, %p427, %p428;
	@%p429 bra 	$L__BB0_1031;
	add.s64 	%rd896, %rd896, 1;
	cvt.u32.u64 	%r886, %rd955;
	and.b32  	%r393, %r886, 127;
	add.s32 	%r394, %r393, -13;
	xor.b64  	%rd2436, %rd898, %rd895;
	and.b64  	%rd2437, %rd2436, 72057589742960640;
	setp.ne.s64 	%p432, %rd2437, 0;
	@%p432 bra 	$L__BB0_1021;
	cvt.u32.u64 	%r395, %rd898;
	setp.le.u32 	%p436, %r559, %r395;
	@%p436 bra 	$L__BB0_980;
	and.b64  	%rd3256, %rd898, 4294967295;
	bra.uni 	$L__BB0_981;
$L__BB0_980:
	sub.s32 	%r891, %r395, %r559;
	mul.wide.u32 	%rd2448, %r891, 32;
	add.s64 	%rd3256, %rd14, %rd2448;
$L__BB0_981:
	shl.b64 	%rd2449, %rd3256, 3;
	add.s64 	%rd2450, %rd1, %rd2449;
	ld.global.u64 	%rd3178, [%rd2450];
	setp.eq.s32 	%p437, %r394, 0;
	@%p437 bra 	$L__BB0_676;
	cvt.u32.u64 	%r396, %rd895;
	add.s32 	%r894, %r393, -14;
	and.b32  	%r397, %r394, 3;
	setp.lt.u32 	%p438, %r894, 3;
	mov.b32 	%r1137, 0;
	mov.u32 	%r1138, %r1133;
	@%p438 bra 	$L__BB0_690;
	and.b32  	%r1137, %r394, -4;
	mov.b32 	%r1158, 0;
$L__BB0_984:
	add.s32 	%r401, %r1133, 2;
	setp.ge.u32 	%p439, %r1133, %r559;
	@%p439 bra 	$L__BB0_986;
	cvt.u64.u32 	%rd3258, %r1133;
	bra.uni 	$L__BB0_987;
$L__BB0_986:
	sub.s32 	%r896, %r1133, %r559;
	mul.wide.u32 	%rd2452, %r896, 32;
	add.s64 	%rd3258, %rd14, %rd2452;
$L__BB0_987:
	shl.b64 	%rd2453, %rd3258, 3;
	add.s64 	%rd2454, %rd1, %rd2453;
	st.global.u64 	[%rd2454], %rd3178;
	add.s32 	%r402, %r1158, %r396;
	setp.ge.u32 	%p440, %r402, %r559;
	@%p440 bra 	$L__BB0_989;
	cvt.u64.u32 	%rd3259, %r402;
	bra.uni 	$L__BB0_990;
$L__BB0_989:
	sub.s32 	%r897, %r402, %r559;
	mul.wide.u32 	%rd2455, %r897, 32;
	add.s64 	%rd3259, %rd14, %rd2455;
$L__BB0_990:
	shl.b64 	%rd2456, %rd3259, 3;
	add.s64 	%rd2457, %rd1, %rd2456;
	ld.global.u64 	%rd1004, [%rd2457];
	add.s32 	%r403, %r1133, 1;
	setp.ge.u32 	%p441, %r403, %r559;
	@%p441 bra 	$L__BB0_992;
	cvt.u64.u32 	%rd3260, %r403;
	bra.uni 	$L__BB0_993;
$L__BB0_992:
	sub.s32 	%r898, %r403, %r559;
	mul.wide.u32 	%rd2458, %r898, 32;
	add.s64 	%rd3260, %rd14, %rd2458;
$L__BB0_993:
	shl.b64 	%rd2459, %rd3260, 3;
	add.s64 	%rd2460, %rd1, %rd2459;
	st.global.u64 	[%rd2460], %rd1004;
	add.s32 	%r404, %r1133, 4;
	setp.lt.u32 	%p442, %r401, %r559;
	@%p442 bra 	$L__BB0_995;
	sub.s32 	%r899, %r401, %r559;
	mul.wide.u32 	%rd2461, %r899, 32;
	add.s64 	%rd3261, %rd14, %rd2461;
	bra.uni 	$L__BB0_996;
$L__BB0_995:
	cvt.u64.u32 	%rd3261, %r401;
$L__BB0_996:
	shl.b64 	%rd2462, %rd3261, 3;
	add.s64 	%rd2463, %rd1, %rd2462;
	cvt.u64.u32 	%rd2464, %r1133;
	or.b64  	%rd2465, %rd2464, 648518346341351424;
	st.global.u64 	[%rd2463], %rd2465;
	add.s32 	%r405, %r402, 1;
	setp.lt.u32 	%p443, %r405, %r559;
	@%p443 bra 	$L__BB0_998;
	sub.s32 	%r900, %r405, %r559;
	mul.wide.u32 	%rd2466, %r900, 32;
	add.s64 	%rd3262, %rd14, %rd2466;
	bra.uni 	$L__BB0_999;
$L__BB0_998:
	cvt.u64.u32 	%rd3262, %r405;
$L__BB0_999:
	shl.b64 	%rd2467, %rd3262, 3;
	add.s64 	%rd2468, %rd1, %rd2467;
	ld.global.u64 	%rd1014, [%rd2468];
	add.s32 	%r406, %r1133, 3;
	setp.lt.u32 	%p444, %r406, %r559;
	@%p444 bra 	$L__BB0_1001;
	sub.s32 	%r901, %r406, %r559;
	mul.wide.u32 	%rd2469, %r901, 32;
	add.s64 	%rd3263, %rd14, %rd2469;
	bra.uni 	$L__BB0_1002;
$L__BB0_1001:
	cvt.u64.u32 	%rd3263, %r406;
$L__BB0_1002:
	shl.b64 	%rd2470, %rd3263, 3;
	add.s64 	%rd2471, %rd1, %rd2470;
	st.global.u64 	[%rd2471], %rd1014;
	cvt.u64.u32 	%rd1018, %r401;
	add.s32 	%r407, %r1133, 6;
	setp.lt.u32 	%p445, %r404, %r559;
	@%p445 bra 	$L__BB0_1004;
	sub.s32 	%r902, %r404, %r559;
	mul.wide.u32 	%rd2472, %r902, 32;
	add.s64 	%rd3264, %rd14, %rd2472;
	bra.uni 	$L__BB0_1005;
$L__BB0_1004:
	cvt.u64.u32 	%rd3264, %r404;
$L__BB0_1005:
	shl.b64 	%rd2473, %rd3264, 3;
	add.s64 	%rd2474, %rd1, %rd2473;
	or.b64  	%rd2475, %rd1018, 648518346341351424;
	st.global.u64 	[%rd2474], %rd2475;
	add.s32 	%r408, %r402, 2;
	setp.lt.u32 	%p446, %r408, %r559;
	@%p446 bra 	$L__BB0_1007;
	sub.s32 	%r903, %r408, %r559;
	mul.wide.u32 	%rd2476, %r903, 32;
	add.s64 	%rd3265, %rd14, %rd2476;
	bra.uni 	$L__BB0_1008;
$L__BB0_1007:
	cvt.u64.u32 	%rd3265, %r408;
$L__BB0_1008:
	shl.b64 	%rd2477, %rd3265, 3;
	add.s64 	%rd2478, %rd1, %rd2477;
	ld.global.u64 	%rd1025, [%rd2478];
	add.s32 	%r409, %r1133, 5;
	setp.lt.u32 	%p447, %r409, %r559;
	@%p447 bra 	$L__BB0_1010;
	sub.s32 	%r904, %r409, %r559;
	mul.wide.u32 	%rd2479, %r904, 32;
	add.s64 	%rd3266, %rd14, %rd2479;
	bra.uni 	$L__BB0_1011;
$L__BB0_1010:
	cvt.u64.u32 	%rd3266, %r409;
$L__BB0_1011:
	shl.b64 	%rd2480, %rd3266, 3;
	add.s64 	%rd2481, %rd1, %rd2480;
	st.global.u64 	[%rd2481], %rd1025;
	cvt.u64.u32 	%rd1029, %r404;
	add.s32 	%r1138, %r1133, 8;
	setp.lt.u32 	%p448, %r407, %r559;
	@%p448 bra 	$L__BB0_1013;
	sub.s32 	%r905, %r407, %r559;
	mul.wide.u32 	%rd2482, %r905, 32;
	add.s64 	%rd3267, %rd14, %rd2482;
	bra.uni 	$L__BB0_1014;
$L__BB0_1013:
	cvt.u64.u32 	%rd3267, %r407;
$L__BB0_1014:
	shl.b64 	%rd2483, %rd3267, 3;
	add.s64 	%rd2484, %rd1, %rd2483;
	or.b64  	%rd2485, %rd1029, 648518346341351424;
	st.global.u64 	[%rd2484], %rd2485;
	add.s32 	%r411, %r402, 3;
	setp.lt.u32 	%p449, %r411, %r559;
	@%p449 bra 	$L__BB0_1016;
	sub.s32 	%r906, %r411, %r559;
	mul.wide.u32 	%rd2486, %r906, 32;
	add.s64 	%rd3268, %rd14, %rd2486;
	bra.uni 	$L__BB0_1017;
$L__BB0_1016:
	cvt.u64.u32 	%rd3268, %r411;
$L__BB0_1017:
	shl.b64 	%rd2487, %rd3268, 3;
	add.s64 	%rd2488, %rd1, %rd2487;
	ld.global.u64 	%rd1036, [%rd2488];
	add.s32 	%r412, %r1133, 7;
	setp.lt.u32 	%p450, %r412, %r559;
	@%p450 bra 	$L__BB0_1019;
	sub.s32 	%r907, %r412, %r559;
	mul.wide.u32 	%rd2489, %r907, 32;
	add.s64 	%rd3269, %rd14, %rd2489;
	bra.uni 	$L__BB0_1020;
$L__BB0_1019:
	cvt.u64.u32 	%rd3269, %r412;
$L__BB0_1020:
	shl.b64 	%rd2490, %rd3269, 3;
	add.s64 	%rd2491, %rd1, %rd2490;
	st.global.u64 	[%rd2491], %rd1036;
	cvt.u64.u32 	%rd2492, %r407;
	or.b64  	%rd3178, %rd2492, 648518346341351424;
	add.s32 	%r1158, %r1158, 4;
	setp.eq.s32 	%p451, %r1158, %r1137;
	mov.u32 	%r1133, %r1138;
	@%p451 bra 	$L__BB0_690;
	bra.uni 	$L__BB0_984;
$L__BB0_1021:
	cvt.u32.u64 	%r887, %rd898;
	add.s32 	%r414, %r887, 1;
	setp.ge.u32 	%p433, %r414, %r559;
	@%p433 bra 	$L__BB0_1023;
	cvt.u64.u32 	%rd3270, %r414;
	bra.uni 	$L__BB0_1024;
$L__BB0_1023:
	sub.s32 	%r888, %r414, %r559;
	mul.wide.u32 	%rd2438, %r888, 32;
	add.s64 	%rd3270, %rd14, %rd2438;
$L__BB0_1024:
	shl.b64 	%rd2439, %rd3270, 3;
	add.s64 	%rd2440, %rd1, %rd2439;
	ld.global.u64 	%rd1044, [%rd2440];
	setp.ge.u32 	%p434, %r1133, %r559;
	@%p434 bra 	$L__BB0_1026;
	cvt.u64.u32 	%rd3271, %r1133;
	bra.uni 	$L__BB0_1027;
$L__BB0_1026:
	sub.s32 	%r889, %r1133, %r559;
	mul.wide.u32 	%rd2441, %r889, 32;
	add.s64 	%rd3271, %rd14, %rd2441;
$L__BB0_1027:
	shl.b64 	%rd2442, %rd3271, 3;
	add.s64 	%rd2443, %rd1, %rd2442;
	st.global.u64 	[%rd2443], %rd1044;
	add.s32 	%r415, %r1133, 1;
	setp.ge.u32 	%p435, %r415, %r559;
	@%p435 bra 	$L__BB0_1029;
	cvt.u64.u32 	%rd3272, %r415;
	bra.uni 	$L__BB0_1030;
$L__BB0_1029:
	sub.s32 	%r890, %r415, %r559;
	mul.wide.u32 	%rd2444, %r890, 32;
	add.s64 	%rd3272, %rd14, %rd2444;
$L__BB0_1030:
	shl.b64 	%rd2445, %rd3272, 3;
	add.s64 	%rd2446, %rd1, %rd2445;
	st.global.u64 	[%rd2446], %rd895;
	cvt.u64.u32 	%rd2447, %r1133;
	or.b64  	%rd3178, %rd2447, 648518346341351424;
	add.s32 	%r1133, %r1133, 2;
	bra.uni 	$L__BB0_676;
$L__BB0_1031:
	setp.ge.u32 	%p430, %r1133, %r559;
	@%p430 bra 	$L__BB0_1033;
	cvt.u64.u32 	%rd3273, %r1133;
	bra.uni 	$L__BB0_1034;
$L__BB0_1033:
	sub.s32 	%r884, %r1133, %r559;
	mul.wide.u32 	%rd2429, %r884, 32;
	add.s64 	%rd3273, %rd14, %rd2429;
$L__BB0_1034:
	shl.b64 	%rd2430, %rd3273, 3;
	add.s64 	%rd2431, %rd1, %rd2430;
	st.global.u64 	[%rd2431], %rd898;
	add.s32 	%r417, %r1133, 1;
	setp.ge.u32 	%p431, %r417, %r559;
	@%p431 bra 	$L__BB0_1036;
	cvt.u64.u32 	%rd3274, %r417;
	bra.uni 	$L__BB0_1037;
$L__BB0_1036:
	sub.s32 	%r885, %r417, %r559;
	mul.wide.u32 	%rd2432, %r885, 32;
	add.s64 	%rd3274, %rd14, %rd2432;
$L__BB0_1037:
	shl.b64 	%rd2433, %rd3274, 3;
	add.s64 	%rd2434, %rd1, %rd2433;
	st.global.u64 	[%rd2434], %rd895;
	cvt.u64.u32 	%rd2435, %r1133;
	or.b64  	%rd895, %rd2435, 648518346341351424;
	add.s32 	%r1133, %r1133, 2;
	bra.uni 	$L__BB0_1322;
$L__BB0_1038:
	and.b64  	%rd1059, %rd898, 9151314442816847872;
	cvt.u32.u64 	%r419, %rd898;
	shr.u64 	%rd1060, %rd895, 56;
	cvt.u16.u64 	%rs41, %rd1060;
	and.b16  	%rs4, %rs41, 127;
	setp.gt.s16 	%p485, %rs4, 3;
	@%p485 bra 	$L__BB0_1045;
	setp.eq.s16 	%p491, %rs4, 0;
	@%p491 bra 	$L__BB0_1047;
	setp.eq.s16 	%p492, %rs4, 1;
	@%p492 bra 	$L__BB0_1041;
	bra.uni 	$L__BB0_1210;
$L__BB0_1041:
	mov.b32 	%r1160, 1;
	add.s16 	%rs43, %rs4, -9;
	setp.lt.u16 	%p513, %rs43, 4;
	@%p513 bra 	$L__BB0_1044;
	setp.eq.s16 	%p514, %rs4, 8;
	@%p514 bra 	$L__BB0_1106;
	setp.ne.s16 	%p515, %rs4, 1;
	@%p515 bra 	$L__BB0_1104;
$L__BB0_1044:
	mov.b32 	%r1160, 2;
	bra.uni 	$L__BB0_1106;
$L__BB0_1045:
	setp.gt.s16 	%p486, %rs4, 7;
	@%p486 bra 	$L__BB0_1049;
	setp.eq.s16 	%p490, %rs4, 4;
	@%p490 bra 	$L__BB0_1047;
	bra.uni 	$L__BB0_1210;
$L__BB0_1047:
	setp.le.u32 	%p561, %r559, %r419;
	@%p561 bra 	$L__BB0_1102;
	and.b64  	%rd3291, %rd898, 4294967295;
	bra.uni 	$L__BB0_1103;
$L__BB0_1049:
	setp.eq.s16 	%p487, %rs4, 12;
	@%p487 bra 	$L__BB0_1041;
	setp.eq.s16 	%p488, %rs4, 10;
	@%p488 bra 	$L__BB0_1075;
	setp.ne.s16 	%p489, %rs4, 8;
	@%p489 bra 	$L__BB0_1210;
	cvt.u32.u64 	%r420, %rd895;
	setp.le.u32 	%p504, %r559, %r420;
	@%p504 bra 	$L__BB0_1054;
	and.b64  	%rd3275, %rd895, 4294967295;
	bra.uni 	$L__BB0_1055;
$L__BB0_1054:
	sub.s32 	%r940, %r420, %r559;
	mul.wide.u32 	%rd2622, %r940, 32;
	add.s64 	%rd3275, %rd14, %rd2622;
$L__BB0_1055:
	shl.b64 	%rd2623, %rd3275, 3;
	add.s64 	%rd2624, %rd1, %rd2623;
	ld.global.u64 	%rd1064, [%rd2624];
	add.s32 	%r421, %r1133, 4;
	setp.ge.u32 	%p505, %r421, %r559;
	@%p505 bra 	$L__BB0_1057;
	cvt.u64.u32 	%rd3276, %r421;
	bra.uni 	$L__BB0_1058;
$L__BB0_1057:
	sub.s32 	%r941, %r421, %r559;
	mul.wide.u32 	%rd2625, %r941, 32;
	add.s64 	%rd3276, %rd14, %rd2625;
$L__BB0_1058:
	shl.b64 	%rd2626, %rd3276, 3;
	add.s64 	%rd2627, %rd1, %rd2626;
	st.global.u64 	[%rd2627], %rd1064;
	and.b64  	%rd1068, %rd898, 72057589742960640;
	cvt.u64.u32 	%rd2628, %r421;
	or.b64  	%rd1069, %rd1068, %rd2628;
	add.s32 	%r422, %r1133, 2;
	cvt.u64.u32 	%rd1070, %r1133;
	setp.ge.u32 	%p506, %r422, %r559;
	@%p506 bra 	$L__BB0_1060;
	cvt.u64.u32 	%rd3277, %r422;
	bra.uni 	$L__BB0_1061;
$L__BB0_1060:
	sub.s32 	%r942, %r422, %r559;
	mul.wide.u32 	%rd2629, %r942, 32;
	add.s64 	%rd3277, %rd14, %rd2629;
$L__BB0_1061:
	shl.b64 	%rd2630, %rd3277, 3;
	add.s64 	%rd2631, %rd1, %rd2630;
	or.b64  	%rd2632, %rd1070, 504403158265495552;
	st.global.u64 	[%rd2631], %rd2632;
	add.s32 	%r943, %r1133, 1;
	cvt.u64.u32 	%rd1074, %r943;
	add.s32 	%r423, %r1133, 3;
	setp.ge.u32 	%p507, %r423, %r559;
	@%p507 bra 	$L__BB0_1063;
	cvt.u64.u32 	%rd3278, %r423;
	bra.uni 	$L__BB0_1064;
$L__BB0_1063:
	sub.s32 	%r944, %r423, %r559;
	mul.wide.u32 	%rd2633, %r944, 32;
	add.s64 	%rd3278, %rd14, %rd2633;
$L__BB0_1064:
	shl.b64 	%rd2634, %rd3278, 3;
	add.s64 	%rd2635, %rd1, %rd2634;
	or.b64  	%rd2636, %rd1074, 504403158265495552;
	st.global.u64 	[%rd2635], %rd2636;
	setp.lt.u32 	%p508, %r1133, %r559;
	mov.u64 	%rd3279, %rd1070;
	@%p508 bra 	$L__BB0_1066;
	sub.s32 	%r945, %r1133, %r559;
	mul.wide.u32 	%rd2637, %r945, 32;
	add.s64 	%rd3279, %rd14, %rd2637;
$L__BB0_1066:
	cvt.u32.u64 	%r946, %rd1074;
	shl.b64 	%rd2638, %rd3279, 3;
	add.s64 	%rd2639, %rd1, %rd2638;
	or.b64  	%rd2640, %rd1069, 360287970189639680;
	st.global.u64 	[%rd2639], %rd2640;
	setp.lt.u32 	%p509, %r946, %r559;
	mov.u64 	%rd3280, %rd1074;
	@%p509 bra 	$L__BB0_1068;
	cvt.u32.u64 	%r947, %rd1074;
	sub.s32 	%r948, %r947, %r559;
	mul.wide.u32 	%rd2641, %r948, 32;
	add.s64 	%rd3280, %rd14, %rd2641;
$L__BB0_1068:
	shl.b64 	%rd2642, %rd3280, 3;
	add.s64 	%rd2643, %rd1, %rd2642;
	or.b64  	%rd2644, %rd1069, 432345564227567616;
	st.global.u64 	[%rd2643], %rd2644;
	cvt.u64.u32 	%rd2645, %r422;
	or.b64  	%rd1082, %rd1068, %rd2645;
	@%p504 bra 	$L__BB0_1070;
	and.b64  	%rd3281, %rd895, 4294967295;
	bra.uni 	$L__BB0_1071;
$L__BB0_1070:
	sub.s32 	%r949, %r420, %r559;
	mul.wide.u32 	%rd2646, %r949, 32;
	add.s64 	%rd3281, %rd14, %rd2646;
$L__BB0_1071:
	shl.b64 	%rd2647, %rd3281, 3;
	add.s64 	%rd2648, %rd1, %rd2647;
	or.b64  	%rd2649, %rd1082, -8502796096475496448;
	st.global.u64 	[%rd2648], %rd2649;
	setp.le.u32 	%p511, %r559, %r419;
	@%p511 bra 	$L__BB0_1073;
	and.b64  	%rd3282, %rd898, 4294967295;
	bra.uni 	$L__BB0_1074;
$L__BB0_1073:
	sub.s32 	%r950, %r419, %r559;
	mul.wide.u32 	%rd2650, %r950, 32;
	add.s64 	%rd3282, %rd14, %rd2650;
$L__BB0_1074:
	or.b64  	%rd2651, %rd1070, 576460752303423488;
	or.b64  	%rd2652, %rd1074, 576460752303423488;
	setp.eq.s64 	%p512, %rd1059, 360287970189639680;
	shl.b64 	%rd2653, %rd3282, 3;
	add.s64 	%rd2654, %rd1, %rd2653;
	selp.b64 	%rd2655, %rd2652, %rd2651, %p512;
	or.b64  	%rd2656, %rd2655, -9223372036854775808;
	st.global.u64 	[%rd2654], %rd2656;
	selp.b64 	%rd3178, %rd2651, %rd2652, %p512;
	add.s64 	%rd896, %rd896, 1;
	add.s32 	%r1133, %r1133, 5;
	bra.uni 	$L__BB0_676;
$L__BB0_1075:
	add.s64 	%rd896, %rd896, 1;
	cvt.u32.u64 	%r425, %rd895;
	xor.b64  	%rd2577, %rd898, %rd895;
	and.b64  	%rd2578, %rd2577, 72057589742960640;
	setp.ne.s64 	%p493, %rd2578, 0;
	@%p493 bra 	$L__BB0_1086;
	setp.le.u32 	%p500, %r559, %r425;
	@%p500 bra 	$L__BB0_1078;
	and.b64  	%rd3283, %rd895, 4294967295;
	bra.uni 	$L__BB0_1079;
$L__BB0_1078:
	sub.s32 	%r937, %r425, %r559;
	mul.wide.u32 	%rd2611, %r937, 32;
	add.s64 	%rd3283, %rd14, %rd2611;
$L__BB0_1079:
	shl.b64 	%rd2612, %rd3283, 3;
	add.s64 	%rd2613, %rd1, %rd2612;
	ld.global.u64 	%rd1095, [%rd2613];
	add.s32 	%r426, %r425, 1;
	setp.ge.u32 	%p501, %r426, %r559;
	@%p501 bra 	$L__BB0_1081;
	cvt.u64.u32 	%rd3284, %r426;
	bra.uni 	$L__BB0_1082;
$L__BB0_1081:
	sub.s32 	%r938, %r426, %r559;
	mul.wide.u32 	%rd2614, %r938, 32;
	add.s64 	%rd3284, %rd14, %rd2614;
$L__BB0_1082:
	shl.b64 	%rd2615, %rd3284, 3;
	add.s64 	%rd2616, %rd1, %rd2615;
	ld.global.u64 	%rd1099, [%rd2616];
	setp.le.u32 	%p502, %r559, %r419;
	@%p502 bra 	$L__BB0_1084;
	and.b64  	%rd3285, %rd898, 4294967295;
	bra.uni 	$L__BB0_1085;
$L__BB0_1084:
	sub.s32 	%r939, %r419, %r559;
	mul.wide.u32 	%rd2617, %r939, 32;
	add.s64 	%rd3285, %rd14, %rd2617;
$L__BB0_1085:
	setp.eq.s64 	%p503, %rd1059, 360287970189639680;
	shl.b64 	%rd2618, %rd3285, 3;
	add.s64 	%rd2619, %rd1, %rd2618;
	selp.b64 	%rd2620, %rd1099, %rd1095, %p503;
	or.b64  	%rd2621, %rd2620, -9223372036854775808;
	st.global.u64 	[%rd2619], %rd2621;
	selp.b64 	%rd3178, %rd1095, %rd1099, %p503;
	bra.uni 	$L__BB0_676;
$L__BB0_1086:
	and.b64  	%rd2579, %rd898, 72057589742960640;
	and.b64  	%rd2580, %rd895, 4294967295;
	or.b64  	%rd1104, %rd2579, %rd2580;
	add.s64 	%rd2581, %rd895, 1;
	and.b64  	%rd2582, %rd2581, 4294967295;
	or.b64  	%rd1105, %rd2579, %rd2582;
	setp.ge.u32 	%p494, %r1133, %r559;
	@%p494 bra 	$L__BB0_1088;
	cvt.u64.u32 	%rd3286, %r1133;
	bra.uni 	$L__BB0_1089;
$L__BB0_1088:
	sub.s32 	%r932, %r1133, %r559;
	mul.wide.u32 	%rd2583, %r932, 32;
	add.s64 	%rd3286, %rd14, %rd2583;
$L__BB0_1089:
	shl.b64 	%rd2584, %rd3286, 3;
	add.s64 	%rd2585, %rd1, %rd2584;
	or.b64  	%rd2586, %rd1104, 360287970189639680;
	st.global.u64 	[%rd2585], %rd2586;
	add.s32 	%r427, %r1133, 1;
	setp.ge.u32 	%p495, %r427, %r559;
	@%p495 bra 	$L__BB0_1091;
	cvt.u64.u32 	%rd3287, %r427;
	bra.uni 	$L__BB0_1092;
$L__BB0_1091:
	sub.s32 	%r933, %r427, %r559;
	mul.wide.u32 	%rd2587, %r933, 32;
	add.s64 	%rd3287, %rd14, %rd2587;
$L__BB0_1092:
	shl.b64 	%rd2588, %rd3287, 3;
	add.s64 	%rd2589, %rd1, %rd2588;
	or.b64  	%rd2590, %rd1105, 360287970189639680;
	st.global.u64 	[%rd2589], %rd2590;
	add.s32 	%r428, %r1133, 2;
	setp.ge.u32 	%p496, %r428, %r559;
	@%p496 bra 	$L__BB0_1094;
	cvt.u64.u32 	%rd3288, %r428;
	bra.uni 	$L__BB0_1095;
$L__BB0_1094:
	sub.s32 	%r934, %r428, %r559;
	mul.wide.u32 	%rd2591, %r934, 32;
	add.s64 	%rd3288, %rd14, %rd2591;
$L__BB0_1095:
	shl.b64 	%rd2592, %rd3288, 3;
	add.s64 	%rd2593, %rd1, %rd2592;
	or.b64  	%rd2594, %rd1104, 432345564227567616;
	st.global.u64 	[%rd2593], %rd2594;
	add.s32 	%r429, %r1133, 3;
	setp.ge.u32 	%p497, %r429, %r559;
	@%p497 bra 	$L__BB0_1097;
	cvt.u64.u32 	%rd3289, %r429;
	bra.uni 	$L__BB0_1098;
$L__BB0_1097:
	sub.s32 	%r935, %r429, %r559;
	mul.wide.u32 	%rd2595, %r935, 32;
	add.s64 	%rd3289, %rd14, %rd2595;
$L__BB0_1098:
	shl.b64 	%rd2596, %rd3289, 3;
	add.s64 	%rd2597, %rd1, %rd2596;
	or.b64  	%rd2598, %rd1105, 432345564227567616;
	st.global.u64 	[%rd2597], %rd2598;
	setp.le.u32 	%p498, %r559, %r419;
	@%p498 bra 	$L__BB0_1100;
	and.b64  	%rd3290, %rd898, 4294967295;
	bra.uni 	$L__BB0_1101;
$L__BB0_1100:
	sub.s32 	%r936, %r419, %r559;
	mul.wide.u32 	%rd2599, %r936, 32;
	add.s64 	%rd3290, %rd14, %rd2599;
$L__BB0_1101:
	and.b64  	%rd2600, %rd895, 72057589742960640;
	cvt.u64.u32 	%rd2601, %r1133;
	or.b64  	%rd2602, %rd2600, %rd2601;
	or.b64  	%rd2603, %rd2602, 720575940379279360;
	cvt.u64.u32 	%rd2604, %r428;
	or.b64  	%rd2605, %rd2600, %rd2604;
	or.b64  	%rd2606, %rd2605, 720575940379279360;
	setp.eq.s64 	%p499, %rd1059, 360287970189639680;
	shl.b64 	%rd2607, %rd3290, 3;
	add.s64 	%rd2608, %rd1, %rd2607;
	selp.b64 	%rd2609, %rd2606, %rd2603, %p499;
	or.b64  	%rd2610, %rd2609, -9223372036854775808;
	st.global.u64 	[%rd2608], %rd2610;
	selp.b64 	%rd3178, %rd2603, %rd2606, %p499;
	add.s32 	%r1133, %r1133, 4;
	bra.uni 	$L__BB0_676;
$L__BB0_1102:
	sub.s32 	%r991, %r419, %r559;
	mul.wide.u32 	%rd2787, %r991, 32;
	add.s64 	%rd3291, %rd14, %rd2787;
$L__BB0_1103:
	shl.b64 	%rd2788, %rd3291, 3;
	add.s64 	%rd2789, %rd1, %rd2788;
	or.b64  	%rd2790, %rd895, -9223372036854775808;
	st.global.u64 	[%rd2789], %rd2790;
	add.s64 	%rd896, %rd896, 1;
	bra.uni 	$L__BB0_1322;
$L__BB0_1104:
	and.b64  	%rd2657, %rd895, 9151314442816847872;
	setp.lt.u64 	%p516, %rd2657, 864691128455135233;
	and.b64  	%rd2658, %rd895, 9079256848778919936;
	setp.gt.u64 	%p517, %rd2658, 2161727821137838079;
	mov.b32 	%r1160, 0;
	or.pred  	%p518, %p516, %p517;
	@%p518 bra 	$L__BB0_1106;
	cvt.u32.u64 	%r954, %rd1060;
	and.b32  	%r955, %r954, 127;
	add.s32 	%r1160, %r955, -13;
$L__BB0_1106:
	cvt.u32.u64 	%r433, %rd895;
	setp.eq.s32 	%p519, %r1160, 0;
	@%p519 bra 	$L__BB0_1156;
	and.b64  	%rd1126, %rd898, 72057589742960640;
	and.b32  	%r434, %r1160, 3;
	setp.lt.u32 	%p520, %r1160, 4;
	mov.b32 	%r1164, 0;
	mov.u32 	%r1163, %r1133;
	@%p520 bra 	$L__BB0_1134;
	and.b32  	%r1164, %r1160, -4;
	mov.b32 	%r1161, 0;
	mov.u32 	%r1163, %r1133;
$L__BB0_1109:
	add.s32 	%r438, %r1163, 1;
	add.s32 	%r439, %r1161, %r433;
	setp.ge.u32 	%p521, %r439, %r559;
	@%p521 bra 	$L__BB0_1111;
	cvt.u64.u32 	%rd3292, %r439;
	bra.uni 	$L__BB0_1112;
$L__BB0_1111:
	sub.s32 	%r959, %r439, %r559;
	mul.wide.u32 	%rd2659, %r959, 32;
	add.s64 	%rd3292, %rd14, %rd2659;
$L__BB0_1112:
	shl.b64 	%rd2660, %rd3292, 3;
	add.s64 	%rd2661, %rd1, %rd2660;
	ld.global.u64 	%rd1130, [%rd2661];
	setp.ge.u32 	%p522, %r1163, %r559;
	@%p522 bra 	$L__BB0_1114;
	cvt.u64.u32 	%rd3293, %r1163;
	bra.uni 	$L__BB0_1115;
$L__BB0_1114:
	sub.s32 	%r960, %r1163, %r559;
	mul.wide.u32 	%rd2662, %r960, 32;
	add.s64 	%rd3293, %rd14, %rd2662;
$L__BB0_1115:
	shl.b64 	%rd2663, %rd3293, 3;
	add.s64 	%rd2664, %rd1, %rd2663;
	st.global.u64 	[%rd2664], %rd1130;
	cvt.u64.u32 	%rd2665, %r1163;
	or.b64  	%rd2666, %rd1126, %rd2665;
	or.b64  	%rd2667, %rd2666, 360287970189639680;
	mul.wide.u32 	%rd2668, %r1161, 8;
	add.s64 	%rd1134, %rd3, %rd2668;
	st.local.u64 	[%rd1134], %rd2667;
	or.b64  	%rd2669, %rd2666, 432345564227567616;
	add.s64 	%rd1135, %rd4, %rd2668;
	st.local.u64 	[%rd1135], %rd2669;
	add.s32 	%r440, %r1163, 2;
	add.s32 	%r441, %r439, 1;
	setp.lt.u32 	%p523, %r441, %r559;
	@%p523 bra 	$L__BB0_1117;
	sub.s32 	%r961, %r441, %r559;
	mul.wide.u32 	%rd2670, %r961, 32;
	add.s64 	%rd3294, %rd14, %rd2670;
	bra.uni 	$L__BB0_1118;
$L__BB0_1117:
	cvt.u64.u32 	%rd3294, %r441;
$L__BB0_1118:
	shl.b64 	%rd2671, %rd3294, 3;
	add.s64 	%rd2672, %rd1, %rd2671;
	ld.global.u64 	%rd1139, [%rd2672];
	setp.lt.u32 	%p524, %r438, %r559;
	@%p524 bra 	$L__BB0_1120;
	sub.s32 	%r962, %r438, %r559;
	mul.wide.u32 	%rd2673, %r962, 32;
	add.s64 	%rd3295, %rd14, %rd2673;
	bra.uni 	$L__BB0_1121;
$L__BB0_1120:
	cvt.u64.u32 	%rd3295, %r438;
$L__BB0_1121:
	shl.b64 	%rd2674, %rd3295, 3;
	add.s64 	%rd2675, %rd1, %rd2674;
	st.global.u64 	[%rd2675], %rd1139;
	cvt.u64.u32 	%rd2676, %r438;
	or.b64  	%rd2677, %rd1126, %rd2676;
	or.b64  	%rd2678, %rd2677, 360287970189639680;
	st.local.u64 	[%rd1134+8], %rd2678;
	or.b64  	%rd2679, %rd2677, 432345564227567616;
	st.local.u64 	[%rd1135+8], %rd2679;
	add.s32 	%r442, %r1163, 3;
	add.s32 	%r443, %r439, 2;
	setp.lt.u32 	%p525, %r443, %r559;
	@%p525 bra 	$L__BB0_1123;
	sub.s32 	%r963, %r443, %r559;
	mul.wide.u32 	%rd2680, %r963, 32;
	add.s64 	%rd3296, %rd14, %rd2680;
	bra.uni 	$L__BB0_1124;
$L__BB0_1123:
	cvt.u64.u32 	%rd3296, %r443;
$L__BB0_1124:
	shl.b64 	%rd2681, %rd3296, 3;
	add.s64 	%rd2682, %rd1, %rd2681;
	ld.global.u64 	%rd1146, [%rd2682];
	setp.lt.u32 	%p526, %r440, %r559;
	@%p526 bra 	$L__BB0_1126;
	sub.s32 	%r964, %r440, %r559;
	mul.wide.u32 	%rd2683, %r964, 32;
	add.s64 	%rd3297, %rd14, %rd2683;
	bra.uni 	$L__BB0_1127;
$L__BB0_1126:
	cvt.u64.u32 	%rd3297, %r440;
$L__BB0_1127:
	shl.b64 	%rd2684, %rd3297, 3;
	add.s64 	%rd2685, %rd1, %rd2684;
	st.global.u64 	[%rd2685], %rd1146;
	cvt.u64.u32 	%rd2686, %r440;
	or.b64  	%rd2687, %rd1126, %rd2686;
	or.b64  	%rd2688, %rd2687, 360287970189639680;
	st.local.u64 	[%rd1134+16], %rd2688;
	or.b64  	%rd2689, %rd2687, 432345564227567616;
	st.local.u64 	[%rd1135+16], %rd2689;
	add.s32 	%r1163, %r1163, 4;
	add.s32 	%r445, %r439, 3;
	setp.lt.u32 	%p527, %r445, %r559;
	@%p527 bra 	$L__BB0_1129;
	sub.s32 	%r965, %r445, %r559;
	mul.wide.u32 	%rd2690, %r965, 32;
	add.s64 	%rd3298, %rd14, %rd2690;
	bra.uni 	$L__BB0_1130;
$L__BB0_1129:
	cvt.u64.u32 	%rd3298, %r445;
$L__BB0_1130:
	shl.b64 	%rd2691, %rd3298, 3;
	add.s64 	%rd2692, %rd1, %rd2691;
	ld.global.u64 	%rd1153, [%rd2692];
	setp.lt.u32 	%p528, %r442, %r559;
	@%p528 bra 	$L__BB0_1132;
	sub.s32 	%r966, %r442, %r559;
	mul.wide.u32 	%rd2693, %r966, 32;
	add.s64 	%rd3299, %rd14, %rd2693;
	bra.uni 	$L__BB0_1133;
$L__BB0_1132:
	cvt.u64.u32 	%rd3299, %r442;
$L__BB0_1133:
	shl.b64 	%rd2694, %rd3299, 3;
	add.s64 	%rd2695, %rd1, %rd2694;
	st.global.u64 	[%rd2695], %rd1153;
	cvt.u64.u32 	%rd2696, %r442;
	or.b64  	%rd2697, %rd1126, %rd2696;
	or.b64  	%rd2698, %rd2697, 360287970189639680;
	st.local.u64 	[%rd1134+24], %rd2698;
	or.b64  	%rd2699, %rd2697, 432345564227567616;
	st.local.u64 	[%rd1135+24], %rd2699;
	add.s32 	%r1161, %r1161, 4;
	setp.ne.s32 	%p529, %r1161, %r1164;
	@%p529 bra 	$L__BB0_1109;
$L__BB0_1134:
	setp.eq.s32 	%p530, %r434, 0;
	mov.u32 	%r1133, %r1163;
	@%p530 bra 	$L__BB0_1156;
	add.s32 	%r1133, %r1163, 1;
	add.s32 	%r451, %r1164, %r433;
	setp.lt.u32 	%p531, %r451, %r559;
	@%p531 bra 	$L__BB0_1137;
	sub.s32 	%r967, %r451, %r559;
	mul.wide.u32 	%rd2700, %r967, 32;
	add.s64 	%rd3300, %rd14, %rd2700;
	bra.uni 	$L__BB0_1138;
$L__BB0_1137:
	cvt.u64.u32 	%rd3300, %r451;
$L__BB0_1138:
	shl.b64 	%rd2701, %rd3300, 3;
	add.s64 	%rd2702, %rd1, %rd2701;
	ld.global.u64 	%rd1160, [%rd2702];
	setp.lt.u32 	%p532, %r1163, %r559;
	@%p532 bra 	$L__BB0_1140;
	sub.s32 	%r968, %r1163, %r559;
	mul.wide.u32 	%rd2703, %r968, 32;
	add.s64 	%rd3301, %rd14, %rd2703;
	bra.uni 	$L__BB0_1141;
$L__BB0_1140:
	cvt.u64.u32 	%rd3301, %r1163;
$L__BB0_1141:
	shl.b64 	%rd2704, %rd3301, 3;
	add.s64 	%rd2705, %rd1, %rd2704;
	st.global.u64 	[%rd2705], %rd1160;
	cvt.u64.u32 	%rd2706, %r1163;
	or.b64  	%rd2707, %rd1126, %rd2706;
	or.b64  	%rd2708, %rd2707, 360287970189639680;
	mul.wide.u32 	%rd2709, %r1164, 8;
	add.s64 	%rd1164, %rd3, %rd2709;
	st.local.u64 	[%rd1164], %rd2708;
	or.b64  	%rd2710, %rd2707, 432345564227567616;
	add.s64 	%rd1165, %rd4, %rd2709;
	st.local.u64 	[%rd1165], %rd2710;
	setp.eq.s32 	%p533, %r434, 1;
	@%p533 bra 	$L__BB0_1156;
	add.s32 	%r452, %r1163, 2;
	add.s32 	%r453, %r451, 1;
	setp.lt.u32 	%p534, %r453, %r559;
	@%p534 bra 	$L__BB0_1144;
	sub.s32 	%r969, %r453, %r559;
	mul.wide.u32 	%rd2711, %r969, 32;
	add.s64 	%rd3302, %rd14, %rd2711;
	bra.uni 	$L__BB0_1145;
$L__BB0_1144:
	cvt.u64.u32 	%rd3302, %r453;
$L__BB0_1145:
	shl.b64 	%rd2712, %rd3302, 3;
	add.s64 	%rd2713, %rd1, %rd2712;
	ld.global.u64 	%rd1169, [%rd2713];
	setp.lt.u32 	%p535, %r1133, %r559;
	@%p535 bra 	$L__BB0_1147;
	sub.s32 	%r970, %r1133, %r559;
	mul.wide.u32 	%rd2714, %r970, 32;
	add.s64 	%rd3303, %rd14, %rd2714;
	bra.uni 	$L__BB0_1148;
$L__BB0_1147:
	cvt.u64.u32 	%rd3303, %r1133;
$L__BB0_1148:
	shl.b64 	%rd2715, %rd3303, 3;
	add.s64 	%rd2716, %rd1, %rd2715;
	st.global.u64 	[%rd2716], %rd1169;
	cvt.u64.u32 	%rd2717, %r1133;
	or.b64  	%rd2718, %rd1126, %rd2717;
	or.b64  	%rd2719, %rd2718, 360287970189639680;
	st.local.u64 	[%rd1164+8], %rd2719;
	or.b64  	%rd2720, %rd2718, 432345564227567616;
	st.local.u64 	[%rd1165+8], %rd2720;
	setp.eq.s32 	%p536, %r434, 2;
	mov.u32 	%r1133, %r452;
	@%p536 bra 	$L__BB0_1156;
	add.s32 	%r454, %r451, 2;
	setp.lt.u32 	%p537, %r454, %r559;
	@%p537 bra 	$L__BB0_1151;
	sub.s32 	%r971, %r454, %r559;
	mul.wide.u32 	%rd2721, %r971, 32;
	add.s64 	%rd3304, %rd14, %rd2721;
	bra.uni 	$L__BB0_1152;
$L__BB0_1151:
	cvt.u64.u32 	%rd3304, %r454;
$L__BB0_1152:
	shl.b64 	%rd2722, %rd3304, 3;
	add.s64 	%rd2723, %rd1, %rd2722;
	ld.global.u64 	%rd1176, [%rd2723];
	setp.lt.u32 	%p538, %r452, %r559;
	@%p538 bra 	$L__BB0_1154;
	sub.s32 	%r972, %r452, %r559;
	mul.wide.u32 	%rd2724, %r972, 32;
	add.s64 	%rd3305, %rd14, %rd2724;
	bra.uni 	$L__BB0_1155;
$L__BB0_1154:
	cvt.u64.u32 	%rd3305, %r452;
$L__BB0_1155:
	shl.b64 	%rd2725, %rd3305, 3;
	add.s64 	%rd2726, %rd1, %rd2725;
	st.global.u64 	[%rd2726], %rd1176;
	cvt.u64.u32 	%rd2727, %r452;
	or.b64  	%rd2728, %rd1126, %rd2727;
	or.b64  	%rd2729, %rd2728, 360287970189639680;
	st.local.u64 	[%rd1164+16], %rd2729;
	or.b64  	%rd2730, %rd2728, 432345564227567616;
	st.local.u64 	[%rd1165+16], %rd2730;
	add.s32 	%r1133, %r1163, 3;
$L__BB0_1156:
	@%p519 bra 	$L__BB0_1206;
	and.b32  	%r457, %r1160, 3;
	setp.lt.u32 	%p540, %r1160, 4;
	mov.b32 	%r1168, 0;
	@%p540 bra 	$L__BB0_1184;
	and.b32  	%r1168, %r1160, -4;
	mov.b32 	%r1167, 0;
$L__BB0_1159:
	mul.wide.u32 	%rd2731, %r1167, 8;
	add.s64 	%rd1180, %rd3, %rd2731;
	ld.local.u64 	%rd1181, [%rd1180];
	add.s32 	%r460, %r1167, %r1133;
	setp.ge.u32 	%p541, %r460, %r559;
	@%p541 bra 	$L__BB0_1161;
	cvt.u64.u32 	%rd3306, %r460;
	bra.uni 	$L__BB0_1162;
$L__BB0_1161:
	sub.s32 	%r975, %r460, %r559;
	mul.wide.u32 	%rd2732, %r975, 32;
	add.s64 	%rd3306, %rd14, %rd2732;
$L__BB0_1162:
	shl.b64 	%rd2733, %rd3306, 3;
	add.s64 	%rd2734, %rd1, %rd2733;
	st.global.u64 	[%rd2734], %rd1181;
	mul.wide.u32 	%rd2735, %r1167, 8;
	add.s64 	%rd1185, %rd4, %rd2735;
	ld.local.u64 	%rd1186, [%rd1185];
	add.s32 	%r461, %r460, %r1160;
	setp.ge.u32 	%p542, %r461, %r559;
	@%p542 bra 	$L__BB0_1164;
	cvt.u64.u32 	%rd3307, %r461;
	bra.uni 	$L__BB0_1165;
$L__BB0_1164:
	sub.s32 	%r976, %r461, %r559;
	mul.wide.u32 	%rd2736, %r976, 32;
	add.s64 	%rd3307, %rd14, %rd2736;
$L__BB0_1165:
	shl.b64 	%rd2737, %rd3307, 3;
	add.s64 	%rd2738, %rd1, %rd2737;
	st.global.u64 	[%rd2738], %rd1186;
	ld.local.u64 	%rd1190, [%rd1180+8];
	add.s32 	%r462, %r460, 1;
	setp.lt.u32 	%p543, %r462, %r559;
	@%p543 bra 	$L__BB0_1167;
	sub.s32 	%r977, %r462, %r559;
	mul.wide.u32 	%rd2739, %r977, 32;
	add.s64 	%rd3308, %rd14, %rd2739;
	bra.uni 	$L__BB0_1168;
$L__BB0_1167:
	cvt.u64.u32 	%rd3308, %r462;
$L__BB0_1168:
	shl.b64 	%rd2740, %rd3308, 3;
	add.s64 	%rd2741, %rd1, %rd2740;
	st.global.u64 	[%rd2741], %rd1190;
	ld.local.u64 	%rd1194, [%rd1185+8];
	add.s32 	%r463, %r461, 1;
	setp.lt.u32 	%p544, %r463, %r559;
	@%p544 bra 	$L__BB0_1170;
	sub.s32 	%r978, %r463, %r559;
	mul.wide.u32 	%rd2742, %r978, 32;
	add.s64 	%rd3309, %rd14, %rd2742;
	bra.uni 	$L__BB0_1171;
$L__BB0_1170:
	cvt.u64.u32 	%rd3309, %r463;
$L__BB0_1171:
	shl.b64 	%rd2743, %rd3309, 3;
	add.s64 	%rd2744, %rd1, %rd2743;
	st.global.u64 	[%rd2744], %rd1194;
	ld.local.u64 	%rd1198, [%rd1180+16];
	add.s32 	%r464, %r460, 2;
	setp.lt.u32 	%p545, %r464, %r559;
	@%p545 bra 	$L__BB0_1173;
	sub.s32 	%r979, %r464, %r559;
	mul.wide.u32 	%rd2745, %r979, 32;
	add.s64 	%rd3310, %rd14, %rd2745;
	bra.uni 	$L__BB0_1174;
$L__BB0_1173:
	cvt.u64.u32 	%rd3310, %r464;
$L__BB0_1174:
	shl.b64 	%rd2746, %rd3310, 3;
	add.s64 	%rd2747, %rd1, %rd2746;
	st.global.u64 	[%rd2747], %rd1198;
	ld.local.u64 	%rd1202, [%rd1185+16];
	add.s32 	%r465, %r461, 2;
	setp.lt.u32 	%p546, %r465, %r559;
	@%p546 bra 	$L__BB0_1176;
	sub.s32 	%r980, %r465, %r559;
	mul.wide.u32 	%rd2748, %r980, 32;
	add.s64 	%rd3311, %rd14, %rd2748;
	bra.uni 	$L__BB0_1177;
$L__BB0_1176:
	cvt.u64.u32 	%rd3311, %r465;
$L__BB0_1177:
	shl.b64 	%rd2749, %rd3311, 3;
	add.s64 	%rd2750, %rd1, %rd2749;
	st.global.u64 	[%rd2750], %rd1202;
	ld.local.u64 	%rd1206, [%rd1180+24];
	add.s32 	%r466, %r460, 3;
	setp.lt.u32 	%p547, %r466, %r559;
	@%p547 bra 	$L__BB0_1179;
	sub.s32 	%r981, %r466, %r559;
	mul.wide.u32 	%rd2751, %r981, 32;
	add.s64 	%rd3312, %rd14, %rd2751;
	bra.uni 	$L__BB0_1180;
$L__BB0_1179:
	cvt.u64.u32 	%rd3312, %r466;
$L__BB0_1180:
	shl.b64 	%rd2752, %rd3312, 3;
	add.s64 	%rd2753, %rd1, %rd2752;
	st.global.u64 	[%rd2753], %rd1206;
	ld.local.u64 	%rd1210, [%rd1185+24];
	add.s32 	%r467, %r461, 3;
	setp.lt.u32 	%p548, %r467, %r559;
	@%p548 bra 	$L__BB0_1182;
	sub.s32 	%r982, %r467, %r559;
	mul.wide.u32 	%rd2754, %r982, 32;
	add.s64 	%rd3313, %rd14, %rd2754;
	bra.uni 	$L__BB0_1183;
$L__BB0_1182:
	cvt.u64.u32 	%rd3313, %r467;
$L__BB0_1183:
	shl.b64 	%rd2755, %rd3313, 3;
	add.s64 	%rd2756, %rd1, %rd2755;
	st.global.u64 	[%rd2756], %rd1210;
	add.s32 	%r1167, %r1167, 4;
	setp.ne.s32 	%p549, %r1167, %r1168;
	@%p549 bra 	$L__BB0_1159;
$L__BB0_1184:
	setp.eq.s32 	%p550, %r457, 0;
	@%p550 bra 	$L__BB0_1206;
	mul.wide.u32 	%rd2757, %r1168, 8;
	add.s64 	%rd1214, %rd3, %rd2757;
	ld.local.u64 	%rd1215, [%rd1214];
	add.s32 	%r470, %r1168, %r1133;
	setp.lt.u32 	%p551, %r470, %r559;
	@%p551 bra 	$L__BB0_1187;
	sub.s32 	%r983, %r470, %r559;
	mul.wide.u32 	%rd2758, %r983, 32;
	add.s64 	%rd3314, %rd14, %rd2758;
	bra.uni 	$L__BB0_1188;
$L__BB0_1187:
	cvt.u64.u32 	%rd3314, %r470;
$L__BB0_1188:
	shl.b64 	%rd2759, %rd3314, 3;
	add.s64 	%rd2760, %rd1, %rd2759;
	st.global.u64 	[%rd2760], %rd1215;
	mul.wide.u32 	%rd2761, %r1168, 8;
	add.s64 	%rd1219, %rd4, %rd2761;
	ld.local.u64 	%rd1220, [%rd1219];
	add.s32 	%r471, %r470, %r1160;
	setp.lt.u32 	%p552, %r471, %r559;
	@%p552 bra 	$L__BB0_1190;
	sub.s32 	%r984, %r471, %r559;
	mul.wide.u32 	%rd2762, %r984, 32;
	add.s64 	%rd3315, %rd14, %rd2762;
	bra.uni 	$L__BB0_1191;
$L__BB0_1190:
	cvt.u64.u32 	%rd3315, %r471;
$L__BB0_1191:
	shl.b64 	%rd2763, %rd3315, 3;
	add.s64 	%rd2764, %rd1, %rd2763;
	st.global.u64 	[%rd2764], %rd1220;
	setp.eq.s32 	%p553, %r457, 1;
	@%p553 bra 	$L__BB0_1206;
	ld.local.u64 	%rd1224, [%rd1214+8];
	add.s32 	%r472, %r470, 1;
	setp.lt.u32 	%p554, %r472, %r559;
	@%p554 bra 	$L__BB0_1194;
	sub.s32 	%r985, %r472, %r559;
	mul.wide.u32 	%rd2765, %r985, 32;
	add.s64 	%rd3316, %rd14, %rd2765;
	bra.uni 	$L__BB0_1195;
$L__BB0_1194:
	cvt.u64.u32 	%rd3316, %r472;
$L__BB0_1195:
	shl.b64 	%rd2766, %rd3316, 3;
	add.s64 	%rd2767, %rd1, %rd2766;
	st.global.u64 	[%rd2767], %rd1224;
	ld.local.u64 	%rd1228, [%rd1219+8];
	add.s32 	%r473, %r471, 1;
	setp.lt.u32 	%p555, %r473, %r559;
	@%p555 bra 	$L__BB0_1197;
	sub.s32 	%r986, %r473, %r559;
	mul.wide.u32 	%rd2768, %r986, 32;
	add.s64 	%rd3317, %rd14, %rd2768;
	bra.uni 	$L__BB0_1198;
$L__BB0_1197:
	cvt.u64.u32 	%rd3317, %r473;
$L__BB0_1198:
	shl.b64 	%rd2769, %rd3317, 3;
	add.s64 	%rd2770, %rd1, %rd2769;
	st.global.u64 	[%rd2770], %rd1228;
	setp.eq.s32 	%p556, %r457, 2;
	@%p556 bra 	$L__BB0_1206;
	ld.local.u64 	%rd1232, [%rd1214+16];
	add.s32 	%r474, %r470, 2;
	setp.lt.u32 	%p557, %r474, %r559;
	@%p557 bra 	$L__BB0_1201;
	sub.s32 	%r987, %r474, %r559;
	mul.wide.u32 	%rd2771, %r987, 32;
	add.s64 	%rd3318, %rd14, %rd2771;
	bra.uni 	$L__BB0_1202;
$L__BB0_1201:
	cvt.u64.u32 	%rd3318, %r474;
$L__BB0_1202:
	shl.b64 	%rd2772, %rd3318, 3;
	add.s64 	%rd2773, %rd1, %rd2772;
	st.global.u64 	[%rd2773], %rd1232;
	ld.local.u64 	%rd1236, [%rd1219+16];
	add.s32 	%r475, %r471, 2;
	setp.lt.u32 	%p558, %r475, %r559;
	@%p558 bra 	$L__BB0_1204;
	sub.s32 	%r988, %r475, %r559;
	mul.wide.u32 	%rd2774, %r988, 32;
	add.s64 	%rd3319, %rd14, %rd2774;
	bra.uni 	$L__BB0_1205;
$L__BB0_1204:
	cvt.u64.u32 	%rd3319, %r475;
$L__BB0_1205:
	shl.b64 	%rd2775, %rd3319, 3;
	add.s64 	%rd2776, %rd1, %rd2775;
	st.global.u64 	[%rd2776], %rd1236;
$L__BB0_1206:
	setp.le.u32 	%p559, %r559, %r419;
	@%p559 bra 	$L__BB0_1208;
	and.b64  	%rd3320, %rd898, 4294967295;
	bra.uni 	$L__BB0_1209;
$L__BB0_1208:
	sub.s32 	%r989, %r419, %r559;
	mul.wide.u32 	%rd2777, %r989, 32;
	add.s64 	%rd3320, %rd14, %rd2777;
$L__BB0_1209:
	add.s32 	%r990, %r1133, %r1160;
	and.b64  	%rd2778, %rd895, 9223372032559808512;
	cvt.u64.u32 	%rd2779, %r1133;
	or.b64  	%rd2780, %rd2778, %rd2779;
	cvt.u64.u32 	%rd2781, %r990;
	or.b64  	%rd2782, %rd2778, %rd2781;
	setp.eq.s64 	%p560, %rd1059, 360287970189639680;
	shl.b64 	%rd2783, %rd3320, 3;
	add.s64 	%rd2784, %rd1, %rd2783;
	selp.b64 	%rd2785, %rd2782, %rd2780, %p560;
	or.b64  	%rd2786, %rd2785, -9223372036854775808;
	st.global.u64 	[%rd2784], %rd2786;
	selp.b64 	%rd3178, %rd2780, %rd2782, %p560;
	add.s64 	%rd896, %rd896, 1;
	add.s32 	%r1133, %r990, %r1160;
	bra.uni 	$L__BB0_676;
$L__BB0_1210:
	and.b64  	%rd2791, %rd895, 9151314442816847872;
	setp.lt.u64 	%p562, %rd2791, 864691128455135233;
	and.b64  	%rd2792, %rd895, 9079256848778919936;
	setp.gt.u64 	%p563, %rd2792, 2161727821137838079;
	or.pred  	%p564, %p562, %p563;
	@%p564 bra 	$L__BB0_1315;
	cvt.u32.u64 	%r994, %rd1060;
	and.b32  	%r477, %r994, 127;
	add.s32 	%r478, %r477, -13;
	cvt.u32.u64 	%r479, %rd895;
	setp.eq.s32 	%p568, %r478, 0;
	@%p568 bra 	$L__BB0_1261;
	and.b64  	%rd1245, %rd898, 72057589742960640;
	add.s32 	%r997, %r477, -14;
	and.b32  	%r480, %r478, 3;
	setp.lt.u32 	%p569, %r997, 3;
	mov.b32 	%r1172, 0;
	mov.u32 	%r1171, %r1133;
	@%p569 bra 	$L__BB0_1239;
	and.b32  	%r1172, %r478, -4;
	mov.b32 	%r1169, 0;
	mov.u32 	%r1171, %r1133;
$L__BB0_1214:
	add.s32 	%r484, %r1171, 1;
	add.s32 	%r485, %r1169, %r479;
	setp.ge.u32 	%p570, %r485, %r559;
	@%p570 bra 	$L__BB0_1216;
	cvt.u64.u32 	%rd3321, %r485;
	bra.uni 	$L__BB0_1217;
$L__BB0_1216:
	sub.s32 	%r999, %r485, %r559;
	mul.wide.u32 	%rd2807, %r999, 32;
	add.s64 	%rd3321, %rd14, %rd2807;
$L__BB0_1217:
	shl.b64 	%rd2808, %rd3321, 3;
	add.s64 	%rd2809, %rd1, %rd2808;
	ld.global.u64 	%rd1249, [%rd2809];
	setp.ge.u32 	%p571, %r1171, %r559;
	@%p571 bra 	$L__BB0_1219;
	cvt.u64.u32 	%rd3322, %r1171;
	bra.uni 	$L__BB0_1220;
$L__BB0_1219:
	sub.s32 	%r1000, %r1171, %r559;
	mul.wide.u32 	%rd2810, %r1000, 32;
	add.s64 	%rd3322, %rd14, %rd2810;
$L__BB0_1220:
	shl.b64 	%rd2811, %rd3322, 3;
	add.s64 	%rd2812, %rd1, %rd2811;
	st.global.u64 	[%rd2812], %rd1249;
	cvt.u64.u32 	%rd2813, %r1171;
	or.b64  	%rd2814, %rd1245, %rd2813;
	or.b64  	%rd2815, %rd2814, 360287970189639680;
	mul.wide.u32 	%rd2816, %r1169, 8;
	add.s64 	%rd1253, %rd5, %rd2816;
	st.local.u64 	[%rd1253], %rd2815;
	or.b64  	%rd2817, %rd2814, 432345564227567616;
	add.s64 	%rd1254, %rd6, %rd2816;
	st.local.u64 	[%rd1254], %rd2817;
	add.s32 	%r486, %r1171, 2;
	add.s32 	%r487, %r485, 1;
	setp.lt.u32 	%p572, %r487, %r559;
	@%p572 bra 	$L__BB0_1222;
	sub.s32 	%r1001, %r487, %r559;
	mul.wide.u32 	%rd2818, %r1001, 32;
	add.s64 	%rd3323, %rd14, %rd2818;
	bra.uni 	$L__BB0_1223;
$L__BB0_1222:
	cvt.u64.u32 	%rd3323, %r487;
$L__BB0_1223:
	shl.b64 	%rd2819, %rd3323, 3;
	add.s64 	%rd2820, %rd1, %rd2819;
	ld.global.u64 	%rd1258, [%rd2820];
	setp.lt.u32 	%p573, %r484, %r559;
	@%p573 bra 	$L__BB0_1225;
	sub.s32 	%r1002, %r484, %r559;
	mul.wide.u32 	%rd2821, %r1002, 32;
	add.s64 	%rd3324, %rd14, %rd2821;
	bra.uni 	$L__BB0_1226;
$L__BB0_1225:
	cvt.u64.u32 	%rd3324, %r484;
$L__BB0_1226:
	shl.b64 	%rd2822, %rd3324, 3;
	add.s64 	%rd2823, %rd1, %rd2822;
	st.global.u64 	[%rd2823], %rd1258;
	cvt.u64.u32 	%rd2824, %r484;
	or.b64  	%rd2825, %rd1245, %rd2824;
	or.b64  	%rd2826, %rd2825, 360287970189639680;
	st.local.u64 	[%rd1253+8], %rd2826;
	or.b64  	%rd2827, %rd2825, 432345564227567616;
	st.local.u64 	[%rd1254+8], %rd2827;
	add.s32 	%r488, %r1171, 3;
	add.s32 	%r489, %r485, 2;
	setp.lt.u32 	%p574, %r489, %r559;
	@%p574 bra 	$L__BB0_1228;
	sub.s32 	%r1003, %r489, %r559;
	mul.wide.u32 	%rd2828, %r1003, 32;
	add.s64 	%rd3325, %rd14, %rd2828;
	bra.uni 	$L__BB0_1229;
$L__BB0_1228:
	cvt.u64.u32 	%rd3325, %r489;
$L__BB0_1229:
	shl.b64 	%rd2829, %rd3325, 3;
	add.s64 	%rd2830, %rd1, %rd2829;
	ld.global.u64 	%rd1265, [%rd2830];
	setp.lt.u32 	%p575, %r486, %r559;
	@%p575 bra 	$L__BB0_1231;
	sub.s32 	%r1004, %r486, %r559;
	mul.wide.u32 	%rd2831, %r1004, 32;
	add.s64 	%rd3326, %rd14, %rd2831;
	bra.uni 	$L__BB0_1232;
$L__BB0_1231:
	cvt.u64.u32 	%rd3326, %r486;
$L__BB0_1232:
	shl.b64 	%rd2832, %rd3326, 3;
	add.s64 	%rd2833, %rd1, %rd2832;
	st.global.u64 	[%rd2833], %rd1265;
	cvt.u64.u32 	%rd2834, %r486;
	or.b64  	%rd2835, %rd1245, %rd2834;
	or.b64  	%rd2836, %rd2835, 360287970189639680;
	st.local.u64 	[%rd1253+16], %rd2836;
	or.b64  	%rd2837, %rd2835, 432345564227567616;
	st.local.u64 	[%rd1254+16], %rd2837;
	add.s32 	%r1171, %r1171, 4;
	add.s32 	%r491, %r485, 3;
	setp.lt.u32 	%p576, %r491, %r559;
	@%p576 bra 	$L__BB0_1234;
	sub.s32 	%r1005, %r491, %r559;
	mul.wide.u32 	%rd2838, %r1005, 32;
	add.s64 	%rd3327, %rd14, %rd2838;
	bra.uni 	$L__BB0_1235;
$L__BB0_1234:
	cvt.u64.u32 	%rd3327, %r491;
$L__BB0_1235:
	shl.b64 	%rd2839, %rd3327, 3;
	add.s64 	%rd2840, %rd1, %rd2839;
	ld.global.u64 	%rd1272, [%rd2840];
	setp.lt.u32 	%p577, %r488, %r559;
	@%p577 bra 	$L__BB0_1237;
	sub.s32 	%r1006, %r488, %r559;
	mul.wide.u32 	%rd2841, %r1006, 32;
	add.s64 	%rd3328, %rd14, %rd2841;
	bra.uni 	$L__BB0_1238;
$L__BB0_1237:
	cvt.u64.u32 	%rd3328, %r488;
$L__BB0_1238:
	shl.b64 	%rd2842, %rd3328, 3;
	add.s64 	%rd2843, %rd1, %rd2842;
	st.global.u64 	[%rd2843], %rd1272;
	cvt.u64.u32 	%rd2844, %r488;
	or.b64  	%rd2845, %rd1245, %rd2844;
	or.b64  	%rd2846, %rd2845, 360287970189639680;
	st.local.u64 	[%rd1253+24], %rd2846;
	or.b64  	%rd2847, %rd2845, 432345564227567616;
	st.local.u64 	[%rd1254+24], %rd2847;
	add.s32 	%r1169, %r1169, 4;
	setp.ne.s32 	%p578, %r1169, %r1172;
	@%p578 bra 	$L__BB0_1214;
$L__BB0_1239:
	setp.eq.s32 	%p579, %r480, 0;
	mov.u32 	%r1133, %r1171;
	@%p579 bra 	$L__BB0_1261;
	add.s32 	%r1133, %r1171, 1;
	add.s32 	%r497, %r1172, %r479;
	setp.lt.u32 	%p580, %r497, %r559;
	@%p580 bra 	$L__BB0_1242;
	sub.s32 	%r1007, %r497, %r559;
	mul.wide.u32 	%rd2848, %r1007, 32;
	add.s64 	%rd3329, %rd14, %rd2848;
	bra.uni 	$L__BB0_1243;
$L__BB0_1242:
	cvt.u64.u32 	%rd3329, %r497;
$L__BB0_1243:
	shl.b64 	%rd2849, %rd3329, 3;
	add.s64 	%rd2850, %rd1, %rd2849;
	ld.global.u64 	%rd1279, [%rd2850];
	setp.lt.u32 	%p581, %r1171, %r559;
	@%p581 bra 	$L__BB0_1245;
	sub.s32 	%r1008, %r1171, %r559;
	mul.wide.u32 	%rd2851, %r1008, 32;
	add.s64 	%rd3330, %rd14, %rd2851;
	bra.uni 	$L__BB0_1246;
$L__BB0_1245:
	cvt.u64.u32 	%rd3330, %r1171;
$L__BB0_1246:
	shl.b64 	%rd2852, %rd3330, 3;
	add.s64 	%rd2853, %rd1, %rd2852;
	st.global.u64 	[%rd2853], %rd1279;
	cvt.u64.u32 	%rd2854, %r1171;
	or.b64  	%rd2855, %rd1245, %rd2854;
	or.b64  	%rd2856, %rd2855, 360287970189639680;
	mul.wide.u32 	%rd2857, %r1172, 8;
	add.s64 	%rd1283, %rd5, %rd2857;
	st.local.u64 	[%rd1283], %rd2856;
	or.b64  	%rd2858, %rd2855, 432345564227567616;
	add.s64 	%rd1284, %rd6, %rd2857;
	st.local.u64 	[%rd1284], %rd2858;
	setp.eq.s32 	%p582, %r480, 1;
	@%p582 bra 	$L__BB0_1261;
	add.s32 	%r498, %r1171, 2;
	add.s32 	%r499, %r497, 1;
	setp.lt.u32 	%p583, %r499, %r559;
	@%p583 bra 	$L__BB0_1249;
	sub.s32 	%r1009, %r499, %r559;
	mul.wide.u32 	%rd2859, %r1009, 32;
	add.s64 	%rd3331, %rd14, %rd2859;
	bra.uni 	$L__BB0_1250;
$L__BB0_1249:
	cvt.u64.u32 	%rd3331, %r499;
$L__BB0_1250:
	shl.b64 	%rd2860, %rd3331, 3;
	add.s64 	%rd2861, %rd1, %rd2860;
	ld.global.u64 	%rd1288, [%rd2861];
	setp.lt.u32 	%p584, %r1133, %r559;
	@%p584 bra 	$L__BB0_1252;
	sub.s32 	%r1010, %r1133, %r559;
	mul.wide.u32 	%rd2862, %r1010, 32;
	add.s64 	%rd3332, %rd14, %rd2862;
	bra.uni 	$L__BB0_1253;
$L__BB0_1252:
	cvt.u64.u32 	%rd3332, %r1133;
$L__BB0_1253:
	shl.b64 	%rd2863, %rd3332, 3;
	add.s64 	%rd2864, %rd1, %rd2863;
	st.global.u64 	[%rd2864], %rd1288;
	cvt.u64.u32 	%rd2865, %r1133;
	or.b64  	%rd2866, %rd1245, %rd2865;
	or.b64  	%rd2867, %rd2866, 360287970189639680;
	st.local.u64 	[%rd1283+8], %rd2867;
	or.b64  	%rd2868, %rd2866, 432345564227567616;
	st.local.u64 	[%rd1284+8], %rd2868;
	setp.eq.s32 	%p585, %r480, 2;
	mov.u32 	%r1133, %r498;
	@%p585 bra 	$L__BB0_1261;
	add.s32 	%r500, %r497, 2;
	setp.lt.u32 	%p586, %r500, %r559;
	@%p586 bra 	$L__BB0_1256;
	sub.s32 	%r1011, %r500, %r559;
	mul.wide.u32 	%rd2869, %r1011, 32;
	add.s64 	%rd3333, %rd14, %rd2869;
	bra.uni 	$L__BB0_1257;
$L__BB0_1256:
	cvt.u64.u32 	%rd3333, %r500;
$L__BB0_1257:
	shl.b64 	%rd2870, %rd3333, 3;
	add.s64 	%rd2871, %rd1, %rd2870;
	ld.global.u64 	%rd1295, [%rd2871];
	setp.lt.u32 	%p587, %r498, %r559;
	@%p587 bra 	$L__BB0_1259;
	sub.s32 	%r1012, %r498, %r559;
	mul.wide.u32 	%rd2872, %r1012, 32;
	add.s64 	%rd3334, %rd14, %rd2872;
	bra.uni 	$L__BB0_1260;
$L__BB0_1259:
	cvt.u64.u32 	%rd3334, %r498;
$L__BB0_1260:
	shl.b64 	%rd2873, %rd3334, 3;
	add.s64 	%rd2874, %rd1, %rd2873;
	st.global.u64 	[%rd2874], %rd1295;
	cvt.u64.u32 	%rd2875, %r498;
	or.b64  	%rd2876, %rd1245, %rd2875;
	or.b64  	%rd2877, %rd2876, 360287970189639680;
	st.local.u64 	[%rd1283+16], %rd2877;
	or.b64  	%rd2878, %rd2876, 432345564227567616;
	st.local.u64 	[%rd1284+16], %rd2878;
	add.s32 	%r1133, %r1171, 3;
$L__BB0_1261:
	@%p568 bra 	$L__BB0_1311;
	add.s32 	%r1014, %r477, -14;
	and.b32  	%r503, %r478, 3;
	setp.lt.u32 	%p589, %r1014, 3;
	mov.b32 	%r1176, 0;
	@%p589 bra 	$L__BB0_1289;
	and.b32  	%r1176, %r478, -4;
	mov.b32 	%r1175, 0;
$L__BB0_1264:
	mul.wide.u32 	%rd2879, %r1175, 8;
	add.s64 	%rd1299, %rd5, %rd2879;
	ld.local.u64 	%rd1300, [%rd1299];
	add.s32 	%r506, %r1175, %r1133;
	setp.ge.u32 	%p590, %r506, %r559;
	@%p590 bra 	$L__BB0_1266;
	cvt.u64.u32 	%rd3335, %r506;
	bra.uni 	$L__BB0_1267;
$L__BB0_1266:
	sub.s32 	%r1016, %r506, %r559;
	mul.wide.u32 	%rd2880, %r1016, 32;
	add.s64 	%rd3335, %rd14, %rd2880;
$L__BB0_1267:
	shl.b64 	%rd2881, %rd3335, 3;
	add.s64 	%rd2882, %rd1, %rd2881;
	st.global.u64 	[%rd2882], %rd1300;
	mul.wide.u32 	%rd2883, %r1175, 8;
	add.s64 	%rd1304, %rd6, %rd2883;
	ld.local.u64 	%rd1305, [%rd1304];
	add.s32 	%r507, %r506, %r478;
	setp.ge.u32 	%p591, %r507, %r559;
	@%p591 bra 	$L__BB0_1269;
	cvt.u64.u32 	%rd3336, %r507;
	bra.uni 	$L__BB0_1270;
$L__BB0_1269:
	sub.s32 	%r1017, %r507, %r559;
	mul.wide.u32 	%rd2884, %r1017, 32;
	add.s64 	%rd3336, %rd14, %rd2884;
$L__BB0_1270:
	shl.b64 	%rd2885, %rd3336, 3;
	add.s64 	%rd2886, %rd1, %rd2885;
	st.global.u64 	[%rd2886], %rd1305;
	ld.local.u64 	%rd1309, [%rd1299+8];
	add.s32 	%r508, %r506, 1;
	setp.lt.u32 	%p592, %r508, %r559;
	@%p592 bra 	$L__BB0_1272;
	sub.s32 	%r1018, %r508, %r559;
	mul.wide.u32 	%rd2887, %r1018, 32;
	add.s64 	%rd3337, %rd14, %rd2887;
	bra.uni 	$L__BB0_1273;
$L__BB0_1272:
	cvt.u64.u32 	%rd3337, %r508;
$L__BB0_1273:
	shl.b64 	%rd2888, %rd3337, 3;
	add.s64 	%rd2889, %rd1, %rd2888;
	st.global.u64 	[%rd2889], %rd1309;
	ld.local.u64 	%rd1313, [%rd1304+8];
	add.s32 	%r509, %r507, 1;
	setp.lt.u32 	%p593, %r509, %r559;
	@%p593 bra 	$L__BB0_1275;
	sub.s32 	%r1019, %r509, %r559;
	mul.wide.u32 	%rd2890, %r1019, 32;
	add.s64 	%rd3338, %rd14, %rd2890;
	bra.uni 	$L__BB0_1276;
$L__BB0_1275:
	cvt.u64.u32 	%rd3338, %r509;
$L__BB0_1276:
	shl.b64 	%rd2891, %rd3338, 3;
	add.s64 	%rd2892, %rd1, %rd2891;
	st.global.u64 	[%rd2892], %rd1313;
	ld.local.u64 	%rd1317, [%rd1299+16];
	add.s32 	%r510, %r506, 2;
	setp.lt.u32 	%p594, %r510, %r559;
	@%p594 bra 	$L__BB0_1278;
	sub.s32 	%r1020, %r510, %r559;
	mul.wide.u32 	%rd2893, %r1020, 32;
	add.s64 	%rd3339, %rd14, %rd2893;
	bra.uni 	$L__BB0_1279;
$L__BB0_1278:
	cvt.u64.u32 	%rd3339, %r510;
$L__BB0_1279:
	shl.b64 	%rd2894, %rd3339, 3;
	add.s64 	%rd2895, %rd1, %rd2894;
	st.global.u64 	[%rd2895], %rd1317;
	ld.local.u64 	%rd1321, [%rd1304+16];
	add.s32 	%r511, %r507, 2;
	setp.lt.u32 	%p595, %r511, %r559;
	@%p595 bra 	$L__BB0_1281;
	sub.s32 	%r1021, %r511, %r559;
	mul.wide.u32 	%rd2896, %r1021, 32;
	add.s64 	%rd3340, %rd14, %rd2896;
	bra.uni 	$L__BB0_1282;
$L__BB0_1281:
	cvt.u64.u32 	%rd3340, %r511;
$L__BB0_1282:
	shl.b64 	%rd2897, %rd3340, 3;
	add.s64 	%rd2898, %rd1, %rd2897;
	st.global.u64 	[%rd2898], %rd1321;
	ld.local.u64 	%rd1325, [%rd1299+24];
	add.s32 	%r512, %r506, 3;
	setp.lt.u32 	%p596, %r512, %r559;
	@%p596 bra 	$L__BB0_1284;
	sub.s32 	%r1022, %r512, %r559;
	mul.wide.u32 	%rd2899, %r1022, 32;
	add.s64 	%rd3341, %rd14, %rd2899;
	bra.uni 	$L__BB0_1285;
$L__BB0_1284:
	cvt.u64.u32 	%rd3341, %r512;
$L__BB0_1285:
	shl.b64 	%rd2900, %rd3341, 3;
	add.s64 	%rd2901, %rd1, %rd2900;
	st.global.u64 	[%rd2901], %rd1325;
	ld.local.u64 	%rd1329, [%rd1304+24];
	add.s32 	%r513, %r507, 3;
	setp.lt.u32 	%p597, %r513, %r559;
	@%p597 bra 	$L__BB0_1287;
	sub.s32 	%r1023, %r513, %r559;
	mul.wide.u32 	%rd2902, %r1023, 32;
	add.s64 	%rd3342, %rd14, %rd2902;
	bra.uni 	$L__BB0_1288;
$L__BB0_1287:
	cvt.u64.u32 	%rd3342, %r513;
$L__BB0_1288:
	shl.b64 	%rd2903, %rd3342, 3;
	add.s64 	%rd2904, %rd1, %rd2903;
	st.global.u64 	[%rd2904], %rd1329;
	add.s32 	%r1175, %r1175, 4;
	setp.ne.s32 	%p598, %r1175, %r1176;
	@%p598 bra 	$L__BB0_1264;
$L__BB0_1289:
	setp.eq.s32 	%p599, %r503, 0;
	@%p599 bra 	$L__BB0_1311;
	mul.wide.u32 	%rd2905, %r1176, 8;
	add.s64 	%rd1333, %rd5, %rd2905;
	ld.local.u64 	%rd1334, [%rd1333];
	add.s32 	%r516, %r1176, %r1133;
	setp.lt.u32 	%p600, %r516, %r559;
	@%p600 bra 	$L__BB0_1292;
	sub.s32 	%r1024, %r516, %r559;
	mul.wide.u32 	%rd2906, %r1024, 32;
	add.s64 	%rd3343, %rd14, %rd2906;
	bra.uni 	$L__BB0_1293;
$L__BB0_1292:
	cvt.u64.u32 	%rd3343, %r516;
$L__BB0_1293:
	shl.b64 	%rd2907, %rd3343, 3;
	add.s64 	%rd2908, %rd1, %rd2907;
	st.global.u64 	[%rd2908], %rd1334;
	mul.wide.u32 	%rd2909, %r1176, 8;
	add.s64 	%rd1338, %rd6, %rd2909;
	ld.local.u64 	%rd1339, [%rd1338];
	add.s32 	%r517, %r516, %r478;
	setp.lt.u32 	%p601, %r517, %r559;
	@%p601 bra 	$L__BB0_1295;
	sub.s32 	%r1025, %r517, %r559;
	mul.wide.u32 	%rd2910, %r1025, 32;
	add.s64 	%rd3344, %rd14, %rd2910;
	bra.uni 	$L__BB0_1296;
$L__BB0_1295:
	cvt.u64.u32 	%rd3344, %r517;
$L__BB0_1296:
	shl.b64 	%rd2911, %rd3344, 3;
	add.s64 	%rd2912, %rd1, %rd2911;
	st.global.u64 	[%rd2912], %rd1339;
	setp.eq.s32 	%p602, %r503, 1;
	@%p602 bra 	$L__BB0_1311;
	ld.local.u64 	%rd1343, [%rd1333+8];
	add.s32 	%r518, %r516, 1;
	setp.lt.u32 	%p603, %r518, %r559;
	@%p603 bra 	$L__BB0_1299;
	sub.s32 	%r1026, %r518, %r559;
	mul.wide.u32 	%rd2913, %r1026, 32;
	add.s64 	%rd3345, %rd14, %rd2913;
	bra.uni 	$L__BB0_1300;
$L__BB0_1299:
	cvt.u64.u32 	%rd3345, %r518;
$L__BB0_1300:
	shl.b64 	%rd2914, %rd3345, 3;
	add.s64 	%rd2915, %rd1, %rd2914;
	st.global.u64 	[%rd2915], %rd1343;
	ld.local.u64 	%rd1347, [%rd1338+8];
	add.s32 	%r519, %r517, 1;
	setp.lt.u32 	%p604, %r519, %r559;
	@%p604 bra 	$L__BB0_1302;
	sub.s32 	%r1027, %r519, %r559;
	mul.wide.u32 	%rd2916, %r1027, 32;
	add.s64 	%rd3346, %rd14, %rd2916;
	bra.uni 	$L__BB0_1303;
$L__BB0_1302:
	cvt.u64.u32 	%rd3346, %r519;
$L__BB0_1303:
	shl.b64 	%rd2917, %rd3346, 3;
	add.s64 	%rd2918, %rd1, %rd2917;
	st.global.u64 	[%rd2918], %rd1347;
	setp.eq.s32 	%p605, %r503, 2;
	@%p605 bra 	$L__BB0_1311;
	ld.local.u64 	%rd1351, [%rd1333+16];
	add.s32 	%r520, %r516, 2;
	setp.lt.u32 	%p606, %r520, %r559;
	@%p606 bra 	$L__BB0_1306;
	sub.s32 	%r1028, %r520, %r559;
	mul.wide.u32 	%rd2919, %r1028, 32;
	add.s64 	%rd3347, %rd14, %rd2919;
	bra.uni 	$L__BB0_1307;
$L__BB0_1306:
	cvt.u64.u32 	%rd3347, %r520;
$L__BB0_1307:
	shl.b64 	%rd2920, %rd3347, 3;
	add.s64 	%rd2921, %rd1, %rd2920;
	st.global.u64 	[%rd2921], %rd1351;
	ld.local.u64 	%rd1355, [%rd1338+16];
	add.s32 	%r521, %r517, 2;
	setp.lt.u32 	%p607, %r521, %r559;
	@%p607 bra 	$L__BB0_1309;
	sub.s32 	%r1029, %r521, %r559;
	mul.wide.u32 	%rd2922, %r1029, 32;
	add.s64 	%rd3348, %rd14, %rd2922;
	bra.uni 	$L__BB0_1310;
$L__BB0_1309:
	cvt.u64.u32 	%rd3348, %r521;
$L__BB0_1310:
	shl.b64 	%rd2923, %rd3348, 3;
	add.s64 	%rd2924, %rd1, %rd2923;
	st.global.u64 	[%rd2924], %rd1355;
$L__BB0_1311:
	setp.le.u32 	%p608, %r559, %r419;
	@%p608 bra 	$L__BB0_1313;
	and.b64  	%rd3349, %rd898, 4294967295;
	bra.uni 	$L__BB0_1314;
$L__BB0_1313:
	sub.s32 	%r1030, %r419, %r559;
	mul.wide.u32 	%rd2925, %r1030, 32;
	add.s64 	%rd3349, %rd14, %rd2925;
$L__BB0_1314:
	add.s32 	%r1031, %r1133, %r478;
	and.b64  	%rd2926, %rd895, 9223372032559808512;
	cvt.u64.u32 	%rd2927, %r1133;
	or.b64  	%rd2928, %rd2926, %rd2927;
	cvt.u64.u32 	%rd2929, %r1031;
	or.b64  	%rd2930, %rd2926, %rd2929;
	setp.eq.s64 	%p609, %rd1059, 360287970189639680;
	shl.b64 	%rd2931, %rd3349, 3;
	add.s64 	%rd2932, %rd1, %rd2931;
	selp.b64 	%rd2933, %rd2930, %rd2928, %p609;
	or.b64  	%rd2934, %rd2933, -9223372036854775808;
	st.global.u64 	[%rd2932], %rd2934;
	selp.b64 	%rd3178, %rd2928, %rd2930, %p609;
	add.s64 	%rd896, %rd896, 1;
	add.s32 	%r1133, %r1031, %r478;
	bra.uni 	$L__BB0_676;
$L__BB0_1315:
	setp.ge.u32 	%p565, %r1133, %r559;
	@%p565 bra 	$L__BB0_1317;
	cvt.u64.u32 	%rd3350, %r1133;
	bra.uni 	$L__BB0_1318;
$L__BB0_1317:
	sub.s32 	%r992, %r1133, %r559;
	mul.wide.u32 	%rd2793, %r992, 32;
	add.s64 	%rd3350, %rd14, %rd2793;
$L__BB0_1318:
	shl.b64 	%rd2794, %rd3350, 3;
	add.s64 	%rd2795, %rd1, %rd2794;
	st.global.u64 	[%rd2795], %rd895;
	setp.le.u32 	%p566, %r559, %r419;
	@%p566 bra 	$L__BB0_1320;
	and.b64  	%rd3351, %rd898, 4294967295;
	bra.uni 	$L__BB0_1321;
$L__BB0_1320:
	sub.s32 	%r993, %r419, %r559;
	mul.wide.u32 	%rd2796, %r993, 32;
	add.s64 	%rd3351, %rd14, %rd2796;
$L__BB0_1321:
	and.b64  	%rd2797, %rd898, 72057589742960640;
	cvt.u64.u32 	%rd2798, %r1133;
	setp.eq.s64 	%p567, %rd1059, 360287970189639680;
	shl.b64 	%rd2799, %rd3351, 3;
	add.s64 	%rd2800, %rd1, %rd2799;
	selp.b64 	%rd2801, 432345564227567616, 360287970189639680, %p567;
	or.b64  	%rd2802, %rd2801, %rd2798;
	or.b64  	%rd2803, %rd2802, %rd2797;
	or.b64  	%rd2804, %rd2803, -9223372036854775808;
	st.global.u64 	[%rd2800], %rd2804;
	selp.b64 	%rd2805, 360287970189639680, 432345564227567616, %p567;
	or.b64  	%rd2806, %rd2805, %rd2798;
	or.b64  	%rd895, %rd2806, %rd2797;
	add.s32 	%r1133, %r1133, 1;
$L__BB0_1322:
	setp.ne.s32 	%p610, %r1135, 0;
	@%p610 bra 	$L__BB0_888;
$L__BB0_1323:
	cvt.u64.u32 	%rd3356, %r275;
	setp.ge.u32 	%p611, %r275, %r559;
	max.u32 	%r1075, %r1134, %r1075;
	@%p611 bra 	$L__BB0_1324;
	bra.uni 	$L__BB0_1325;
$L__BB0_1324:
	cvt.u32.u64 	%r1032, %rd3356;
	sub.s32 	%r1033, %r1032, %r559;
	mul.wide.u32 	%rd2935, %r1033, 32;
	add.s64 	%rd3356, %rd14, %rd2935;
$L__BB0_1325:
	shl.b64 	%rd2936, %rd3356, 3;
	add.s64 	%rd2937, %rd1, %rd2936;
	st.global.u64 	[%rd2937], %rd895;
	shr.u64 	%rd1378, %rd895, 56;
	cvt.u16.u64 	%rs45, %rd1378;
	and.b16  	%rs44, %rs45, 127;
	mov.b32 	%r1179, 1;
	add.s16 	%rs46, %rs44, -9;
	setp.lt.u16 	%p612, %rs46, 4;
	@%p612 bra 	$L__BB0_1328;
	setp.eq.s16 	%p613, %rs44, 8;
	@%p613 bra 	$L__BB0_1331;
	setp.ne.s16 	%p614, %rs44, 1;
	@%p614 bra 	$L__BB0_1329;
$L__BB0_1328:
	mov.b32 	%r1179, 2;
	bra.uni 	$L__BB0_1331;
$L__BB0_1329:
	and.b64  	%rd2938, %rd895, 9151314442816847872;
	setp.lt.u64 	%p615, %rd2938, 864691128455135233;
	and.b64  	%rd2939, %rd895, 9079256848778919936;
	setp.gt.u64 	%p616, %rd2939, 2161727821137838079;
	or.pred  	%p617, %p615, %p616;
	@%p617 bra 	$L__BB0_1348;
	cvt.u32.u64 	%r1036, %rd1378;
	and.b32  	%r1037, %r1036, 127;
	add.s32 	%r1179, %r1037, -13;
	setp.eq.s32 	%p618, %r1179, 0;
	@%p618 bra 	$L__BB0_1348;
$L__BB0_1331:
	cvt.u32.u64 	%r529, %rd895;
	and.b64  	%rd2940, %rd895, 9151314442816847872;
	setp.eq.s64 	%p619, %rd2940, 576460752303423488;
	@%p619 bra 	$L__BB0_1343;
	max.u32 	%r530, %r1179, 1;
	and.b32  	%r531, %r530, 7;
	setp.lt.u32 	%p620, %r1179, 8;
	mov.b32 	%r1183, 0;
	@%p620 bra 	$L__BB0_1335;
	and.b32  	%r1183, %r530, -8;
	mov.b32 	%r1180, 0;
$L__BB0_1334:
	.pragma "nounroll";
	add.s32 	%r1041, %r1180, %r529;
	add.s32 	%r1042, %r1191, 1;
	mul.wide.u32 	%rd2941, %r1191, 8;
	add.s64 	%rd2942, %rd689, %rd2941;
	st.global.u32 	[%rd2942], %r1041;
	st.global.u32 	[%rd2942+4], %r276;
	add.s32 	%r1043, %r1041, 1;
	add.s32 	%r1044, %r1191, 2;
	mul.wide.u32 	%rd2943, %r1042, 8;
	add.s64 	%rd2944, %rd689, %rd2943;
	st.global.u32 	[%rd2944], %r1043;
	st.global.u32 	[%rd2944+4], %r276;
	add.s32 	%r1045, %r1041, 2;
	add.s32 	%r1046, %r1191, 3;
	mul.wide.u32 	%rd2945, %r1044, 8;
	add.s64 	%rd2946, %rd689, %rd2945;
	st.global.u32 	[%rd2946], %r1045;
	st.global.u32 	[%rd2946+4], %r276;
	add.s32 	%r1047, %r1041, 3;
	add.s32 	%r1048, %r1191, 4;
	mul.wide.u32 	%rd2947, %r1046, 8;
	add.s64 	%rd2948, %rd689, %rd2947;
	st.global.u32 	[%rd2948], %r1047;
	st.global.u32 	[%rd2948+4], %r276;
	add.s32 	%r1049, %r1041, 4;
	add.s32 	%r1050, %r1191, 5;
	mul.wide.u32 	%rd2949, %r1048, 8;
	add.s64 	%rd2950, %rd689, %rd2949;
	st.global.u32 	[%rd2950], %r1049;
	st.global.u32 	[%rd2950+4], %r276;
	add.s32 	%r1051, %r1041, 5;
	add.s32 	%r1052, %r1191, 6;
	mul.wide.u32 	%rd2951, %r1050, 8;
	add.s64 	%rd2952, %rd689, %rd2951;
	st.global.u32 	[%rd2952], %r1051;
	st.global.u32 	[%rd2952+4], %r276;
	add.s32 	%r1053, %r1041, 6;
	add.s32 	%r1054, %r1191, 7;
	mul.wide.u32 	%rd2953, %r1052, 8;
	add.s64 	%rd2954, %rd689, %rd2953;
	st.global.u32 	[%rd2954], %r1053;
	st.global.u32 	[%rd2954+4], %r276;
	add.s32 	%r1055, %r1041, 7;
	add.s32 	%r1191, %r1191, 8;
	mul.wide.u32 	%rd2955, %r1054, 8;
	add.s64 	%rd2956, %rd689, %rd2955;
	st.global.u32 	[%rd2956], %r1055;
	st.global.u32 	[%rd2956+4], %r276;
	add.s32 	%r1180, %r1180, 8;
	setp.ne.s32 	%p621, %r1180, %r1183;
	@%p621 bra 	$L__BB0_1334;
$L__BB0_1335:
	setp.eq.s32 	%p622, %r531, 0;
	@%p622 bra 	$L__BB0_1347;
	and.b32  	%r540, %r530, 3;
	setp.lt.u32 	%p623, %r531, 4;
	@%p623 bra 	$L__BB0_1338;
	add.s32 	%r1057, %r1183, %r529;
	add.s32 	%r1058, %r1191, 1;
	mul.wide.u32 	%rd2957, %r1191, 8;
	add.s64 	%rd2958, %rd689, %rd2957;
	st.global.u32 	[%rd2958], %r1057;
	st.global.u32 	[%rd2958+4], %r276;
	add.s32 	%r1059, %r1057, 1;
	add.s32 	%r1060, %r1191, 2;
	mul.wide.u32 	%rd2959, %r1058, 8;
	add.s64 	%rd2960, %rd689, %rd2959;
	st.global.u32 	[%rd2960], %r1059;
	st.global.u32 	[%rd2960+4], %r276;
	add.s32 	%r1061, %r1057, 2;
	add.s32 	%r1062, %r1191, 3;
	mul.wide.u32 	%rd2961, %r1060, 8;
	add.s64 	%rd2962, %rd689, %rd2961;
	st.global.u32 	[%rd2962], %r1061;
	st.global.u32 	[%rd2962+4], %r276;
	add.s32 	%r1063, %r1057, 3;
	mul.wide.u32 	%rd2963, %r1062, 8;
	add.s64 	%rd2964, %rd689, %rd2963;
	st.global.u32 	[%rd2964], %r1063;
	st.global.u32 	[%rd2964+4], %r276;
	add.s32 	%r1191, %r1191, 4;
	add.s32 	%r1183, %r1183, 4;
$L__BB0_1338:
	setp.eq.s32 	%p624, %r540, 0;
	@%p624 bra 	$L__BB0_1347;
	setp.eq.s32 	%p625, %r540, 1;
	@%p625 bra 	$L__BB0_1341;
	add.s32 	%r1065, %r1183, %r529;
	add.s32 	%r1066, %r1191, 1;
	mul.wide.u32 	%rd2965, %r1191, 8;
	add.s64 	%rd2966, %rd689, %rd2965;
	st.global.u32 	[%rd2966], %r1065;
	st.global.u32 	[%rd2966+4], %r276;
	add.s32 	%r1067, %r1065, 1;
	mul.wide.u32 	%rd2967, %r1066, 8;
	add.s64 	%rd2968, %rd689, %rd2967;
	st.global.u32 	[%rd2968], %r1067;
	st.global.u32 	[%rd2968+4], %r276;
	add.s32 	%r1191, %r1191, 2;
	add.s32 	%r1183, %r1183, 2;
$L__BB0_1341:
	and.b32  	%r1068, %r530, 1;
	setp.eq.b32 	%p626, %r1068, 1;
	not.pred 	%p627, %p626;
	@%p627 bra 	$L__BB0_1347;
	add.s32 	%r1069, %r1183, %r529;
	add.s32 	%r551, %r1191, 1;
	mul.wide.u32 	%rd2969, %r1191, 8;
	add.s64 	%rd2970, %rd689, %rd2969;
	st.global.u32 	[%rd2970], %r1069;
	st.global.u32 	[%rd2970+4], %r276;
	mov.u32 	%r1191, %r551;
	bra.uni 	$L__BB0_1347;
$L__BB0_1343:
	setp.le.u32 	%p628, %r559, %r529;
	@%p628 bra 	$L__BB0_1345;
	and.b64  	%rd3357, %rd895, 4294967295;
	bra.uni 	$L__BB0_1346;
$L__BB0_1345:
	sub.s32 	%r1070, %r529, %r559;
	mul.wide.u32 	%rd2971, %r1070, 32;
	add.s64 	%rd3357, %rd14, %rd2971;
$L__BB0_1346:
	add.s32 	%r1071, %r276, 1;
	shl.b64 	%rd2972, %rd3357, 3;
	add.s64 	%rd2973, %rd1, %rd2972;
	cvt.u64.u32 	%rd2974, %r1071;
	or.b64  	%rd2975, %rd2974, -9223372036854775808;
	st.global.u64 	[%rd2973], %rd2975;
	add.s32 	%r1072, %r271, -1;
	mul.wide.u32 	%rd2976, %r1072, 8;
	add.s64 	%rd2977, %rd689, %rd2976;
	st.global.u32 	[%rd2977], %r529;
	st.global.u32 	[%rd2977+4], %r1071;
	mov.u32 	%r1191, %r271;
$L__BB0_1347:
	max.u32 	%r1129, %r1191, %r1129;
$L__BB0_1348:
	setp.ne.s32 	%p629, %r1191, 0;
	@%p629 bra 	$L__BB0_673;
$L__BB0_1349:
	ld.param.u64 	%rd2993, [_Z13hvm_kernel_mtPmS_PjjmS_S_S0_P5Statsjmm_param_8];
	ld.param.u64 	%rd2992, [_Z13hvm_kernel_mtPmS_PjjmS_S_S0_P5Statsjmm_param_7];
	ld.param.u64 	%rd2991, [_Z13hvm_kernel_mtPmS_PjjmS_S_S0_P5Statsjmm_param_6];
	ld.param.u64 	%rd2990, [_Z13hvm_kernel_mtPmS_PjjmS_S_S0_P5Statsjmm_param_5];
	cvta.to.global.u64 	%rd2978, %rd2990;
	shl.b64 	%rd2979, %rd12, 3;
	add.s64 	%rd2980, %rd2978, %rd2979;
	st.global.u64 	[%rd2980], %rd209;
	cvta.to.global.u64 	%rd2981, %rd2991;
	add.s64 	%rd2982, %rd2981, %rd2979;
	st.global.u64 	[%rd2982], %rd896;
	sub.s32 	%r1073, %r1133, %r559;
	cvta.to.global.u64 	%rd2983, %rd2992;
	shl.b64 	%rd2984, %rd12, 2;
	add.s64 	%rd2985, %rd2983, %rd2984;
	st.global.u32 	[%rd2985], %r1073;
	cvta.to.global.u64 	%rd2986, %rd2993;
	add.s64 	%rd2987, %rd2986, %rd2979;
	st.global.u32 	[%rd2987], %r1075;
	st.global.u32 	[%rd2987+4], %r1129;
$L__BB0_1350:
	ret;
$L__BB0_1351:
	add.s64 	%rd896, %rd896, 1;
	mov.b64 	%rd209, 288230376151711744;
	bra.uni 	$L__BB0_648;
$L__BB0_1352:
	add.s64 	%rd896, %rd896, 1;
	mov.b64 	%rd895, 288230376151711744;
	bra.uni 	$L__BB0_1322;

}


// ===== COMPILED SASS (sm_100) =====

	.target	sm_100

	.elftype	@"ET_EXEC"


//--------------------- .note.nv.tkinfo           --------------------------
	.section	.note.nv.tkinfo,"",@"SHT_NOTE"
	.sectionflags	@"SHF_NOTE_NV_TKINFO"
	.tkinfo
        /*0018*/ 	.word	0x00000002
        /*0030*/ 	.string	""
        /*0030*/ 	.string	"ptxas"
        /*0030*/ 	.string	"Cuda compilation tools, release 13.0, V13.0.88"
        /*0030*/ 	.string	"Build cuda_13.0.r13.0/compiler.36424714_0"
        /*0030*/ 	.string	"-arch sm_100 -m 64 "



//--------------------- .note.nv.cuinfo           --------------------------
	.section	.note.nv.cuinfo,"",@"SHT_NOTE"
	.sectionflags	@"SHF_NOTE_NV_CUINFO"
        /*0018*/ 	.short	0x0002
        /*001a*/ 	.short	0x0064
        /*001c*/ 	.short	0x0082
	.zero		2


//--------------------- .nv.info                  --------------------------
	.section	.nv.info,"",@"SHT_CUDA_INFO"
	.align	4


	//----- nvinfo : EIATTR_REGCOUNT
	.align		4
        /*0000*/ 	.byte	0x04, 0x2f
        /*0002*/ 	.short	(.L_1 - .L_0)
	.align		4
.L_0:
        /*0004*/ 	.word	index@(_Z13hvm_kernel_mtPmS_PjjmS_S_S0_P5Statsjmm)
        /*0008*/ 	.word	0x00000038


	//----- nvinfo : EIATTR_FRAME_SIZE
	.align		4
.L_1:
        /*000c*/ 	.byte	0x04, 0x11
        /*000e*/ 	.short	(.L_3 - .L_2)
	.align		4
.L_2:
        /*0010*/ 	.word	index@(_Z13hvm_kernel_mtPmS_PjjmS_S_S0_P5Statsjmm)
        /*0014*/ 	.word	0x000001a0


	//----- nvinfo : EIATTR_MIN_STACK_SIZE
	.align		4
.L_3:
        /*0018*/ 	.byte	0x04, 0x12
        /*001a*/ 	.short	(.L_5 - .L_4)
	.align		4
.L_4:
        /*001c*/ 	.word	index@(_Z13hvm_kernel_mtPmS_PjjmS_S_S0_P5Statsjmm)
        /*0020*/ 	.word	0x000001a0
.L_5:


//--------------------- .nv.compat                --------------------------
	.section	.nv.compat,"",@"SHT_CUDA_COMPAT_INFO"
	.align	4
        /*0000*/ 	.byte	0x02, 0x09, 0x00, 0x00, 0x02, 0x02, 0x01, 0x00, 0x02, 0x05, 0x05, 0x00, 0x03, 0x07, 0x01, 0x01
        /*0010*/ 	.byte	0x02, 0x03, 0x00, 0x00, 0x02, 0x06, 0x01, 0x00, 0x04, 0x0b, 0x08, 0x00, 0x09, 0x00, 0x00, 0x00
        /*0020*/ 	.byte	0x00, 0x00, 0x00, 0x00


//--------------------- .nv.info._Z13hvm_kernel_mtPmS_PjjmS_S_S0_P5Statsjmm --------------------------
	.section	.nv.info._Z13hvm_kernel_mtPmS_PjjmS_S_S0_P5Statsjmm,"",@"SHT_CUDA_INFO"
	.sectionflags	@""
	.align	4


	//----- nvinfo : EIATTR_CUDA_API_VERSION
	.align		4
        /*0000*/ 	.byte	0x04, 0x37
        /*0002*/ 	.short	(.L_7 - .L_6)
.L_6:
        /*0004*/ 	.word	0x00000082


	//----- nvinfo : EIATTR_KPARAM_INFO
	.align		4
.L_7:
        /*0008*/ 	.byte	0x04, 0x17
        /*000a*/ 	.short	(.L_9 - .L_8)
.L_8:
        /*000c*/ 	.word	0x00000000
        /*0010*/ 	.short	0x000b
        /*0012*/ 	.short	0x0058
        /*0014*/ 	.byte	0x00, 0xf0, 0x21, 0x00


	//----- nvinfo : EIATTR_KPARAM_INFO
	.align		4
.L_9:
        /*0018*/ 	.byte	0x04, 0x17
        /*001a*/ 	.short	(.L_11 - .L_10)
.L_10:
        /*001c*/ 	.word	0x00000000
        /*0020*/ 	.short	0x000a
        /*0022*/ 	.short	0x0050
        /*0024*/ 	.byte	0x00, 0xf0, 0x21, 0x00


	//----- nvinfo : EIATTR_KPARAM_INFO
	.align		4
.L_11:
        /*0028*/ 	.byte	0x04, 0x17
        /*002a*/ 	.short	(.L_13 - .L_12)
.L_12:
        /*002c*/ 	.word	0x00000000
        /*0030*/ 	.short	0x0009
        /*0032*/ 	.short	0x0048
        /*0034*/ 	.byte	0x00, 0xf0, 0x11, 0x00


	//----- nvinfo : EIATTR_KPARAM_INFO
	.align		4
.L_13:
        /*0038*/ 	.byte	0x04, 0x17
        /*003a*/ 	.short	(.L_15 - .L_14)
.L_14:
        /*003c*/ 	.word	0x00000000
        /*0040*/ 	.short	0x0008
        /*0042*/ 	.short	0x0040
        /*0044*/ 	.byte	0x00, 0xf5, 0x21, 0x00


	//----- nvinfo : EIATTR_KPARAM_INFO
	.align		4
.L_15:
        /*0048*/ 	.byte	0x04, 0x17
        /*004a*/ 	.short	(.L_17 - .L_16)
.L_16:
        /*004c*/ 	.word	0x00000000
        /*0050*/ 	.short	0x0007
        /*0052*/ 	.short	0x0038
        /*0054*/ 	.byte	0x00, 0xf5, 0x21, 0x00


	//----- nvinfo : EIATTR_KPARAM_INFO
	.align		4
.L_17:
        /*0058*/ 	.byte	0x04, 0x17
        /*005a*/ 	.short	(.L_19 - .L_18)
.L_18:
        /*005c*/ 	.word	0x00000000
        /*0060*/ 	.short	0x0006
        /*0062*/ 	.short	0x0030
        /*0064*/ 	.byte	0x00, 0xf5, 0x21, 0x00


	//----- nvinfo : EIATTR_KPARAM_INFO
	.align		4
.L_19:
        /*0068*/ 	.byte	0x04, 0x17
        /*006a*/ 	.short	(.L_21 - .L_20)
.L_20:
        /*006c*/ 	.word	0x00000000
        /*0070*/ 	.short	0x0005
        /*0072*/ 	.short	0x0028
        /*0074*/ 	.byte	0x00, 0xf5, 0x21, 0x00


	//----- nvinfo : EIATTR_KPARAM_INFO
	.align		4
.L_21:
        /*0078*/ 	.byte	0x04, 0x17
        /*007a*/ 	.short	(.L_23 - .L_22)
.L_22:
        /*007c*/ 	.word	0x00000000
        /*0080*/ 	.short	0x0004
        /*0082*/ 	.short	0x0020
        /*0084*/ 	.byte	0x00, 0xf0, 0x21, 0x00


	//----- nvinfo : EIATTR_KPARAM_INFO
	.align		4
.L_23:
        /*0088*/ 	.byte	0x04, 0x17
        /*008a*/ 	.short	(.L_25 - .L_24)
.L_24:
        /*008c*/ 	.word	0x00000000
        /*0090*/ 	.short	0x0003
        /*0092*/ 	.short	0x0018
        /*0094*/ 	.byte	0x00, 0xf0, 0x11, 0x00


	//----- nvinfo : EIATTR_KPARAM_INFO
	.align		4
.L_25:
        /*0098*/ 	.byte	0x04, 0x17
        /*009a*/ 	.short	(.L_27 - .L_26)
.L_26:
        /*009c*/ 	.word	0x00000000
        /*00a0*/ 	.short	0x0002
        /*00a2*/ 	.short	0x0010
        /*00a4*/ 	.byte	0x00, 0xf5, 0x21, 0x00


	//----- nvinfo : EIATTR_KPARAM_INFO
	.align		4
.L_27:
        /*00a8*/ 	.byte	0x04, 0x17
        /*00aa*/ 	.short	(.L_29 - .L_28)
.L_28:
        /*00ac*/ 	.word	0x00000000
        /*00b0*/ 	.short	0x0001
        /*00b2*/ 	.short	0x0008
        /*00b4*/ 	.byte	0x00, 0xf5, 0x21, 0x00


	//----- nvinfo : EIATTR_KPARAM_INFO
	.align		4
.L_29:
        /*00b8*/ 	.byte	0x04, 0x17
        /*00ba*/ 	.short	(.L_31 - .L_30)
.L_30:
        /*00bc*/ 	.word	0x00000000
        /*00c0*/ 	.short	0x0000
        /*00c2*/ 	.short	0x0000
        /*00c4*/ 	.byte	0x00, 0xf5, 0x21, 0x00


	//----- nvinfo : EIATTR_SPARSE_MMA_MASK
	.align		4
.L_31:
        /*00c8*/ 	.byte	0x03, 0x50
        /*00ca*/ 	.short	0x0000


	//----- nvinfo : EIATTR_MAXREG_COUNT
	.align		4
        /*00cc*/ 	.byte	0x03, 0x1b
        /*00ce*/ 	.short	0x00ff


	//----- nvinfo : EIATTR_MERCURY_ISA_VERSION
	.align		4
        /*00d0*/ 	.byte	0x03, 0x5f
        /*00d2*/ 	.short	0x0101


	//----- nvinfo : EIATTR_VRC_CTA_INIT_COUNT
	.align		4
        /*00d4*/ 	.byte	0x02, 0x4a
	.zero		1
	.zero		1


	//----- nvinfo : EIATTR_EXIT_INSTR_OFFSETS
	.align		4
        /*00d8*/ 	.byte	0x04, 0x1c
        /*00da*/ 	.short	(.L_33 - .L_32)


	//   ....[0]....
.L_32:
        /*00dc*/ 	.word	0x00000080


	//   ....[1]....
        /*00e0*/ 	.word	0x000136f0


	//----- nvinfo : EIATTR_CRS_STACK_SIZE
	.align		4
.L_33:
        /*00e4*/ 	.byte	0x04, 0x1e
        /*00e6*/ 	.short	(.L_35 - .L_34)
.L_34:
        /*00e8*/ 	.word	0x00000000


	//----- nvinfo : EIATTR_CBANK_PARAM_SIZE
	.align		4
.L_35:
        /*00ec*/ 	.byte	0x03, 0x19
        /*00ee*/ 	.short	0x0060


	//----- nvinfo : EIATTR_PARAM_CBANK
	.align		4
        /*00f0*/ 	.byte	0x04, 0x0a
        /*00f2*/ 	.short	(.L_37 - .L_36)
	.align		4
.L_36:
        /*00f4*/ 	.word	index@(.nv.constant0._Z13hvm_kernel_mtPmS_PjjmS_S_S0_P5Statsjmm)
        /*00f8*/ 	.short	0x0380
        /*00fa*/ 	.short	0x0060


	//----- nvinfo : EIATTR_SW_WAR
	.align		4
.L_37:
        /*00fc*/ 	.byte	0x04, 0x36
        /*00fe*/ 	.short	(.L_39 - .L_38)
.L_38:
        /*0100*/ 	.word	0x00000008
.L_39:


//--------------------- .nv.callgraph             --------------------------
	.section	.nv.callgraph,"",@"SHT_CUDA_CALLGRAPH"
	.align	4
	.sectionentsize	8
	.align		4
        /*0000*/ 	.word	0x00000000
	.align		4
        /*0004*/ 	.word	0xffffffff
	.align		4
        /*0008*/ 	.word	0x00000000
	.align		4
        /*000c*/ 	.word	0xfffffffe
	.align		4
        /*0010*/ 	.word	0x00000000
	.align		4
        /*0014*/ 	.word	0xfffffffd
	.align		4
        /*0018*/ 	.word	0x00000000
	.align		4
        /*001c*/ 	.word	0xfffffffc


//--------------------- .text._Z13hvm_kernel_mtPmS_PjjmS_S_S0_P5Statsjmm --------------------------
	.section	.text._Z13hvm_kernel_mtPmS_PjjmS_S_S0_P5Statsjmm,"ax",@progbits
	.align	128
        .global         _Z13hvm_kernel_mtPmS_PjjmS_S_S0_P5Statsjmm
        .type           _Z13hvm_kernel_mtPmS_PjjmS_S_S0_P5Statsjmm,@function
        .size           _Z13hvm_kernel_mtPmS_PjjmS_S_S0_P5Statsjmm,(.L_x_224 - _Z13hvm_kernel_mtPmS_PjjmS_S_S0_P5Statsjmm)
        .other          _Z13hvm_kernel_mtPmS_PjjmS_S_S0_P5Statsjmm,@"STO_CUDA_ENTRY STV_DEFAULT"
_Z13hvm_kernel_mtPmS_PjjmS_S_S0_P5Statsjmm:
.text._Z13hvm_kernel_mtPmS_PjjmS_S_S0_P5Statsjmm:
[----:B------:R-:W0:Y:S01]  /*0000*/  LDC R1, c[0x0][0x37c] ;  /* 0x0000df00ff017b82 */ /* 0x000e220000000800 */
[----:B------:R-:W1:Y:S07]  /*0010*/  S2R R0, SR_TID.X ;  /* 0x0000000000007919 */ /* 0x000e6e0000002100 */
[----:B------:R-:W1:Y:S01]  /*0020*/  S2UR UR4, SR_CTAID.X ;  /* 0x00000000000479c3 */ /* 0x000e620000002500 */
[----:B------:R-:W2:Y:S01]  /*0030*/  LDCU UR5, c[0x0][0x3c8] ;  /* 0x00007900ff0577ac */ /* 0x000ea20008000800 */
[----:B0-----:R-:W-:-:S06]  /*0040*/  VIADD R1, R1, 0xfffffe60 ;  /* 0xfffffe6001017836 */ /* 0x001fcc0000000000 */
[----:B------:R-:W1:Y:S02]  /*0050*/  LDC R35, c[0x0][0x360] ;  /* 0x0000d800ff237b82 */ /* 0x000e640000000800 */
[----:B-1----:R-:W-:-:S05]  /*0060*/  IMAD R35, R35, UR4, R0 ;  /* 0x0000000423237c24 */ /* 0x002fca000f8e0200 */
[----:B--2---:R-:W-:-:S13]  /*0070*/  ISETP.GE.U32.AND P0, PT, R35, UR5, PT ;  /* 0x0000000523007c0c */ /* 0x004fda000bf06070 */
[----:B------:R-:W-:Y:S05]  /*0080*/  @P0 EXIT ;  /* 0x000000000000094d */ /* 0x000fea0003800000 */
[----:B------:R-:W0:Y:S01]  /*0090*/  LDCU.128 UR8, c[0x0][0x3d0] ;  /* 0x00007a00ff0877ac */ /* 0x000e220008000c00 */
[----:B------:R-:W-:Y:S01]  /*00a0*/  LOP3.LUT R0, R35, 0x1f, RZ, 0xc0, !PT ;  /* 0x0000001f23007812 */ /* 0x000fe200078ec0ff */
[----:B------:R-:W-:Y:S01]  /*00b0*/  HFMA2 R25, -RZ, RZ, 0, 0 ;  /* 0x00000000ff197431 */ /* 0x000fe200000001ff */
[----:B------:R-:W-:Y:S01]  /*00c0*/  SHF.R.U32.HI R7, RZ, 0x5, R35 ;  /* 0x00000005ff077819 */ /* 0x000fe20000011623 */
[----:B------:R-:W1:Y:S01]  /*00d0*/  LDCU UR6, c[0x0][0x398] ;  /* 0x00007300ff0677ac */ /* 0x000e620008000800 */
[----:B------:R-:W-:Y:S01]  /*00e0*/  BSSY.RECONVERGENT B1, `(.L_x_0) ;  /* 0x0000908000017945 */ /* 0x000fe20003800200 */
[----:B------:R-:W-:Y:S01]  /*00f0*/  IMAD.MOV.U32 R34, RZ, RZ, RZ ;  /* 0x000000ffff227224 */ /* 0x000fe200078e00ff */
[----:B------:R-:W2:Y:S01]  /*0100*/  LDCU.64 UR4, c[0x0][0x388] ;  /* 0x00007100ff0477ac */ /* 0x000ea20008000a00 */
[----:B------:R-:W-:Y:S02]  /*0110*/  VIADD R6, R1, 0xa0 ;  /* 0x000000a001067836 */ /* 0x000fe40000000000 */
[----:B0-----:R-:W-:Y:S01]  /*0120*/  IMAD.WIDE.U32 R2, R35, UR10, RZ ;  /* 0x0000000a23027c25 */ /* 0x001fe2000f8e00ff */
[----:B------:R-:W0:Y:S01]  /*0130*/  LDCU UR10, c[0x0][0x398] ;  /* 0x00007300ff0a77ac */ /* 0x000e220008000800 */
[----:B-1----:R-:W-:Y:S01]  /*0140*/  IADD3 R39, P0, PT, R0, UR6, RZ ;  /* 0x0000000600277c10 */ /* 0x002fe2000ff1e0ff */
[----:B------:R-:W1:Y:S01]  /*0150*/  LDCU.64 UR6, c[0x0][0x3a0] ;  /* 0x00007400ff0677ac */ /* 0x000e620008000a00 */
[----:B------:R-:W-:-:S04]  /*0160*/  IMAD.WIDE.U32 R4, R7, UR8, RZ ;  /* 0x0000000807047c25 */ /* 0x000fc8000f8e00ff */
[----:B------:R-:W-:Y:S01]  /*0170*/  IMAD R7, R7, UR9, R5 ;  /* 0x0000000907077c24 */ /* 0x000fe2000f8e0205 */
[----:B------:R-:W-:Y:S01]  /*0180*/  LEA R38, P1, R4, R39, 0x5 ;  /* 0x0000002704267211 */ /* 0x000fe200078228ff */
[----:B------:R-:W-:Y:S01]  /*0190*/  IMAD R5, R35, UR11, R3 ;  /* 0x0000000b23057c24 */ /* 0x000fe2000f8e0203 */
[----:B------:R-:W3:Y:S01]  /*01a0*/  LDCU.64 UR8, c[0x0][0x358] ;  /* 0x00006b00ff0877ac */ /* 0x000ee20008000a00 */
[----:B------:R-:W-:Y:S01]  /*01b0*/  IMAD.X R3, RZ, RZ, RZ, P0 ;  /* 0x000000ffff037224 */ /* 0x000fe200000e06ff */
[----:B--2---:R-:W-:Y:S01]  /*01c0*/  LEA R40, P0, R2, UR4, 0x3 ;  /* 0x0000000402287c11 */ /* 0x004fe2000f8018ff */
[----:B------:R-:W-:-:S03]  /*01d0*/  IMAD.MOV.U32 R0, RZ, RZ, RZ ;  /* 0x000000ffff007224 */ /* 0x000fc600078e00ff */
[----:B------:R-:W-:Y:S01]  /*01e0*/  LEA.HI.X R39, R4, R3, R7, 0x5, P1 ;  /* 0x0000000304277211 */ /* 0x000fe200008f2c07 */
[----:B------:R-:W-:Y:S01]  /*01f0*/  IMAD.MOV.U32 R3, RZ, RZ, RZ ;  /* 0x000000ffff037224 */ /* 0x000fe200078e00ff */
[----:B------:R-:W-:Y:S01]  /*0200*/  LEA.HI.X R41, R2, UR5, R5, 0x3, P0 ;  /* 0x0000000502297c11 */ /* 0x000fe200080f1c05 */
[C---:B------:R-:W-:Y:S01]  /*0210*/  VIADD R7, R1.reuse, 0x90 ;  /* 0x0000009001077836 */ /* 0x040fe20000000000 */
[----:B-1----:R-:W-:Y:S01]  /*0220*/  MOV R21, UR7 ;  /* 0x0000000700157c02 */ /* 0x002fe20008000f00 */
[C---:B------:R-:W-:Y:S02]  /*0230*/  VIADD R4, R1.reuse, 0x120 ;  /* 0x0000012001047836 */ /* 0x040fe40000000000 */
[----:B------:R-:W-:Y:S02]  /*0240*/  VIADD R2, R1, 0x80 ;  /* 0x0000008001027836 */ /* 0x000fe40000000000 */
[----:B------:R-:W-:Y:S02]  /*0250*/  IMAD.U32 R20, RZ, RZ, UR6 ;  /* 0x00000006ff147e24 */ /* 0x000fe4000f8e00ff */
[----:B0-----:R-:W-:-:S07]  /*0260*/  IMAD.U32 R32, RZ, RZ, UR10 ;  /* 0x0000000aff207e24 */ /* 0x001fce000f8e00ff */
.L_x_95:
[--C-:B-----5:R-:W-:Y:S01]  /*0270*/  SHF.R.U32.HI R5, RZ, 0x18, R21.reuse ;  /* 0x00000018ff057819 */ /* 0x120fe20000011615 */
[----:B------:R-:W-:Y:S01]  /*0280*/  BSSY.RELIABLE B0, `(.L_x_1) ;  /* 0x00008ec000007945 */ /* 0x000fe20003800100 */
[----:B012-4-:R-:W-:Y:S02]  /*0290*/  IMAD.MOV.U32 R28, RZ, RZ, R20 ;  /* 0x000000ffff1c7224 */ /* 0x017fe400078e0014 */
[----:B---3--:R-:W-:Y:S01]  /*02a0*/  LOP3.LUT R9, R5, 0x7f, RZ, 0xc0, !PT ;  /* 0x0000007f05097812 */ /* 0x008fe200078ec0ff */
[----:B------:R-:W-:-:S03]  /*02b0*/  IMAD.MOV.U32 R5, RZ, RZ, R21 ;  /* 0x000000ffff057224 */ /* 0x000fc600078e0015 */
[----:B------:R-:W-:-:S13]  /*02c0*/  ISETP.GT.AND P0, PT, R9, 0x6, PT ;  /* 0x000000060900780c */ /* 0x000fda0003f04270 */
[----:B------:R-:W-:Y:S05]  /*02d0*/  @P0 BRA `(.L_x_2) ;  /* 0x0000002400200947 */ /* 0x000fea0003800000 */
[----:B------:R-:W-:-:S05]  /*02e0*/  VIADD R8, R9, 0xfffffffb ;  /* 0xfffffffb09087836 */ /* 0x000fca0000000000 */
[----:B------:R-:W-:-:S04]  /*02f0*/  LOP3.LUT R8, R8, 0xffff, RZ, 0xc0, !PT ;  /* 0x0000ffff08087812 */ /* 0x000fc800078ec0ff */
[----:B------:R-:W-:-:S13]  /*0300*/  ISETP.GE.U32.AND P0, PT, R8, 0x2, PT ;  /* 0x000000020800780c */ /* 0x000fda0003f06070 */
[----:B------:R-:W-:Y:S05]  /*0310*/  @!P0 BRA `(.L_x_3) ;  /* 0x0000002000b88947 */ /* 0x000fea0003800000 */
[----:B------:R-:W-:-:S13]  /*0320*/  ISETP.NE.AND P0, PT, R9, 0x2, PT ;  /* 0x000000020900780c */ /* 0x000fda0003f05270 */
[----:B------:R-:W-:Y:S05]  /*0330*/  @!P0 BRA `(.L_x_4) ;  /* 0x00000020004c8947 */ /* 0x000fea0003800000 */
[----:B------:R-:W-:-:S13]  /*0340*/  ISETP.NE.AND P0, PT, R9, 0x3, PT ;  /* 0x000000030900780c */ /* 0x000fda0003f05270 */
[----:B------:R-:W-:Y:S05]  /*0350*/  @P0 BRA `(.L_x_5) ;  /* 0x0000002400d00947 */ /* 0x000fea0003800000 */
[----:B------:R-:W0:Y:S02]  /*0360*/  LDCU UR4, c[0x0][0x398] ;  /* 0x00007300ff0477ac */ /* 0x000e240008000800 */
[----:B0-----:R-:W-:Y:S01]  /*0370*/  IMAD.U32 R17, RZ, RZ, UR4 ;  /* 0x00000004ff117e24 */ /* 0x001fe2000f8e00ff */
[----:B------:R-:W0:Y:S04]  /*0380*/  LDCU.64 UR4, c[0x0][0x380] ;  /* 0x00007000ff0477ac */ /* 0x000e280008000a00 */
[----:B------:R-:W-:-:S13]  /*0390*/  ISETP.GE.U32.AND P0, PT, R28, R17, PT ;  /* 0x000000111c00720c */ /* 0x000fda0003f06070 */
[----:B------:R-:W-:Y:S01]  /*03a0*/  @P0 IADD3 R9, PT, PT, R28, -R17, RZ ;  /* 0x800000111c090210 */ /* 0x000fe20007ffe0ff */
[----:B------:R-:W-:Y:S01]  /*03b0*/  @!P0 IMAD.MOV.U32 R11, RZ, RZ, R28 ;  /* 0x000000ffff0b8224 */ /* 0x000fe200078e001c */
[----:B0-----:R-:W-:Y:S01]  /*03c0*/  MOV R18, UR5 ;  /* 0x0000000500127c02 */ /* 0x001fe20008000f00 */
[----:B------:R-:W-:Y:S02]  /*03d0*/  IMAD.U32 R16, RZ, RZ, UR4 ;  /* 0x00000004ff107e24 */ /* 0x000fe4000f8e00ff */
[----:B------:R-:W-:-:S04]  /*03e0*/  @P0 IMAD.WIDE.U32 R8, R9, 0x20, R38 ;  /* 0x0000002009080825 */ /* 0x000fc800078e0026 */
[----:B------:R-:W-:Y:S02]  /*03f0*/  @P0 IMAD.MOV.U32 R11, RZ, RZ, R8 ;  /* 0x000000ffff0b0224 */ /* 0x000fe400078e0008 */
[----:B------:R-:W-:Y:S02]  /*0400*/  @!P0 IMAD.MOV.U32 R10, RZ, RZ, RZ ;  /* 0x000000ffff0a8224 */ /* 0x000fe400078e00ff */
[----:B------:R-:W-:Y:S01]  /*0410*/  @P0 IMAD.MOV.U32 R10, RZ, RZ, R9 ;  /* 0x000000ffff0a0224 */ /* 0x000fe200078e0009 */
[----:B------:R-:W-:-:S04]  /*0420*/  LEA R8, P0, R11, R16, 0x3 ;  /* 0x000000100b087211 */ /* 0x000fc800078018ff */
[----:B------:R-:W-:-:S06]  /*0430*/  LEA.HI.X R9, R11, R18, R10, 0x3, P0 ;  /* 0x000000120b097211 */ /* 0x000fcc00000f1c0a */
[----:B---3--:R-:W2:Y:S02]  /*0440*/  LDG.E.64 R8, desc[UR8][R8.64] ;  /* 0x0000000808087981 */ /* 0x008ea4000c1e1b00 */
[----:B--2---:R-:W-:-:S13]  /*0450*/  ISETP.GE.U32.AND P0, PT, R8, R17, PT ;  /* 0x000000110800720c */ /* 0x004fda0003f06070 */
[----:B------:R-:W-:Y:S02]  /*0460*/  @P0 IMAD.IADD R11, R8, 0x1, -R17 ;  /* 0x00000001080b0824 */ /* 0x000fe400078e0a11 */
[----:B------:R-:W-:Y:S02]  /*0470*/  @!P0 IMAD.MOV.U32 R13, RZ, RZ, R8 ;  /* 0x000000ffff0d8224 */ /* 0x000fe400078e0008 */
[----:B------:R-:W-:-:S04]  /*0480*/  @P0 IMAD.WIDE.U32 R10, R11, 0x20, R38 ;  /* 0x000000200b0a0825 */ /* 0x000fc800078e0026 */
[----:B------:R-:W-:Y:S02]  /*0490*/  @P0 IMAD.MOV.U32 R13, RZ, RZ, R10 ;  /* 0x000000ffff0d0224 */ /* 0x000fe400078e000a */
[----:B------:R-:W-:Y:S02]  /*04a0*/  @!P0 IMAD.MOV.U32 R12, RZ, RZ, RZ ;  /* 0x000000ffff0c8224 */ /* 0x000fe400078e00ff */
[----:B------:R-:W-:Y:S01]  /*04b0*/  @P0 IMAD.MOV.U32 R12, RZ, RZ, R11 ;  /* 0x000000ffff0c0224 */ /* 0x000fe200078e000b */
[----:B------:R-:W-:-:S04]  /*04c0*/  LEA R20, P0, R13, R16, 0x3 ;  /* 0x000000100d147211 */ /* 0x000fc800078018ff */
[----:B------:R-:W-:-:S06]  /*04d0*/  LEA.HI.X R21, R13, R18, R12, 0x3, P0 ;  /* 0x000000120d157211 */ /* 0x000fcc00000f1c0c */
[----:B------:R-:W2:Y:S01]  /*04e0*/  LDG.E.64 R20, desc[UR8][R20.64] ;  /* 0x0000000814147981 */ /* 0x000ea2000c1e1b00 */
[----:B------:R-:W-:Y:S02]  /*04f0*/  MOV R10, R9 ;  /* 0x00000009000a7202 */ /* 0x000fe40000000f00 */
[----:B--2---:R-:W-:-:S04]  /*0500*/  SHF.R.U32.HI R44, RZ, 0x18, R21 ;  /* 0x00000018ff2c7819 */ /* 0x004fc80000011615 */
[----:B------:R-:W-:-:S04]  /*0510*/  LOP3.LUT R12, R44, 0x7f, RZ, 0xc0, !PT ;  /* 0x0000007f2c0c7812 */ /* 0x000fc800078ec0ff */
[----:B------:R-:W-:-:S13]  /*0520*/  ISETP.GT.AND P0, PT, R12, 0x6, PT ;  /* 0x000000060c00780c */ /* 0x000fda0003f04270 */
[----:B------:R-:W-:Y:S05]  /*0530*/  @!P0 BRA `(.L_x_6) ;  /* 0x0000000800688947 */ /* 0x000fea0003800000 */
[----:B------:R-:W-:-:S13]  /*0540*/  ISETP.GT.AND P0, PT, R12, 0x8, PT ;  /* 0x000000080c00780c */ /* 0x000fda0003f04270 */
[----:B------:R-:W-:Y:S05]  /*0550*/  @!P0 BRA `(.L_x_7) ;  /* 0x0000000400248947 */ /* 0x000fea0003800000 */
[----:B------:R-:W-:-:S05]  /*0560*/  VIADD R10, R12, 0xfffffff7 ;  /* 0xfffffff70c0a7836 */ /* 0x000fca0000000000 */
[----:B------:R-:W-:-:S04]  /*0570*/  LOP3.LUT R10, R10, 0xffff, RZ, 0xc0, !PT ;  /* 0x0000ffff0a0a7812 */ /* 0x000fc800078ec0ff */
[----:B------:R-:W-:-:S13]  /*0580*/  ISETP.GE.U32.AND P0, PT, R10, 0x2, PT ;  /* 0x000000020a00780c */ /* 0x000fda0003f06070 */
[----:B------:R-:W-:Y:S05]  /*0590*/  @!P0 BRA `(.L_x_8) ;  /* 0x0000000800748947 */ /* 0x000fea0003800000 */
[----:B------:R-:W-:-:S13]  /*05a0*/  ISETP.NE.AND P0, PT, R12, 0xb, PT ;  /* 0x0000000b0c00780c */ /* 0x000fda0003f05270 */
[----:B------:R-:W-:Y:S05]  /*05b0*/  @!P0 BRA `(.L_x_9) ;  /* 0x00000000000c8947 */ /* 0x000fea0003800000 */
[----:B------:R-:W-:-:S13]  /*05c0*/  ISETP.NE.AND P0, PT, R12, 0xc, PT ;  /* 0x0000000c0c00780c */ /* 0x000fda0003f05270 */
[----:B------:R-:W-:Y:S05]  /*05d0*/  @!P0 BRA `(.L_x_8) ;  /* 0x0000000800648947 */ /* 0x000fea0003800000 */
[----:B------:R-:W-:Y:S05]  /*05e0*/  BRA `(.L_x_10) ;  /* 0x0000000c00547947 */ /* 0x000fea0003800000 */
.L_x_9:
[C---:B------:R-:W-:Y:S01]  /*05f0*/  VIADD R11, R32.reuse, 0x1 ;  /* 0x00000001200b7836 */ /* 0x040fe20000000000 */
[CC--:B------:R-:W-:Y:S01]  /*0600*/  ISETP.GE.U32.AND P4, PT, R32.reuse, R17.reuse, PT ;  /* 0x000000112000720c */ /* 0x0c0fe20003f86070 */
[C---:B------:R-:W-:Y:S01]  /*0610*/  VIADD R28, R32.reuse, 0x2 ;  /* 0x00000002201c7836 */ /* 0x040fe20000000000 */
[C---:B------:R-:W-:Y:S01]  /*0620*/  IADD3 R46, PT, PT, R32.reuse, 0x5, RZ ;  /* 0x00000005202e7810 */ /* 0x040fe20007ffe0ff */
[C---:B------:R-:W-:Y:S01]  /*0630*/  VIADD R8, R32.reuse, 0x3 ;  /* 0x0000000320087836 */ /* 0x040fe20000000000 */
[-C--:B------:R-:W-:Y:S01]  /*0640*/  ISETP.GE.U32.AND P1, PT, R11, R17.reuse, PT ;  /* 0x000000110b00720c */ /* 0x080fe20003f26070 */
[----:B------:R-:W-:Y:S01]  /*0650*/  VIADD R50, R32, 0x4 ;  /* 0x0000000420327836 */ /* 0x000fe20000000000 */
[-C--:B------:R-:W-:Y:S01]  /*0660*/  ISETP.GE.U32.AND P2, PT, R28, R17.reuse, PT ;  /* 0x000000111c00720c */ /* 0x080fe20003f46070 */
[----:B------:R-:W-:Y:S01]  /*0670*/  IMAD.MOV.U32 R36, RZ, RZ, R32 ;  /* 0x000000ffff247224 */ /* 0x000fe200078e0020 */
[-C--:B------:R-:W-:Y:S01]  /*0680*/  ISETP.GE.U32.AND P3, PT, R8, R17.reuse, PT ;  /* 0x000000110800720c */ /* 0x080fe20003f66070 */
[----:B------:R-:W-:Y:S01]  /*0690*/  IMAD.MOV.U32 R37, RZ, RZ, RZ ;  /* 0x000000ffff257224 */ /* 0x000fe200078e00ff */
[-C--:B------:R-:W-:Y:S01]  /*06a0*/  ISETP.GE.U32.AND P5, PT, R50, R17.reuse, PT ;  /* 0x000000113200720c */ /* 0x080fe20003fa6070 */
[----:B------:R-:W-:Y:S01]  /*06b0*/  IMAD.MOV.U32 R12, RZ, RZ, R9 ;  /* 0x000000ffff0c7224 */ /* 0x000fe200078e0009 */
[----:B------:R-:W-:Y:S01]  /*06c0*/  ISETP.GE.U32.AND P0, PT, R46, R17, PT ;  /* 0x000000112e00720c */ /* 0x000fe20003f06070 */
[--C-:B------:R-:W-:Y:S01]  /*06d0*/  @P4 IMAD.IADD R15, R32, 0x1, -R17.reuse ;  /* 0x00000001200f4824 */ /* 0x100fe200078e0a11 */
[----:B------:R-:W-:Y:S01]  /*06e0*/  MOV R13, R36 ;  /* 0x00000024000d7202 */ /* 0x000fe20000000f00 */
[----:B------:R-:W-:Y:S01]  /*06f0*/  VIADD R10, R20, 0x1 ;  /* 0x00000001140a7836 */ /* 0x000fe20000000000 */
[----:B------:R-:W-:Y:S01]  /*0700*/  LOP3.LUT R21, R21, 0xffffff, RZ, 0xc0, !PT ;  /* 0x00ffffff15157812 */ /* 0x000fe200078ec0ff */
[----:B------:R-:W-:-:S02]  /*0710*/  @P1 IMAD.IADD R5, R11, 0x1, -R17 ;  /* 0x000000010b051824 */ /* 0x000fc400078e0a11 */
[----:B------:R-:W-:Y:S01]  /*0720*/  @P2 IMAD.IADD R19, R28, 0x1, -R17 ;  /* 0x000000011c132824 */ /* 0x000fe200078e0a11 */
[----:B------:R-:W-:Y:S01]  /*0730*/  LOP3.LUT R21, R21, 0xb000000, RZ, 0xfc, !PT ;  /* 0x0b00000015157812 */ /* 0x000fe200078efcff */
[----:B------:R-:W-:Y:S01]  /*0740*/  @P4 IMAD.WIDE.U32 R36, R15, 0x20, R38 ;  /* 0x000000200f244825 */ /* 0x000fe200078e0026 */
[----:B------:R-:W-:Y:S02]  /*0750*/  @!P2 MOV R15, RZ ;  /* 0x000000ff000fa202 */ /* 0x000fe40000000f00 */
[----:B------:R-:W-:Y:S01]  /*0760*/  @!P5 MOV R49, RZ ;  /* 0x000000ff0031d202 */ /* 0x000fe20000000f00 */
[----:B------:R-:W-:Y:S02]  /*0770*/  @!P1 IMAD.MOV.U32 R30, RZ, RZ, R11 ;  /* 0x000000ffff1e9224 */ /* 0x000fe400078e000b */
[----:B------:R-:W-:Y:S02]  /*0780*/  @!P1 IMAD.MOV.U32 R31, RZ, RZ, RZ ;  /* 0x000000ffff1f9224 */ /* 0x000fe400078e00ff */
[----:B------:R-:W-:-:S04]  /*0790*/  @P1 IMAD.WIDE.U32 R30, R5, 0x20, R38 ;  /* 0x00000020051e1825 */ /* 0x000fc800078e0026 */
[----:B------:R-:W-:Y:S01]  /*07a0*/  @!P2 IMAD.MOV.U32 R14, RZ, RZ, R28 ;  /* 0x000000ffff0ea224 */ /* 0x000fe200078e001c */
[-C--:B------:R-:W-:Y:S01]  /*07b0*/  LEA R44, P1, R30, R16.reuse, 0x3 ;  /* 0x000000101e2c7211 */ /* 0x080fe200078218ff */
[----:B------:R-:W-:Y:S02]  /*07c0*/  @P3 IMAD.IADD R5, R8, 0x1, -R17 ;  /* 0x0000000108053824 */ /* 0x000fe400078e0a11 */
[----:B------:R-:W-:Y:S01]  /*07d0*/  @P2 IMAD.WIDE.U32 R14, R19, 0x20, R38 ;  /* 0x00000020130e2825 */ /* 0x000fe200078e0026 */
[----:B------:R-:W-:Y:S02]  /*07e0*/  LEA R26, P2, R36, R16, 0x3 ;  /* 0x00000010241a7211 */ /* 0x000fe400078418ff */
[-C--:B------:R-:W-:Y:S01]  /*07f0*/  LEA.HI.X R45, R30, R18.reuse, R31, 0x3, P1 ;  /* 0x000000121e2d7211 */ /* 0x080fe200008f1c1f */
[----:B------:R-:W-:Y:S01]  /*0800*/  @P5 IMAD.IADD R19, R50, 0x1, -R17 ;  /* 0x0000000132135824 */ /* 0x000fe200078e0a11 */
[----:B------:R-:W-:Y:S01]  /*0810*/  LEA.HI.X R27, R36, R18, R37, 0x3, P2 ;  /* 0x00000012241b7211 */ /* 0x000fe200010f1c25 */
[----:B------:R-:W-:-:S02]  /*0820*/  @P0 IMAD.IADD R17, R46, 0x1, -R17 ;  /* 0x000000012e110824 */ /* 0x000fc400078e0a11 */
[----:B------:R-:W-:Y:S01]  /*0830*/  @!P3 IMAD.MOV.U32 R22, RZ, RZ, R8 ;  /* 0x000000ffff16b224 */ /* 0x000fe200078e0008 */
[----:B------:R2:W-:Y:S01]  /*0840*/  STG.E.64 desc[UR8][R44.64], R12 ;  /* 0x0000000c2c007986 */ /* 0x0005e2000c101b08 */
[----:B------:R-:W-:Y:S02]  /*0850*/  @!P3 IMAD.MOV.U32 R23, RZ, RZ, RZ ;  /* 0x000000ffff17b224 */ /* 0x000fe400078e00ff */
[----:B------:R-:W-:-:S04]  /*0860*/  @P3 IMAD.WIDE.U32 R22, R5, 0x20, R38 ;  /* 0x0000002005163825 */ /* 0x000fc800078e0026 */
[----:B------:R-:W-:Y:S01]  /*0870*/  @!P5 IMAD.MOV.U32 R48, RZ, RZ, R50 ;  /* 0x000000ffff30d224 */ /* 0x000fe200078e0032 */
[C---:B------:R-:W-:Y:S01]  /*0880*/  LEA R36, P1, R22.reuse, R16, 0x3 ;  /* 0x0000001016247211 */ /* 0x040fe200078218ff */
[----:B------:R-:W-:Y:S02]  /*0890*/  @!P0 IMAD.MOV.U32 R47, RZ, RZ, RZ ;  /* 0x000000ffff2f8224 */ /* 0x000fe400078e00ff */
[----:B------:R-:W-:Y:S01]  /*08a0*/  @P5 IMAD.WIDE.U32 R48, R19, 0x20, R38 ;  /* 0x0000002013305825 */ /* 0x000fe200078e0026 */
[----:B------:R-:W-:-:S03]  /*08b0*/  LEA.HI.X R37, R22, R18, R23, 0x3, P1 ;  /* 0x0000001216257211 */ /* 0x000fc600008f1c17 */
[----:B------:R-:W-:Y:S01]  /*08c0*/  @P0 IMAD.WIDE.U32 R46, R17, 0x20, R38 ;  /* 0x00000020112e0825 */ /* 0x000fe200078e0026 */
[-C--:B------:R-:W-:Y:S02]  /*08d0*/  LEA R42, P0, R14, R16.reuse, 0x3 ;  /* 0x000000100e2a7211 */ /* 0x080fe400078018ff */
[----:B------:R-:W-:Y:S01]  /*08e0*/  LEA R30, P2, R48, R16, 0x3 ;  /* 0x00000010301e7211 */ /* 0x000fe200078418ff */
[----:B------:R-:W-:Y:S01]  /*08f0*/  IMAD.MOV.U32 R29, RZ, RZ, 0x3000000 ;  /* 0x03000000ff1d7424 */ /* 0x000fe200078e00ff */
[----:B------:R-:W-:Y:S01]  /*0900*/  LEA.HI.X R43, R14, R18, R15, 0x3, P0 ;  /* 0x000000120e2b7211 */ /* 0x000fe200000f1c0f */
[----:B------:R-:W-:Y:S01]  /*0910*/  IMAD.MOV.U32 R14, RZ, RZ, R20 ;  /* 0x000000ffff0e7224 */ /* 0x000fe200078e0014 */
[----:B------:R-:W-:Y:S01]  /*0920*/  LEA R16, P3, R46, R16, 0x3 ;  /* 0x000000102e107211 */ /* 0x000fe200078618ff */
[----:B------:R-:W-:Y:S02]  /*0930*/  IMAD.MOV.U32 R15, RZ, RZ, R9 ;  /* 0x000000ffff0f7224 */ /* 0x000fe400078e0009 */
[----:B------:R-:W-:Y:S01]  /*0940*/  HFMA2 R9, -RZ, RZ, 4.57763671875e-05, 0 ;  /* 0x03000000ff097431 */ /* 0x000fe200000001ff */
[-C--:B------:R-:W-:Y:S01]  /*0950*/  LEA.HI.X R31, R48, R18.reuse, R49, 0x3, P2 ;  /* 0x00000012301f7211 */ /* 0x080fe200010f1c31 */
[----:B------:R-:W-:Y:S01]  /*0960*/  IMAD.MOV.U32 R20, RZ, RZ, R50 ;  /* 0x000000ffff147224 */ /* 0x000fe200078e0032 */
[----:B------:R-:W-:Y:S01]  /*0970*/  LEA.HI.X R17, R46, R18, R47, 0x3, P3 ;  /* 0x000000122e117211 */ /* 0x000fe200018f1c2f */
[----:B------:R2:W-:Y:S01]  /*0980*/  STG.E.64 desc[UR8][R42.64], R14 ;  /* 0x0000000e2a007986 */ /* 0x0005e2000c101b08 */
[----:B------:R-:W-:-:S03]  /*0990*/  VIADD R32, R32, 0x6 ;  /* 0x0000000620207836 */ /* 0x000fc60000000000 */
[----:B------:R2:W-:Y:S04]  /*09a0*/  STG.E.64 desc[UR8][R36.64], R10 ;  /* 0x0000000a24007986 */ /* 0x0005e8000c101b08 */
[----:B------:R2:W-:Y:S04]  /*09b0*/  STG.E.64 desc[UR8][R26.64], R28 ;  /* 0x0000001c1a007986 */ /* 0x0005e8000c101b08 */
[----:B------:R2:W-:Y:S04]  /*09c0*/  STG.E.64 desc[UR8][R30.64], R28 ;  /* 0x0000001c1e007986 */ /* 0x0005e8000c101b08 */
[----:B------:R2:W-:Y:S01]  /*09d0*/  STG.E.64 desc[UR8][R16.64], R8 ;  /* 0x0000000810007986 */ /* 0x0005e2000c101b08 */
[----:B------:R-:W-:Y:S05]  /*09e0*/  BRA `(.L_x_11) ;  /* 0x0000008400d47947 */ /* 0x000fea0003800000 */
.L_x_7:
[----:B------:R-:W-:-:S13]  /*09f0*/  ISETP.NE.AND P0, PT, R12, 0x7, PT ;  /* 0x000000070c00780c */ /* 0x000fda0003f05270 */
[----:B------:R-:W-:Y:S05]  /*0a00*/  @!P0 BRA `(.L_x_12) ;  /* 0x0000000000948947 */ /* 0x000fea0003800000 */
[----:B------:R-:W-:-:S13]  /*0a10*/  ISETP.NE.AND P0, PT, R12, 0x8, PT ;  /* 0x000000080c00780c */ /* 0x000fda0003f05270 */
[----:B------:R-:W-:Y:S05]  /*0a20*/  @P0 BRA `(.L_x_10) ;  /* 0x0000000800440947 */ /* 0x000fea0003800000 */
[C---:B------:R-:W-:Y:S01]  /*0a30*/  VIADD R11, R32.reuse, 0x1 ;  /* 0x00000001200b7836 */ /* 0x040fe20000000000 */
[CC--:B------:R-:W-:Y:S01]  /*0a40*/  ISETP.GE.U32.AND P2, PT, R32.reuse, R17.reuse, PT ;  /* 0x000000112000720c */ /* 0x0c0fe20003f46070 */
[----:B------:R-:W-:Y:S02]  /*0a50*/  VIADD R8, R32, 0x2 ;  /* 0x0000000220087836 */ /* 0x000fe40000000000 */
[----:B------:R-:W-:Y:S01]  /*0a60*/  IMAD.MOV.U32 R26, RZ, RZ, R32 ;  /* 0x000000ffff1a7224 */ /* 0x000fe200078e0020 */
[-C--:B------:R-:W-:Y:S01]  /*0a70*/  ISETP.GE.U32.AND P0, PT, R11, R17.reuse, PT ;  /* 0x000000110b00720c */ /* 0x080fe20003f06070 */
[----:B------:R-:W-:Y:S01]  /*0a80*/  IMAD.MOV.U32 R27, RZ, RZ, RZ ;  /* 0x000000ffff1b7224 */ /* 0x000fe200078e00ff */
[----:B------:R-:W-:Y:S01]  /*0a90*/  ISETP.GE.U32.AND P1, PT, R8, R17, PT ;  /* 0x000000110800720c */ /* 0x000fe20003f26070 */
[----:B------:R-:W-:Y:S02]  /*0aa0*/  IMAD.MOV.U32 R10, RZ, RZ, R20 ;  /* 0x000000ffff0a7224 */ /* 0x000fe400078e0014 */
[----:B------:R-:W-:-:S02]  /*0ab0*/  IMAD.MOV.U32 R20, RZ, RZ, R32 ;  /* 0x000000ffff147224 */ /* 0x000fc400078e0020 */
[----:B------:R-:W-:Y:S02]  /*0ac0*/  IMAD.MOV.U32 R21, RZ, RZ, 0x8000000 ;  /* 0x08000000ff157424 */ /* 0x000fe400078e00ff */
[----:B------:R-:W-:-:S04]  /*0ad0*/  @P2 IADD3 R13, PT, PT, R32, -R17, RZ ;  /* 0x80000011200d2210 */ /* 0x000fc80007ffe0ff */
[--C-:B------:R-:W-:Y:S02]  /*0ae0*/  @P0 IMAD.IADD R5, R11, 0x1, -R17.reuse ;  /* 0x000000010b050824 */ /* 0x100fe400078e0a11 */
[----:B------:R-:W-:Y:S01]  /*0af0*/  @P1 IMAD.IADD R17, R8, 0x1, -R17 ;  /* 0x0000000108111824 */ /* 0x000fe200078e0a11 */
[----:B------:R-:W-:Y:S01]  /*0b00*/  @!P1 MOV R28, R8 ;  /* 0x00000008001c9202 */ /* 0x000fe20000000f00 */
[----:B------:R-:W-:Y:S02]  /*0b10*/  @!P0 IMAD.MOV.U32 R22, RZ, RZ, R11 ;  /* 0x000000ffff168224 */ /* 0x000fe400078e000b */
[----:B------:R-:W-:Y:S02]  /*0b20*/  @!P0 IMAD.MOV.U32 R23, RZ, RZ, RZ ;  /* 0x000000ffff178224 */ /* 0x000fe400078e00ff */
[----:B------:R-:W-:Y:S01]  /*0b30*/  @P0 IMAD.WIDE.U32 R22, R5, 0x20, R38 ;  /* 0x0000002005160825 */ /* 0x000fe200078e0026 */
[----:B------:R-:W-:-:S03]  /*0b40*/  IADD3 R5, PT, PT, R32, 0x3, RZ ;  /* 0x0000000320057810 */ /* 0x000fc60007ffe0ff */
[----:B------:R-:W-:Y:S01]  /*0b50*/  @!P1 IMAD.MOV.U32 R29, RZ, RZ, RZ ;  /* 0x000000ffff1d9224 */ /* 0x000fe200078e00ff */
[----:B------:R-:W-:Y:S01]  /*0b60*/  LEA R14, P0, R22, R16, 0x3 ;  /* 0x00000010160e7211 */ /* 0x000fe200078018ff */
[----:B------:R-:W-:-:S03]  /*0b70*/  @P1 IMAD.WIDE.U32 R28, R17, 0x20, R38 ;  /* 0x00000020111c1825 */ /* 0x000fc600078e0026 */
[----:B------:R-:W-:Y:S01]  /*0b80*/  LEA.HI.X R15, R22, R18, R23, 0x3, P0 ;  /* 0x00000012160f7211 */ /* 0x000fe200000f1c17 */
[----:B------:R-:W-:Y:S01]  /*0b90*/  @P2 IMAD.WIDE.U32 R26, R13, 0x20, R38 ;  /* 0x000000200d1a2825 */ /* 0x000fe200078e0026 */
[----:B------:R-:W-:-:S03]  /*0ba0*/  LEA R30, P1, R28, R16, 0x3 ;  /* 0x000000101c1e7211 */ /* 0x000fc600078218ff */
[----:B------:R-:W-:Y:S01]  /*0bb0*/  IMAD.MOV.U32 R17, RZ, RZ, R32 ;  /* 0x000000ffff117224 */ /* 0x000fe200078e0020 */
[----:B------:R-:W-:Y:S01]  /*0bc0*/  LEA R12, P2, R26, R16, 0x3 ;  /* 0x000000101a0c7211 */ /* 0x000fe200078418ff */
[----:B------:R-:W-:Y:S01]  /*0bd0*/  IMAD.MOV.U32 R16, RZ, RZ, R9 ;  /* 0x000000ffff107224 */ /* 0x000fe200078e0009 */
[-C--:B------:R-:W-:Y:S01]  /*0be0*/  LEA.HI.X R31, R28, R18.reuse, R29, 0x3, P1 ;  /* 0x000000121c1f7211 */ /* 0x080fe200008f1c1d */
[----:B------:R-:W-:Y:S01]  /*0bf0*/  IMAD.MOV.U32 R9, RZ, RZ, 0x3000000 ;  /* 0x03000000ff097424 */ /* 0x000fe200078e00ff */
[----:B------:R-:W-:Y:S01]  /*0c00*/  LEA.HI.X R13, R26, R18, R27, 0x3, P2 ;  /* 0x000000121a0d7211 */ /* 0x000fe200010f1c1b */
[----:B------:R-:W-:Y:S01]  /*0c10*/  IMAD.MOV.U32 R32, RZ, RZ, R5 ;  /* 0x000000ffff207224 */ /* 0x000fe200078e0005 */
[----:B------:R0:W-:Y:S04]  /*0c20*/  STG.E.64 desc[UR8][R14.64], R16 ;  /* 0x000000100e007986 */ /* 0x0001e8000c101b08 */
[----:B------:R0:W-:Y:S04]  /*0c30*/  STG.E.64 desc[UR8][R30.64], R10 ;  /* 0x0000000a1e007986 */ /* 0x0001e8000c101b08 */
[----:B------:R0:W-:Y:S01]  /*0c40*/  STG.E.64 desc[UR8][R12.64], R8 ;  /* 0x000000080c007986 */ /* 0x0001e2000c101b08 */
[----:B------:R-:W-:Y:S05]  /*0c50*/  BRA `(.L_x_11) ;  /* 0x0000008400387947 */ /* 0x000fea0003800000 */
.L_x_12:
[----:B------:R-:W-:Y:S01]  /*0c60*/  ISETP.GE.U32.AND P0, PT, R8, RZ, PT ;  /* 0x000000ff0800720c */ /* 0x000fe20003f06070 */
[----:B------:R-:W-:Y:S03]  /*0c70*/  BSSY.RECONVERGENT B2, `(.L_x_13) ;  /* 0x0000015000027945 */ /* 0x000fe60003800200 */
[----:B------:R-:W-:-:S04]  /*0c80*/  ISETP.GE.U32.AND.EX P0, PT, R9, 0x1, PT, P0 ;  /* 0x000000010900780c */ /* 0x000fc80003f06100 */
[----:B------:R-:W-:-:S13]  /*0c90*/  ISETP.EQ.OR P0, PT, R20, RZ, !P0 ;  /* 0x000000ff1400720c */ /* 0x000fda0004702670 */
[----:B------:R-:W-:Y:S05]  /*0ca0*/  @P0 BRA `(.L_x_14) ;  /* 0x0000000000440947 */ /* 0x000fea0003800000 */
[----:B------:R-:W0:Y:S01]  /*0cb0*/  LDC R17, c[0x0][0x398] ;  /* 0x0000e600ff117b82 */ /* 0x000e220000000800 */
[----:B------:R-:W-:-:S07]  /*0cc0*/  IMAD.MOV.U32 R5, RZ, RZ, RZ ;  /* 0x000000ffff057224 */ /* 0x000fce00078e00ff */
[----:B------:R-:W1:Y:S02]  /*0cd0*/  LDC.64 R12, c[0x0][0x380] ;  /* 0x0000e000ff0c7b82 */ /* 0x000e640000000a00 */
.L_x_15:
[----:B0-----:R-:W-:Y:S01]  /*0ce0*/  ISETP.GE.U32.AND P0, PT, R10, R17, PT ;  /* 0x000000110a00720c */ /* 0x001fe20003f06070 */
[----:B-1----:R-:W-:Y:S02]  /*0cf0*/  IMAD.MOV.U32 R16, RZ, RZ, R12 ;  /* 0x000000ffff107224 */ /* 0x002fe400078e000c */
[----:B------:R-:W-:-:S10]  /*0d00*/  IMAD.MOV.U32 R18, RZ, RZ, R13 ;  /* 0x000000ffff127224 */ /* 0x000fd400078e000d */
[----:B------:R-:W-:Y:S01]  /*0d10*/  @P0 IMAD.IADD R11, R10, 0x1, -R17 ;  /* 0x000000010a0b0824 */ /* 0x000fe200078e0a11 */
[----:B------:R-:W-:Y:S01]  /*0d20*/  @!P0 MOV R8, R10 ;  /* 0x0000000a00088202 */ /* 0x000fe20000000f00 */
[----:B------:R-:W-:Y:S02]  /*0d30*/  @!P0 IMAD.MOV.U32 R9, RZ, RZ, RZ ;  /* 0x000000ffff098224 */ /* 0x000fe400078e00ff */
[----:B------:R-:W-:-:S03]  /*0d40*/  @P0 IMAD.WIDE.U32 R8, R11, 0x20, R38 ;  /* 0x000000200b080825 */ /* 0x000fc600078e0026 */
[----:B------:R-:W-:-:S04]  /*0d50*/  LEA R10, P0, R8, R16, 0x3 ;  /* 0x00000010080a7211 */ /* 0x000fc800078018ff */
[----:B------:R-:W-:-:S05]  /*0d60*/  LEA.HI.X R11, R8, R18, R9, 0x3, P0 ;  /* 0x00000012080b7211 */ /* 0x000fca00000f1c09 */
[----:B------:R-:W2:Y:S01]  /*0d70*/  LDG.E R10, desc[UR8][R10.64] ;  /* 0x000000080a0a7981 */ /* 0x000ea2000c1e1900 */
[----:B------:R-:W-:-:S05]  /*0d80*/  VIADD R5, R5, 0x1 ;  /* 0x0000000105057836 */ /* 0x000fca0000000000 */
[----:B------:R-:W-:Y:S02]  /*0d90*/  ISETP.GE.U32.AND P0, PT, R5, R20, PT ;  /* 0x000000140500720c */ /* 0x000fe40003f06070 */
[----:B--2---:R-:W-:-:S13]  /*0da0*/  ISETP.NE.AND P1, PT, R10, RZ, PT ;  /* 0x000000ff0a00720c */ /* 0x004fda0003f25270 */
[----:B------:R-:W-:Y:S05]  /*0db0*/  @!P0 BRA P1, `(.L_x_15) ;  /* 0xfffffffc00c88947 */ /* 0x000fea000083ffff */
.L_x_14:
[----:B------:R-:W-:Y:S05]  /*0dc0*/  BSYNC.RECONVERGENT B2 ;  /* 0x0000000000027941 */ /* 0x000fea0003800200 */
.L_x_13:
[----:B------:R-:W-:Y:S01]  /*0dd0*/  ISETP.NE.AND P0, PT, R10, RZ, PT ;  /* 0x000000ff0a00720c */ /* 0x000fe20003f05270 */
[----:B------:R-:W-:Y:S01]  /*0de0*/  BSSY.RECONVERGENT B2, `(.L_x_16) ;  /* 0x000000b000027945 */ /* 0x000fe20003800200 */
[----:B------:R-:W-:-:S11]  /*0df0*/  IMAD.MOV.U32 R5, RZ, RZ, RZ ;  /* 0x000000ffff057224 */ /* 0x000fd600078e00ff */
[----:B------:R-:W-:Y:S05]  /*0e00*/  @!P0 BRA `(.L_x_17) ;  /* 0x0000000000208947 */ /* 0x000fea0003800000 */
[----:B------:R-:W-:-:S13]  /*0e10*/  ISETP.GE.U32.AND P0, PT, R10, R17, PT ;  /* 0x000000110a00720c */ /* 0x000fda0003f06070 */
[----:B------:R-:W-:Y:S01]  /*0e20*/  @P0 IADD3 R17, PT, PT, R10, -R17, RZ ;  /* 0x800000110a110210 */ /* 0x000fe20007ffe0ff */
[----:B------:R-:W-:Y:S02]  /*0e30*/  @!P0 IMAD.MOV.U32 R8, RZ, RZ, R10 ;  /* 0x000000ffff088224 */ /* 0x000fe400078e000a */
[----:B------:R-:W-:Y:S02]  /*0e40*/  @!P0 IMAD.MOV.U32 R9, RZ, RZ, RZ ;  /* 0x000000ffff098224 */ /* 0x000fe400078e00ff */
[----:B------:R-:W-:-:S03]  /*0e50*/  @P0 IMAD.WIDE.U32 R8, R17, 0x20, R38 ;  /* 0x0000002011080825 */ /* 0x000fc600078e0026 */
[----:B------:R-:W-:-:S04]  /*0e60*/  LEA R16, P0, R8, R16, 0x3 ;  /* 0x0000001008107211 */ /* 0x000fc800078018ff */
[----:B------:R-:W-:-:S05]  /*0e70*/  LEA.HI.X R17, R8, R18, R9, 0x3, P0 ;  /* 0x0000001208117211 */ /* 0x000fca00000f1c09 */
[----:B------:R0:W5:Y:S04]  /*0e80*/  LDG.E R5, desc[UR8][R16.64+0x4] ;  /* 0x0000040810057981 */ /* 0x000168000c1e1900 */
.L_x_17:
[----:B------:R-:W-:Y:S05]  /*0e90*/  BSYNC.RECONVERGENT B2 ;  /* 0x0000000000027941 */ /* 0x000fea0003800200 */
.L_x_16:
[----:B-----5:R-:W-:Y:S01]  /*0ea0*/  ISETP.NE.AND P0, PT, R5, RZ, PT ;  /* 0x000000ff0500720c */ /* 0x020fe20003f05270 */
[----:B------:R-:W-:-:S03]  /*0eb0*/  IMAD.MOV.U32 R21, RZ, RZ, 0x7000000 ;  /* 0x07000000ff157424 */ /* 0x000fc600078e00ff */
[----:B------:R-:W-:Y:S01]  /*0ec0*/  SEL R20, R20, R5, !P0 ;  /* 0x0000000514147207 */ /* 0x000fe20004000000 */
[----:B------:R-:W-:Y:S08]  /*0ed0*/  BRA `(.L_x_11) ;  /* 0x0000008000987947 */ /* 0x000ff00003800000 */
.L_x_6:
[----:B------:R-:W-:-:S13]  /*0ee0*/  ISETP.GT.AND P0, PT, R12, 0x3, PT ;  /* 0x000000030c00780c */ /* 0x000fda0003f04270 */
[----:B------:R-:W-:Y:S05]  /*0ef0*/  @P0 BRA `(.L_x_18) ;  /* 0x0000000000f80947 */ /* 0x000fea0003800000 */
[----:B------:R-:W-:-:S13]  /*0f00*/  ISETP.NE.AND P0, PT, R12, RZ, PT ;  /* 0x000000ff0c00720c */ /* 0x000fda0003f05270 */
[----:B------:R-:W-:Y:S05]  /*0f10*/  @!P0 BRA `(.L_x_11) ;  /* 0x0000008000888947 */ /* 0x000fea0003800000 */
[----:B------:R-:W-:-:S13]  /*0f20*/  ISETP.NE.AND P0, PT, R12, 0x1, PT ;  /* 0x000000010c00780c */ /* 0x000fda0003f05270 */
[----:B------:R-:W-:Y:S05]  /*0f30*/  @!P0 BRA `(.L_x_8) ;  /* 0x00000000000c8947 */ /* 0x000fea0003800000 */
[----:B------:R-:W-:-:S13]  /*0f40*/  ISETP.NE.AND P0, PT, R12, 0x2, PT ;  /* 0x000000020c00780c */ /* 0x000fda0003f05270 */
[----:B------:R-:W-:Y:S05]  /*0f50*/  @!P0 BRA `(.L_x_11) ;  /* 0x0000008000788947 */ /* 0x000fea0003800000 */
[----:B------:R-:W-:Y:S05]  /*0f60*/  BRA `(.L_x_10) ;  /* 0x0000000000f47947 */ /* 0x000fea0003800000 */
.L_x_8:
[C---:B------:R-:W-:Y:S01]  /*0f70*/  ISETP.GE.U32.AND P0, PT, R32.reuse, R17, PT ;  /* 0x000000112000720c */ /* 0x040fe20003f06070 */
[----:B------:R-:W-:Y:S01]  /*0f80*/  BSSY.RECONVERGENT B2, `(.L_x_19) ;  /* 0x0000019000027945 */ /* 0x000fe20003800200 */
[----:B------:R-:W-:-:S11]  /*0f90*/  VIADD R14, R32, 0x1 ;  /* 0x00000001200e7836 */ /* 0x000fd60000000000 */
[----:B------:R-:W-:Y:S01]  /*0fa0*/  @P0 IMAD.IADD R5, R32, 0x1, -R17 ;  /* 0x0000000120050824 */ /* 0x000fe200078e0a11 */
[----:B------:R-:W-:Y:S01]  /*0fb0*/  @!P0 MOV R11, RZ ;  /* 0x000000ff000b8202 */ /* 0x000fe20000000f00 */
[----:B------:R-:W-:Y:S02]  /*0fc0*/  @!P0 IMAD.MOV.U32 R10, RZ, RZ, R32 ;  /* 0x000000ffff0a8224 */ /* 0x000fe400078e0020 */
[----:B------:R-:W-:Y:S01]  /*0fd0*/  @P0 IMAD.WIDE.U32 R10, R5, 0x20, R38 ;  /* 0x00000020050a0825 */ /* 0x000fe200078e0026 */
[----:B------:R-:W-:Y:S02]  /*0fe0*/  LOP3.LUT R5, R21, 0x7f000000, RZ, 0xc0, !PT ;  /* 0x7f00000015057812 */ /* 0x000fe400078ec0ff */
[C---:B------:R-:W-:Y:S02]  /*0ff0*/  LEA R12, P1, R10.reuse, R16, 0x3 ;  /* 0x000000100a0c7211 */ /* 0x040fe400078218ff */
[----:B------:R-:W-:Y:S02]  /*1000*/  ISETP.NE.AND.EX P0, PT, R5, 0x8000000, PT, !PT ;  /* 0x080000000500780c */ /* 0x000fe40003f053f0 */
[----:B------:R-:W-:Y:S01]  /*1010*/  LEA.HI.X R13, R10, R18, R11, 0x3, P1 ;  /* 0x000000120a0d7211 */ /* 0x000fe200008f1c0b */
[----:B------:R-:W-:-:S02]  /*1020*/  IMAD.MOV.U32 R10, RZ, RZ, R20 ;  /* 0x000000ffff0a7224 */ /* 0x000fc400078e0014 */
[----:B------:R-:W-:-:S05]  /*1030*/  IMAD.MOV.U32 R11, RZ, RZ, R9 ;  /* 0x000000ffff0b7224 */ /* 0x000fca00078e0009 */
[----:B------:R0:W-:Y:S03]  /*1040*/  STG.E.64 desc[UR8][R12.64], R10 ;  /* 0x0000000a0c007986 */ /* 0x0001e6000c101b08 */
[----:B------:R-:W-:Y:S05]  /*1050*/  @!P0 BRA `(.L_x_20) ;  /* 0x00000000002c8947 */ /* 0x000fea0003800000 */
[----:B------:R-:W-:Y:S01]  /*1060*/  ISETP.GE.U32.AND P1, PT, R14, R17, PT ;  /* 0x000000110e00720c */ /* 0x000fe20003f26070 */
[----:B------:R-:W-:Y:S02]  /*1070*/  VIADD R8, R20, 0x1 ;  /* 0x0000000114087836 */ /* 0x000fe40000000000 */
[----:B------:R-:W-:-:S10]  /*1080*/  IMAD.MOV.U32 R24, RZ, RZ, R14 ;  /* 0x000000ffff187224 */ /* 0x000fd400078e000e */
[----:B0-----:R-:W-:-:S04]  /*1090*/  @P1 IMAD.IADD R11, R14, 0x1, -R17 ;  /* 0x000000010e0b1824 */ /* 0x001fc800078e0a11 */
[----:B------:R-:W-:Y:S01]  /*10a0*/  @P1 IMAD.WIDE.U32 R10, R11, 0x20, R38 ;  /* 0x000000200b0a1825 */ /* 0x000fe200078e0026 */
[----:B------:R-:W-:-:S03]  /*10b0*/  @!P1 MOV R11, RZ ;  /* 0x000000ff000b9202 */ /* 0x000fc60000000f00 */
[----:B------:R-:W-:Y:S02]  /*10c0*/  @!P1 IMAD.MOV.U32 R10, RZ, RZ, R14 ;  /* 0x000000ffff0a9224 */ /* 0x000fe400078e000e */
[----:B------:R-:W-:-:S03]  /*10d0*/  VIADD R14, R32, 0x2 ;  /* 0x00000002200e7836 */ /* 0x000fc60000000000 */
[----:B------:R-:W-:-:S04]  /*10e0*/  LEA R12, P1, R10, R16, 0x3 ;  /* 0x000000100a0c7211 */ /* 0x000fc800078218ff */
[----:B------:R-:W-:-:S05]  /*10f0*/  LEA.HI.X R13, R10, R18, R11, 0x3, P1 ;  /* 0x000000120a0d7211 */ /* 0x000fca00008f1c0b */
[----:B------:R1:W-:Y:S04]  /*1100*/  STG.E.64 desc[UR8][R12.64], R8 ;  /* 0x000000080c007986 */ /* 0x0003e8000c101b08 */
.L_x_20:
[----:B------:R-:W-:Y:S05]  /*1110*/  BSYNC.RECONVERGENT B2 ;  /* 0x0000000000027941 */ /* 0x000fea0003800200 */
.L_x_19:
[C---:B------:R-:W-:Y:S01]  /*1120*/  ISETP.GE.U32.AND P1, PT, R14.reuse, R17, PT ;  /* 0x000000110e00720c */ /* 0x040fe20003f26070 */
[----:B------:R-:W-:Y:S01]  /*1130*/  IMAD.MOV.U32 R33, RZ, RZ, 0x3000000 ;  /* 0x03000000ff217424 */ /* 0x000fe200078e00ff */
[----:B------:R-:W-:Y:S11]  /*1140*/  BSSY.RECONVERGENT B2, `(.L_x_21) ;  /* 0x0000014000027945 */ /* 0x000ff60003800200 */
[----:B------:R-:W-:Y:S01]  /*1150*/  @P1 IMAD.IADD R5, R14, 0x1, -R17 ;  /* 0x000000010e051824 */ /* 0x000fe200078e0a11 */
[----:B-1----:R-:W-:Y:S01]  /*1160*/  @!P1 MOV R9, RZ ;  /* 0x000000ff00099202 */ /* 0x002fe20000000f00 */
[----:B------:R-:W-:-:S02]  /*1170*/  @!P1 IMAD.MOV.U32 R8, RZ, RZ, R14 ;  /* 0x000000ffff089224 */ /* 0x000fc400078e000e */
[----:B------:R-:W-:-:S03]  /*1180*/  @P1 IMAD.WIDE.U32 R8, R5, 0x20, R38 ;  /* 0x0000002005081825 */ /* 0x000fc600078e0026 */
[----:B0-----:R-:W-:-:S04]  /*1190*/  LEA R10, P1, R8, R16, 0x3 ;  /* 0x00000010080a7211 */ /* 0x001fc800078218ff */
[----:B------:R-:W-:-:S05]  /*11a0*/  LEA.HI.X R11, R8, R18, R9, 0x3, P1 ;  /* 0x00000012080b7211 */ /* 0x000fca00008f1c09 */
[----:B------:R0:W-:Y:S01]  /*11b0*/  STG.E.64 desc[UR8][R10.64], R32 ;  /* 0x000000200a007986 */ /* 0x0001e2000c101b08 */
[----:B------:R-:W-:Y:S05]  /*11c0*/  @!P0 BRA `(.L_x_22) ;  /* 0x00000000002c8947 */ /* 0x000fea0003800000 */
[----:B0-----:R-:W-:-:S05]  /*11d0*/  VIADD R10, R14, 0x1 ;  /* 0x000000010e0a7836 */ /* 0x001fca0000000000 */
[----:B------:R-:W-:-:S13]  /*11e0*/  ISETP.GE.U32.AND P1, PT, R10, R17, PT ;  /* 0x000000110a00720c */ /* 0x000fda0003f26070 */
[----:B------:R-:W-:-:S04]  /*11f0*/  @P1 IMAD.IADD R9, R10, 0x1, -R17 ;  /* 0x000000010a091824 */ /* 0x000fc800078e0a11 */
[----:B------:R-:W-:-:S04]  /*1200*/  @P1 IMAD.WIDE.U32 R8, R9, 0x20, R38 ;  /* 0x0000002009081825 */ /* 0x000fc800078e0026 */
[----:B------:R-:W-:Y:S02]  /*1210*/  @!P1 IMAD.MOV.U32 R8, RZ, RZ, R10 ;  /* 0x000000ffff089224 */ /* 0x000fe400078e000a */
[----:B------:R-:W-:-:S03]  /*1220*/  @!P1 IMAD.MOV.U32 R9, RZ, RZ, RZ ;  /* 0x000000ffff099224 */ /* 0x000fc600078e00ff */
[----:B------:R-:W-:-:S04]  /*1230*/  LEA R16, P1, R8, R16, 0x3 ;  /* 0x0000001008107211 */ /* 0x000fc800078218ff */
[----:B------:R-:W-:Y:S01]  /*1240*/  LEA.HI.X R17, R8, R18, R9, 0x3, P1 ;  /* 0x0000001208117211 */ /* 0x000fe200008f1c09 */
[----:B------:R-:W-:Y:S01]  /*1250*/  IMAD.MOV.U32 R9, RZ, RZ, 0x3000000 ;  /* 0x03000000ff097424 */ /* 0x000fe200078e00ff */
[----:B------:R-:W-:-:S05]  /*1260*/  MOV R8, R24 ;  /* 0x0000001800087202 */ /* 0x000fca0000000f00 */
[----:B------:R1:W-:Y:S02]  /*1270*/  STG.E.64 desc[UR8][R16.64], R8 ;  /* 0x0000000810007986 */ /* 0x0003e4000c101b08 */
.L_x_22:
[----:B------:R-:W-:Y:S05]  /*1280*/  BSYNC.RECONVERGENT B2 ;  /* 0x0000000000027941 */ /* 0x000fea0003800200 */
.L_x_21:
[C---:B0-----:R-:W-:Y:S01]  /*1290*/  VIADD R32, R14.reuse, 0x1 ;  /* 0x000000010e207836 */ /* 0x041fe20000000000 */
[----:B------:R-:W-:Y:S01]  /*12a0*/  LOP3.LUT R21, R21, 0x7fffffff, RZ, 0xc0, !PT ;  /* 0x7fffffff15157812 */ /* 0x000fe200078ec0ff */
[----:B------:R-:W-:Y:S02]  /*12b0*/  IMAD.MOV.U32 R20, RZ, RZ, R14 ;  /* 0x000000ffff147224 */ /* 0x000fe400078e000e */
[----:B------:R-:W-:Y:S01]  /*12c0*/  @P0 VIADD R32, R14, 0x2 ;  /* 0x000000020e200836 */ /* 0x000fe20000000000 */
[----:B------:R-:W-:Y:S06]  /*12d0*/  BRA `(.L_x_11) ;  /* 0x0000007c00987947 */ /* 0x000fec0003800000 */
.L_x_18:
[----:B------:R-:W-:-:S05]  /*12e0*/  VIADD R11, R12, 0xfffffffb ;  /* 0xfffffffb0c0b7836 */ /* 0x000fca0000000000 */
[----:B------:R-:W-:-:S04]  /*12f0*/  LOP3.LUT R11, R11, 0xffff, RZ, 0xc0, !PT ;  /* 0x0000ffff0b0b7812 */ /* 0x000fc800078ec0ff */
[----:B------:R-:W-:-:S13]  /*1300*/  ISETP.GE.U32.AND P0, PT, R11, 0x2, PT ;  /* 0x000000020b00780c */ /* 0x000fda0003f06070 */
[----:B------:R-:W-:Y:S05]  /*1310*/  @!P0 BRA `(.L_x_23) ;  /* 0x0000000c00a08947 */ /* 0x000fea0003800000 */
[----:B------:R-:W-:-:S13]  /*1320*/  ISETP.NE.AND P0, PT, R12, 0x4, PT ;  /* 0x000000040c00780c */ /* 0x000fda0003f05270 */
[----:B------:R-:W-:Y:S05]  /*1330*/  @!P0 BRA `(.L_x_11) ;  /* 0x0000007c00808947 */ /* 0x000fea0003800000 */
.L_x_10:
[C---:B------:R-:W-:Y:S02]  /*1340*/  LOP3.LUT R10, R21.reuse, 0x7e000000, RZ, 0xc0, !PT ;  /* 0x7e000000150a7812 */ /* 0x040fe400078ec0ff */
[----:B------:R-:W-:Y:S02]  /*1350*/  LOP3.LUT R11, R21, 0x7f000000, RZ, 0xc0, !PT ;  /* 0x7f000000150b7812 */ /* 0x000fe400078ec0ff */
[----:B------:R-:W-:-:S04]  /*1360*/  ISETP.GT.U32.AND.EX P0, PT, R10, 0x1dffffff, PT, !PT ;  /* 0x1dffffff0a00780c */ /* 0x000fc80003f041f0 */
[----:B------:R-:W-:-:S13]  /*1370*/  ISETP.LT.U32.OR.EX P0, PT, R11, 0xc000000, P0, PT ;  /* 0x0c0000000b00780c */ /* 0x000fda0000701570 */
[----:B------:R-:W-:Y:S05]  /*1380*/  @P0 BRA `(.L_x_5) ;  /* 0x0000001400c40947 */ /* 0x000fea0003800000 */
[----:B------:R-:W-:Y:S01]  /*1390*/  LOP3.LUT R44, R44, 0x7f, RZ, 0xc0, !PT ;  /* 0x0000007f2c2c7812 */ /* 0x000fe200078ec0ff */
[----:B------:R-:W-:Y:S03]  /*13a0*/  BSSY.RECONVERGENT B2, `(.L_x_24) ;  /* 0x000007d000027945 */ /* 0x000fe60003800200 */
[----:B------:R-:W-:-:S04]  /*13b0*/  IADD3 R5, PT, PT, R44, -0xd, RZ ;  /* 0xfffffff32c057810 */ /* 0x000fc80007ffe0ff */
[----:B------:R-:W-:-:S13]  /*13c0*/  ISETP.NE.AND P0, PT, R5, RZ, PT ;  /* 0x000000ff0500720c */ /* 0x000fda0003f05270 */
[----:B------:R-:W-:Y:S05]  /*13d0*/  @!P0 BRA `(.L_x_25) ;  /* 0x0000000400e48947 */ /* 0x000fea0003800000 */
[----:B------:R-:W-:Y:S01]  /*13e0*/  VIADD R10, R44, 0xfffffff2 ;  /* 0xfffffff22c0a7836 */ /* 0x000fe20000000000 */
[----:B------:R-:W-:Y:S01]  /*13f0*/  LOP3.LUT R43, R5, 0x3, RZ, 0xc0, !PT ;  /* 0x00000003052b7812 */ /* 0x000fe200078ec0ff */
[----:B------:R-:W-:Y:S01]  /*1400*/  BSSY.RECONVERGENT B3, `(.L_x_26) ;  /* 0x0000046000037945 */ /* 0x000fe20003800200 */
[----:B------:R-:W-:Y:S02]  /*1410*/  IMAD.MOV.U32 R19, RZ, RZ, RZ ;  /* 0x000000ffff137224 */ /* 0x000fe400078e00ff */
[----:B------:R-:W-:Y:S01]  /*1420*/  ISETP.GE.U32.AND P2, PT, R10, 0x3, PT ;  /* 0x000000030a00780c */ /* 0x000fe20003f46070 */
[----:B------:R-:W-:Y:S01]  /*1430*/  IMAD.MOV.U32 R42, RZ, RZ, R32 ;  /* 0x000000ffff2a7224 */ /* 0x000fe200078e0020 */
[----:B------:R-:W-:-:S11]  /*1440*/  ISETP.NE.AND P1, PT, R43, RZ, PT ;  /* 0x000000ff2b00720c */ /* 0x000fd60003f25270 */
[----:B------:R-:W-:Y:S05]  /*1450*/  @!P2 BRA `(.L_x_27) ;  /* 0x000000040000a947 */ /* 0x000fea0003800000 */
[----:B------:R-:W0:Y:S01]  /*1460*/  LDC R17, c[0x0][0x398] ;  /* 0x0000e600ff117b82 */ /* 0x000e220000000800 */
[----:B------:R-:W-:Y:S01]  /*1470*/  IMAD.MOV.U32 R42, RZ, RZ, R32 ;  /* 0x000000ffff2a7224 */ /* 0x000fe200078e0020 */
[----:B------:R-:W-:Y:S01]  /*1480*/  LOP3.LUT R19, R5, 0xfffffffc, RZ, 0xc0, !PT ;  /* 0xfffffffc05137812 */ /* 0x000fe200078ec0ff */
[----:B------:R-:W-:-:S05]  /*1490*/  IMAD.MOV.U32 R46, RZ, RZ, RZ ;  /* 0x000000ffff2e7224 */ /* 0x000fca00078e00ff */
[----:B------:R-:W1:Y:S02]  /*14a0*/  LDC.64 R10, c[0x0][0x380] ;  /* 0x0000e000ff0a7b82 */ /* 0x000e640000000a00 */
.L_x_28:
[C---:B--2---:R-:W-:Y:S01]  /*14b0*/  VIADD R26, R42.reuse, 0x2 ;  /* 0x000000022a1a7836 */ /* 0x044fe20000000000 */
[C---:B------:R-:W-:Y:S01]  /*14c0*/  IADD3 R30, PT, PT, R42.reuse, 0x1, RZ ;  /* 0x000000012a1e7810 */ /* 0x040fe20007ffe0ff */
[C---:B------:R-:W-:Y:S01]  /*14d0*/  VIADD R28, R42.reuse, 0x3 ;  /* 0x000000032a1c7836 */ /* 0x040fe20000000000 */
[-C--:B0-----:R-:W-:Y:S01]  /*14e0*/  ISETP.GE.U32.AND P2, PT, R42, R17.reuse, PT ;  /* 0x000000112a00720c */ /* 0x081fe20003f46070 */
[----:B------:R-:W-:Y:S01]  /*14f0*/  IMAD R23, R46, 0x8, R1 ;  /* 0x000000082e177824 */ /* 0x000fe200078e0201 */
[-C--:B------:R-:W-:Y:S01]  /*1500*/  ISETP.GE.U32.AND P4, PT, R26, R17.reuse, PT ;  /* 0x000000111a00720c */ /* 0x080fe20003f86070 */
[----:B------:R-:W-:Y:S01]  /*1510*/  IMAD.MOV.U32 R12, RZ, RZ, R42 ;  /* 0x000000ffff0c7224 */ /* 0x000fe200078e002a */
[-C--:B------:R-:W-:Y:S01]  /*1520*/  ISETP.GE.U32.AND P5, PT, R28, R17.reuse, PT ;  /* 0x000000111c00720c */ /* 0x080fe20003fa6070 */
[----:B------:R-:W-:Y:S01]  /*1530*/  IMAD.MOV.U32 R13, RZ, RZ, 0x3000000 ;  /* 0x03000000ff0d7424 */ /* 0x000fe200078e00ff */
[----:B------:R-:W-:Y:S01]  /*1540*/  ISETP.GE.U32.AND P3, PT, R30, R17, PT ;  /* 0x000000111e00720c */ /* 0x000fe20003f66070 */
[----:B-1----:R-:W-:-:S02]  /*1550*/  IMAD.MOV.U32 R16, RZ, RZ, R10 ;  /* 0x000000ffff107224 */ /* 0x002fc400078e000a */
[----:B------:R-:W-:Y:S02]  /*1560*/  HFMA2 R31, -RZ, RZ, 4.57763671875e-05, 0 ;  /* 0x03000000ff1f7431 */ /* 0x000fe400000001ff */
[----:B------:R-:W-:Y:S01]  /*1570*/  IMAD.MOV.U32 R27, RZ, RZ, 0x3000000 ;  /* 0x03000000ff1b7424 */ /* 0x000fe200078e00ff */
[----:B------:R0:W-:Y:S01]  /*1580*/  STL.64 [R23], R12 ;  /* 0x0000000c17007387 */ /* 0x0001e20000100a00 */
[----:B------:R-:W-:Y:S02]  /*1590*/  IMAD.MOV.U32 R29, RZ, RZ, 0x3000000 ;  /* 0x03000000ff1d7424 */ /* 0x000fe400078e00ff */
[--C-:B------:R-:W-:Y:S01]  /*15a0*/  @P2 IMAD.IADD R15, R42, 0x1, -R17.reuse ;  /* 0x000000012a0f2824 */ /* 0x100fe200078e0a11 */
[----:B------:R-:W-:Y:S01]  /*15b0*/  STL.64 [R23+0x10], R26 ;  /* 0x0000101a17007387 */ /* 0x000fe20000100a00 */
[----:B------:R-:W-:Y:S01]  /*15c0*/  @P4 IMAD.IADD R45, R26, 0x1, -R17 ;  /* 0x000000011a2d4824 */ /* 0x000fe200078e0a11 */
[----:B------:R-:W-:Y:S01]  /*15d0*/  @P5 IADD3 R47, PT, PT, R28, -R17, RZ ;  /* 0x800000111c2f5210 */ /* 0x000fe20007ffe0ff */
[----:B------:R-:W-:Y:S01]  /*15e0*/  @!P2 IMAD.MOV.U32 R32, RZ, RZ, R42 ;  /* 0x000000ffff20a224 */ /* 0x000fe200078e002a */
[----:B------:R-:W-:Y:S01]  /*15f0*/  STL.64 [R23+0x8], R30 ;  /* 0x0000081e17007387 */ /* 0x000fe20000100a00 */
[----:B------:R-:W-:-:S02]  /*1600*/  @!P2 IMAD.MOV.U32 R33, RZ, RZ, RZ ;  /* 0x000000ffff21a224 */ /* 0x000fc400078e00ff */
[----:B------:R-:W-:Y:S01]  /*1610*/  @P3 IMAD.IADD R37, R30, 0x1, -R17 ;  /* 0x000000011e253824 */ /* 0x000fe200078e0a11 */
[----:B------:R1:W-:Y:S01]  /*1620*/  STL.64 [R23+0x18], R28 ;  /* 0x0000181c17007387 */ /* 0x0003e20000100a00 */
[----:B------:R-:W-:-:S04]  /*1630*/  @P2 IMAD.WIDE.U32 R32, R15, 0x20, R38 ;  /* 0x000000200f202825 */ /* 0x000fc800078e0026 */
[----:B0-----:R-:W-:Y:S01]  /*1640*/  @P4 IMAD.WIDE.U32 R12, R45, 0x20, R38 ;  /* 0x000000202d0c4825 */ /* 0x001fe200078e0026 */
[----:B------:R-:W-:-:S03]  /*1650*/  LEA R22, P2, R32, R16, 0x3 ;  /* 0x0000001020167211 */ /* 0x000fc600078418ff */
[----:B------:R-:W-:Y:S01]  /*1660*/  @P3 IMAD.WIDE.U32 R36, R37, 0x20, R38 ;  /* 0x0000002025243825 */ /* 0x000fe200078e0026 */
[----:B------:R-:W-:-:S03]  /*1670*/  @!P3 MOV R37, RZ ;  /* 0x000000ff0025b202 */ /* 0x000fc60000000f00 */
[----:B------:R-:W-:-:S04]  /*1680*/  @P5 IMAD.WIDE.U32 R14, R47, 0x20, R38 ;  /* 0x000000202f0e5825 */ /* 0x000fc800078e0026 */
[----:B------:R-:W-:Y:S02]  /*1690*/  IMAD.MOV.U32 R18, RZ, RZ, R11 ;  /* 0x000000ffff127224 */ /* 0x000fe400078e000b */
[----:B------:R-:W-:Y:S02]  /*16a0*/  @!P4 IMAD.MOV.U32 R12, RZ, RZ, R26 ;  /* 0x000000ffff0cc224 */ /* 0x000fe400078e001a */
[----:B------:R-:W-:Y:S01]  /*16b0*/  @!P3 IMAD.MOV.U32 R36, RZ, RZ, R30 ;  /* 0x000000ffff24b224 */ /* 0x000fe200078e001e */
[----:B-1----:R-:W-:Y:S01]  /*16c0*/  LEA.HI.X R23, R32, R18, R33, 0x3, P2 ;  /* 0x0000001220177211 */ /* 0x002fe200010f1c21 */
[----:B------:R-:W-:Y:S01]  /*16d0*/  @!P5 IMAD.MOV.U32 R14, RZ, RZ, R28 ;  /* 0x000000ffff0ed224 */ /* 0x000fe200078e001c */
[-C--:B------:R-:W-:Y:S01]  /*16e0*/  LEA R28, P3, R12, R16.reuse, 0x3 ;  /* 0x000000100c1c7211 */ /* 0x080fe200078618ff */
[----:B------:R-:W-:Y:S01]  /*16f0*/  @!P4 IMAD.MOV.U32 R13, RZ, RZ, RZ ;  /* 0x000000ffff0dc224 */ /* 0x000fe200078e00ff */
[-C--:B------:R-:W-:Y:S01]  /*1700*/  LEA R26, P2, R36, R16.reuse, 0x3 ;  /* 0x00000010241a7211 */ /* 0x080fe200078418ff */
[----:B------:R-:W-:Y:S01]  /*1710*/  @!P5 IMAD.MOV.U32 R15, RZ, RZ, RZ ;  /* 0x000000ffff0fd224 */ /* 0x000fe200078e00ff */
[----:B------:R-:W-:Y:S01]  /*1720*/  LEA R30, P4, R14, R16, 0x3 ;  /* 0x000000100e1e7211 */ /* 0x000fe200078818ff */
[----:B------:R-:W-:Y:S01]  /*1730*/  IMAD.IADD R32, R20, 0x1, R46 ;  /* 0x0000000114207824 */ /* 0x000fe200078e022e */
[-C--:B------:R-:W-:Y:S01]  /*1740*/  LEA.HI.X R29, R12, R18.reuse, R13, 0x3, P3 ;  /* 0x000000120c1d7211 */ /* 0x080fe200018f1c0d */
[----:B------:R-:W-:Y:S01]  /*1750*/  IMAD.MOV.U32 R33, RZ, RZ, R9 ;  /* 0x000000ffff217224 */ /* 0x000fe200078e0009 */
[-C--:B------:R-:W-:Y:S01]  /*1760*/  LEA.HI.X R27, R36, R18.reuse, R37, 0x3, P2 ;  /* 0x00000012241b7211 */ /* 0x080fe200010f1c25 */
[----:B------:R-:W-:Y:S01]  /*1770*/  IMAD.MOV.U32 R13, RZ, RZ, R9 ;  /* 0x000000ffff0d7224 */ /* 0x000fe200078e0009 */
[----:B------:R-:W-:Y:S01]  /*1780*/  LEA.HI.X R31, R14, R18, R15, 0x3, P4 ;  /* 0x000000120e1f7211 */ /* 0x000fe200020f1c0f */
[C---:B------:R-:W-:Y:S01]  /*1790*/  VIADD R14, R32.reuse, 0x2 ;  /* 0x00000002200e7836 */ /* 0x040fe20000000000 */
[C---:B------:R-:W-:Y:S01]  /*17a0*/  IADD3 R12, PT, PT, R32.reuse, 0x1, RZ ;  /* 0x00000001200c7810 */ /* 0x040fe20007ffe0ff */
[----:B------:R-:W-:Y:S01]  /*17b0*/  IMAD.MOV.U32 R15, RZ, RZ, R9 ;  /* 0x000000ffff0f7224 */ /* 0x000fe200078e0009 */
[----:B------:R-:W-:Y:S01]  /*17c0*/  MOV R37, R9 ;  /* 0x0000000900257202 */ /* 0x000fe20000000f00 */
[----:B------:R-:W-:Y:S01]  /*17d0*/  VIADD R36, R32, 0x3 ;  /* 0x0000000320247836 */ /* 0x000fe20000000000 */
[----:B------:R2:W-:Y:S01]  /*17e0*/  STG.E.64 desc[UR8][R22.64], R32 ;  /* 0x0000002016007986 */ /* 0x0005e2000c101b08 */
[----:B------:R-:W-:-:S02]  /*17f0*/  VIADD R46, R46, 0x4 ;  /* 0x000000042e2e7836 */ /* 0x000fc40000000000 */
[----:B------:R-:W-:Y:S01]  /*1800*/  VIADD R42, R42, 0x4 ;  /* 0x000000042a2a7836 */ /* 0x000fe20000000000 */
[----:B------:R2:W-:Y:S02]  /*1810*/  STG.E.64 desc[UR8][R26.64], R12 ;  /* 0x0000000c1a007986 */ /* 0x0005e4000c101b08 */
[----:B------:R-:W-:Y:S02]  /*1820*/  ISETP.NE.AND P2, PT, R46, R19, PT ;  /* 0x000000132e00720c */ /* 0x000fe40003f45270 */
[----:B------:R2:W-:Y:S04]  /*1830*/  STG.E.64 desc[UR8][R28.64], R14 ;  /* 0x0000000e1c007986 */ /* 0x0005e8000c101b08 */
[----:B------:R2:W-:Y:S07]  /*1840*/  STG.E.64 desc[UR8][R30.64], R36 ;  /* 0x000000241e007986 */ /* 0x0005ee000c101b08 */
[----:B------:R-:W-:Y:S05]  /*1850*/  @P2 BRA `(.L_x_28) ;  /* 0xfffffffc00142947 */ /* 0x000fea000383ffff */
.L_x_27:
[----:B------:R-:W-:Y:S05]  /*1860*/  BSYNC.RECONVERGENT B3 ;  /* 0x0000000000037941 */ /* 0x000fea0003800200 */
.L_x_26:
[----:B--2---:R-:W-:Y:S01]  /*1870*/  IMAD.MOV.U32 R32, RZ, RZ, R42 ;  /* 0x000000ffff207224 */ /* 0x004fe200078e002a */
[----:B------:R-:W-:Y:S06]  /*1880*/  @!P1 BRA `(.L_x_25) ;  /* 0x0000000000b89947 */ /* 0x000fec0003800000 */
[C---:B------:R-:W-:Y:S01]  /*1890*/  ISETP.GE.U32.AND P1, PT, R42.reuse, R17, PT ;  /* 0x000000112a00720c */ /* 0x040fe20003f26070 */
[----:B------:R-:W-:Y:S01]  /*18a0*/  IMAD R27, R19, 0x8, R1 ;  /* 0x00000008131b7824 */ /* 0x000fe200078e0201 */
[----:B------:R-:W-:Y:S01]  /*18b0*/  IADD3 R32, PT, PT, R42, 0x1, RZ ;  /* 0x000000012a207810 */ /* 0x000fe20007ffe0ff */
[----:B------:R-:W-:Y:S02]  /*18c0*/  IMAD.IADD R10, R20, 0x1, R19 ;  /* 0x00000001140a7824 */ /* 0x000fe400078e0213 */
[----:B------:R-:W-:-:S08]  /*18d0*/  IMAD.MOV.U32 R11, RZ, RZ, R9 ;  /* 0x000000ffff0b7224 */ /* 0x000fd000078e0009 */
[----:B------:R-:W-:-:S04]  /*18e0*/  @P1 IMAD.IADD R13, R42, 0x1, -R17 ;  /* 0x000000012a0d1824 */ /* 0x000fc800078e0a11 */
[----:B------:R-:W-:Y:S01]  /*18f0*/  @P1 IMAD.WIDE.U32 R12, R13, 0x20, R38 ;  /* 0x000000200d0c1825 */ /* 0x000fe200078e0026 */
[----:B------:R-:W-:-:S03]  /*1900*/  @!P1 MOV R13, RZ ;  /* 0x000000ff000d9202 */ /* 0x000fc60000000f00 */
[----:B------:R-:W-:-:S05]  /*1910*/  @!P1 IMAD.MOV.U32 R12, RZ, RZ, R42 ;  /* 0x000000ffff0c9224 */ /* 0x000fca00078e002a */
[----:B------:R-:W-:-:S04]  /*1920*/  LEA R14, P1, R12, R16, 0x3 ;  /* 0x000000100c0e7211 */ /* 0x000fc800078218ff */
[----:B------:R-:W-:Y:S01]  /*1930*/  LEA.HI.X R15, R12, R18, R13, 0x3, P1 ;  /* 0x000000120c0f7211 */ /* 0x000fe200008f1c0d */
[----:B------:R-:W-:Y:S01]  /*1940*/  IMAD.MOV.U32 R12, RZ, RZ, R42 ;  /* 0x000000ffff0c7224 */ /* 0x000fe200078e002a */
[----:B------:R-:W-:Y:S01]  /*1950*/  ISETP.NE.AND P1, PT, R43, 0x1, PT ;  /* 0x000000012b00780c */ /* 0x000fe20003f25270 */
[----:B------:R-:W-:Y:S02]  /*1960*/  IMAD.MOV.U32 R13, RZ, RZ, 0x3000000 ;  /* 0x03000000ff0d7424 */ /* 0x000fe400078e00ff */
[----:B------:R0:W-:Y:S04]  /*1970*/  STG.E.64 desc[UR8][R14.64], R10 ;  /* 0x0000000a0e007986 */ /* 0x0001e8000c101b08 */
[----:B------:R0:W-:Y:S06]  /*1980*/  STL.64 [R27], R12 ;  /* 0x0000000c1b007387 */ /* 0x0001ec0000100a00 */
[----:B------:R-:W-:Y:S05]  /*1990*/  @!P1 BRA `(.L_x_25) ;  /* 0x0000000000749947 */ /* 0x000fea0003800000 */
[----:B------:R-:W-:Y:S01]  /*19a0*/  ISETP.GE.U32.AND P1, PT, R32, R17, PT ;  /* 0x000000112000720c */ /* 0x000fe20003f26070 */
[----:B0-----:R-:W-:Y:S02]  /*19b0*/  VIADD R14, R10, 0x1 ;  /* 0x000000010a0e7836 */ /* 0x001fe40000000000 */
[----:B------:R-:W-:-:S10]  /*19c0*/  IMAD.MOV.U32 R15, RZ, RZ, R9 ;  /* 0x000000ffff0f7224 */ /* 0x000fd400078e0009 */
[----:B------:R-:W-:-:S04]  /*19d0*/  @P1 IMAD.IADD R23, R32, 0x1, -R17 ;  /* 0x0000000120171824 */ /* 0x000fc800078e0a11 */
[----:B------:R-:W-:-:S04]  /*19e0*/  @P1 IMAD.WIDE.U32 R22, R23, 0x20, R38 ;  /* 0x0000002017161825 */ /* 0x000fc800078e0026 */
[----:B------:R-:W-:Y:S02]  /*19f0*/  @!P1 IMAD.MOV.U32 R22, RZ, RZ, R32 ;  /* 0x000000ffff169224 */ /* 0x000fe400078e0020 */
[----:B------:R-:W-:-:S03]  /*1a00*/  @!P1 IMAD.MOV.U32 R23, RZ, RZ, RZ ;  /* 0x000000ffff179224 */ /* 0x000fc600078e00ff */
[----:B------:R-:W-:-:S04]  /*1a10*/  LEA R12, P1, R22, R16, 0x3 ;  /* 0x00000010160c7211 */ /* 0x000fc800078218ff */
[----:B------:R-:W-:Y:S01]  /*1a20*/  LEA.HI.X R13, R22, R18, R23, 0x3, P1 ;  /* 0x00000012160d7211 */ /* 0x000fe200008f1c17 */
[----:B------:R-:W-:Y:S02]  /*1a30*/  HFMA2 R23, -RZ, RZ, 4.57763671875e-05, 0 ;  /* 0x03000000ff177431 */ /* 0x000fe400000001ff */
[----:B------:R-:W-:Y:S01]  /*1a40*/  IMAD.MOV.U32 R22, RZ, RZ, R32 ;  /* 0x000000ffff167224 */ /* 0x000fe200078e0020 */
[----:B------:R-:W-:Y:S01]  /*1a50*/  ISETP.NE.AND P1, PT, R43, 0x2, PT ;  /* 0x000000022b00780c */ /* 0x000fe20003f25270 */
[----:B------:R-:W-:Y:S01]  /*1a60*/  VIADD R32, R42, 0x2 ;  /* 0x000000022a207836 */ /* 0x000fe20000000000 */
[----:B------:R1:W-:Y:S04]  /*1a70*/  STG.E.64 desc[UR8][R12.64], R14 ;  /* 0x0000000e0c007986 */ /* 0x0003e8000c101b08 */
[----:B------:R1:W-:Y:S07]  /*1a80*/  STL.64 [R27+0x8], R22 ;  /* 0x000008161b007387 */ /* 0x0003ee0000100a00 */
[----:B------:R-:W-:Y:S05]  /*1a90*/  @!P1 BRA `(.L_x_25) ;  /* 0x0000000000349947 */ /* 0x000fea0003800000 */
[----:B------:R-:W-:Y:S01]  /*1aa0*/  ISETP.GE.U32.AND P1, PT, R32, R17, PT ;  /* 0x000000112000720c */ /* 0x000fe20003f26070 */
[----:B------:R-:W-:Y:S01]  /*1ab0*/  IMAD.MOV.U32 R11, RZ, RZ, 0x3000000 ;  /* 0x03000000ff0b7424 */ /* 0x000fe200078e00ff */
[----:B------:R-:W-:Y:S01]  /*1ac0*/  IADD3 R8, PT, PT, R10, 0x2, RZ ;  /* 0x000000020a087810 */ /* 0x000fe20007ffe0ff */
[----:B------:R-:W-:-:S05]  /*1ad0*/  IMAD.MOV.U32 R10, RZ, RZ, R32 ;  /* 0x000000ffff0a7224 */ /* 0x000fca00078e0020 */
[----:B------:R2:W-:Y:S05]  /*1ae0*/  STL.64 [R27+0x10], R10 ;  /* 0x0000100a1b007387 */ /* 0x0005ea0000100a00 */
[----:B-1----:R-:W-:-:S04]  /*1af0*/  @P1 IMAD.IADD R15, R32, 0x1, -R17 ;  /* 0x00000001200f1824 */ /* 0x002fc800078e0a11 */
[----:B------:R-:W-:-:S04]  /*1b00*/  @P1 IMAD.WIDE.U32 R14, R15, 0x20, R38 ;  /* 0x000000200f0e1825 */ /* 0x000fc800078e0026 */
[----:B------:R-:W-:Y:S02]  /*1b10*/  @!P1 IMAD.MOV.U32 R14, RZ, RZ, R32 ;  /* 0x000000ffff0e9224 */ /* 0x000fe400078e0020 */
[----:B------:R-:W-:Y:S02]  /*1b20*/  @!P1 IMAD.MOV.U32 R15, RZ, RZ, RZ ;  /* 0x000000ffff0f9224 */ /* 0x000fe400078e00ff */
[----:B------:R-:W-:Y:S01]  /*1b30*/  VIADD R32, R42, 0x3 ;  /* 0x000000032a207836 */ /* 0x000fe20000000000 */
[----:B------:R-:W-:-:S04]  /*1b40*/  LEA R12, P1, R14, R16, 0x3 ;  /* 0x000000100e0c7211 */ /* 0x000fc800078218ff */
[----:B------:R-:W-:-:S05]  /*1b50*/  LEA.HI.X R13, R14, R18, R15, 0x3, P1 ;  /* 0x000000120e0d7211 */ /* 0x000fca00008f1c0f */
[----:B------:R2:W-:Y:S04]  /*1b60*/  STG.E.64 desc[UR8][R12.64], R8 ;  /* 0x000000080c007986 */ /* 0x0005e8000c101b08 */
.L_x_25:
[----:B------:R-:W-:Y:S05]  /*1b70*/  BSYNC.RECONVERGENT B2 ;  /* 0x0000000000027941 */ /* 0x000fea0003800200 */
.L_x_24:
[----:B------:R-:W-:Y:S04]  /*1b80*/  BSSY.RECONVERGENT B2, `(.L_x_29) ;  /* 0x000005c000027945 */ /* 0x000fe80003800200 */
[----:B------:R-:W-:Y:S05]  /*1b90*/  @!P0 BRA `(.L_x_30) ;  /* 0x0000000400688947 */ /* 0x000fea0003800000 */
[----:B------:R-:W-:Y:S01]  /*1ba0*/  VIADD R44, R44, 0xfffffff2 ;  /* 0xfffffff22c2c7836 */ /* 0x000fe20000000000 */
[----:B------:R-:W-:Y:S01]  /*1bb0*/  LOP3.LUT R20, R5, 0x3, RZ, 0xc0, !PT ;  /* 0x0000000305147812 */ /* 0x000fe200078ec0ff */
[----:B------:R-:W-:Y:S01]  /*1bc0*/  BSSY.RECONVERGENT B3, `(.L_x_31) ;  /* 0x0000034000037945 */ /* 0x000fe20003800200 */
[----:B------:R-:W-:Y:S02]  /*1bd0*/  IMAD.MOV.U32 R19, RZ, RZ, RZ ;  /* 0x000000ffff137224 */ /* 0x000fe400078e00ff */
[----:B------:R-:W-:Y:S02]  /*1be0*/  ISETP.GE.U32.AND P1, PT, R44, 0x3, PT ;  /* 0x000000032c00780c */ /* 0x000fe40003f26070 */
[----:B------:R-:W-:-:S11]  /*1bf0*/  ISETP.NE.AND P0, PT, R20, RZ, PT ;  /* 0x000000ff1400720c */ /* 0x000fd60003f05270 */
[----:B------:R-:W-:Y:S05]  /*1c00*/  @!P1 BRA `(.L_x_32) ;  /* 0x0000000000bc9947 */ /* 0x000fea0003800000 */
[----:B------:R-:W3:Y:S01]  /*1c10*/  LDC R17, c[0x0][0x398] ;  /* 0x0000e600ff117b82 */ /* 0x000ee20000000800 */
[----:B------:R-:W-:Y:S02]  /*1c20*/  LOP3.LUT R19, R5, 0xfffffffc, RZ, 0xc0, !PT ;  /* 0xfffffffc05137812 */ /* 0x000fe400078ec0ff */
[----:B------:R-:W-:-:S05]  /*1c30*/  MOV R46, RZ ;  /* 0x000000ff002e7202 */ /* 0x000fca0000000f00 */
[----:B-1----:R-:W1:Y:S02]  /*1c40*/  LDC.64 R22, c[0x0][0x380] ;  /* 0x0000e000ff167b82 */ /* 0x002e640000000a00 */
.L_x_33:
[----:B------:R-:W-:-:S05]  /*1c50*/  IMAD R16, R46, 0x8, R1 ;  /* 0x000000082e107824 */ /* 0x000fca00078e0201 */
[----:B0-2---:R-:W2:Y:S04]  /*1c60*/  LDL.128 R8, [R16] ;  /* 0x0000000010087983 */ /* 0x005ea80000100c00 */
[----:B------:R1:W4:Y:S01]  /*1c70*/  LDL.128 R12, [R16+0x10] ;  /* 0x00001000100c7983 */ /* 0x0003220000100c00 */
[C---:B------:R-:W-:Y:S02]  /*1c80*/  IMAD.IADD R28, R46.reuse, 0x1, R32 ;  /* 0x000000012e1c7824 */ /* 0x040fe400078e0220 */
[----:B------:R-:W-:Y:S02]  /*1c90*/  VIADD R46, R46, 0x4 ;  /* 0x000000042e2e7836 */ /* 0x000fe40000000000 */
[C---:B------:R-:W-:Y:S01]  /*1ca0*/  VIADD R18, R28.reuse, 0x1 ;  /* 0x000000011c127836 */ /* 0x040fe20000000000 */
[C---:B---3--:R-:W-:Y:S01]  /*1cb0*/  ISETP.GE.U32.AND P1, PT, R28.reuse, R17, PT ;  /* 0x000000111c00720c */ /* 0x048fe20003f26070 */
[----:B------:R-:W-:-:S02]  /*1cc0*/  VIADD R30, R28, 0x2 ;  /* 0x000000021c1e7836 */ /* 0x000fc40000000000 */
[----:B------:R-:W-:Y:S01]  /*1cd0*/  VIADD R36, R28, 0x3 ;  /* 0x000000031c247836 */ /* 0x000fe20000000000 */
[-C--:B------:R-:W-:Y:S01]  /*1ce0*/  ISETP.GE.U32.AND P2, PT, R18, R17.reuse, PT ;  /* 0x000000111200720c */ /* 0x080fe20003f46070 */
[----:B-1----:R-:W-:Y:S01]  /*1cf0*/  IMAD.MOV.U32 R16, RZ, RZ, R22 ;  /* 0x000000ffff107224 */ /* 0x002fe200078e0016 */
[-C--:B------:R-:W-:Y:S02]  /*1d00*/  ISETP.GE.U32.AND P3, PT, R30, R17.reuse, PT ;  /* 0x000000111e00720c */ /* 0x080fe40003f66070 */
[----:B------:R-:W-:-:S05]  /*1d10*/  ISETP.GE.U32.AND P4, PT, R36, R17, PT ;  /* 0x000000112400720c */ /* 0x000fca0003f86070 */
[----:B------:R-:W-:Y:S02]  /*1d20*/  @P1 IMAD.IADD R31, R28, 0x1, -R17 ;  /* 0x000000011c1f1824 */ /* 0x000fe400078e0a11 */
[----:B------:R-:W-:Y:S02]  /*1d30*/  @!P1 IMAD.MOV.U32 R29, RZ, RZ, RZ ;  /* 0x000000ffff1d9224 */ /* 0x000fe400078e00ff */
[----:B------:R-:W-:Y:S01]  /*1d40*/  @P2 IADD3 R27, PT, PT, R18, -R17, RZ ;  /* 0x80000011121b2210 */ /* 0x000fe20007ffe0ff */
[----:B------:R-:W-:-:S04]  /*1d50*/  @P1 IMAD.WIDE.U32 R28, R31, 0x20, R38 ;  /* 0x000000201f1c1825 */ /* 0x000fc800078e0026 */
[--C-:B------:R-:W-:Y:S02]  /*1d60*/  @P3 IMAD.IADD R45, R30, 0x1, -R17.reuse ;  /* 0x000000011e2d3824 */ /* 0x100fe400078e0a11 */
[----:B------:R-:W-:Y:S02]  /*1d70*/  @P4 IMAD.IADD R43, R36, 0x1, -R17 ;  /* 0x00000001242b4824 */ /* 0x000fe400078e0a11 */
[----:B------:R-:W-:Y:S01]  /*1d80*/  @P2 IMAD.WIDE.U32 R26, R27, 0x20, R38 ;  /* 0x000000201b1a2825 */ /* 0x000fe200078e0026 */
[----:B------:R-:W-:-:S03]  /*1d90*/  @!P2 MOV R27, RZ ;  /* 0x000000ff001ba202 */ /* 0x000fc60000000f00 */
[----:B------:R-:W-:Y:S01]  /*1da0*/  @!P2 IMAD.MOV.U32 R26, RZ, RZ, R18 ;  /* 0x000000ffff1aa224 */ /* 0x000fe200078e0012 */
[----:B------:R-:W-:Y:S01]  /*1db0*/  MOV R18, R23 ;  /* 0x0000001700127202 */ /* 0x000fe20000000f00 */
[----:B------:R-:W-:-:S04]  /*1dc0*/  @P3 IMAD.WIDE.U32 R44, R45, 0x20, R38 ;  /* 0x000000202d2c3825 */ /* 0x000fc800078e0026 */
[----:B------:R-:W-:-:S04]  /*1dd0*/  @P4 IMAD.WIDE.U32 R42, R43, 0x20, R38 ;  /* 0x000000202b2a4825 */ /* 0x000fc800078e0026 */
[----:B------:R-:W-:Y:S01]  /*1de0*/  @!P3 IMAD.MOV.U32 R44, RZ, RZ, R30 ;  /* 0x000000ffff2cb224 */ /* 0x000fe200078e001e */
[-C--:B------:R-:W-:Y:S01]  /*1df0*/  LEA R30, P2, R26, R16.reuse, 0x3 ;  /* 0x000000101a1e7211 */ /* 0x080fe200078418ff */
[----:B------:R-:W-:Y:S01]  /*1e00*/  @!P4 IMAD.MOV.U32 R42, RZ, RZ, R36 ;  /* 0x000000ffff2ac224 */ /* 0x000fe200078e0024 */
[----:B------:R-:W-:Y:S01]  /*1e10*/  LEA R36, P1, R28, R16, 0x3 ;  /* 0x000000101c247211 */ /* 0x000fe200078218ff */
[----:B------:R-:W-:Y:S01]  /*1e20*/  @!P3 IMAD.MOV.U32 R45, RZ, RZ, RZ ;  /* 0x000000ffff2db224 */ /* 0x000fe200078e00ff */
[-C--:B------:R-:W-:Y:S01]  /*1e30*/  LEA.HI.X R31, R26, R18.reuse, R27, 0x3, P2 ;  /* 0x000000121a1f7211 */ /* 0x080fe200010f1c1b */
[----:B------:R-:W-:Y:S01]  /*1e40*/  @!P4 IMAD.MOV.U32 R43, RZ, RZ, RZ ;  /* 0x000000ffff2bc224 */ /* 0x000fe200078e00ff */
[----:B------:R-:W-:Y:S02]  /*1e50*/  LEA.HI.X R37, R28, R18, R29, 0x3, P1 ;  /* 0x000000121c257211 */ /* 0x000fe400008f1c1d */
[-C--:B------:R-:W-:Y:S02]  /*1e60*/  LEA R26, P1, R44, R16.reuse, 0x3 ;  /* 0x000000102c1a7211 */ /* 0x080fe400078218ff */
[----:B------:R-:W-:-:S02]  /*1e70*/  LEA R28, P2, R42, R16, 0x3 ;  /* 0x000000102a1c7211 */ /* 0x000fc400078418ff */
[-C--:B------:R-:W-:Y:S02]  /*1e80*/  LEA.HI.X R27, R44, R18.reuse, R45, 0x3, P1 ;  /* 0x000000122c1b7211 */ /* 0x080fe400008f1c2d */
[----:B------:R-:W-:Y:S02]  /*1e90*/  LEA.HI.X R29, R42, R18, R43, 0x3, P2 ;  /* 0x000000122a1d7211 */ /* 0x000fe400010f1c2b */
[----:B------:R-:W-:Y:S01]  /*1ea0*/  ISETP.NE.AND P1, PT, R46, R19, PT ;  /* 0x000000132e00720c */ /* 0x000fe20003f25270 */
[----:B--2---:R0:W-:Y:S04]  /*1eb0*/  STG.E.64 desc[UR8][R36.64], R8 ;  /* 0x0000000824007986 */ /* 0x0041e8000c101b08 */
[----:B------:R0:W-:Y:S04]  /*1ec0*/  STG.E.64 desc[UR8][R30.64], R10 ;  /* 0x0000000a1e007986 */ /* 0x0001e8000c101b08 */
[----:B----4-:R0:W-:Y:S04]  /*1ed0*/  STG.E.64 desc[UR8][R26.64], R12 ;  /* 0x0000000c1a007986 */ /* 0x0101e8000c101b08 */
[----:B------:R0:W-:Y:S01]  /*1ee0*/  STG.E.64 desc[UR8][R28.64], R14 ;  /* 0x0000000e1c007986 */ /* 0x0001e2000c101b08 */
[----:B------:R-:W-:Y:S05]  /*1ef0*/  @P1 BRA `(.L_x_33) ;  /* 0xfffffffc00541947 */ /* 0x000fea000383ffff */
.L_x_32:
[----:B------:R-:W-:Y:S05]  /*1f00*/  BSYNC.RECONVERGENT B3 ;  /* 0x0000000000037941 */ /* 0x000fea0003800200 */
.L_x_31:
[----:B------:R-:W-:Y:S05]  /*1f10*/  @!P0 BRA `(.L_x_30) ;  /* 0x0000000000888947 */ /* 0x000fea0003800000 */
[----:B-1----:R-:W-:-:S05]  /*1f20*/  IMAD R22, R19, 0x8, R1 ;  /* 0x0000000813167824 */ /* 0x002fca00078e0201 */
[----:B0-2---:R-:W2:Y:S01]  /*1f30*/  LDL.128 R8, [R22] ;  /* 0x0000000016087983 */ /* 0x005ea20000100c00 */
[----:B------:R-:W-:-:S05]  /*1f40*/  IMAD.IADD R26, R19, 0x1, R32 ;  /* 0x00000001131a7824 */ /* 0x000fca00078e0220 */
[----:B------:R-:W-:-:S13]  /*1f50*/  ISETP.GE.U32.AND P0, PT, R26, R17, PT ;  /* 0x000000111a00720c */ /* 0x000fda0003f06070 */
[----:B------:R-:W-:-:S04]  /*1f60*/  @P0 IMAD.IADD R13, R26, 0x1, -R17 ;  /* 0x000000011a0d0824 */ /* 0x000fc800078e0a11 */
[----:B------:R-:W-:Y:S01]  /*1f70*/  @P0 IMAD.WIDE.U32 R12, R13, 0x20, R38 ;  /* 0x000000200d0c0825 */ /* 0x000fe200078e0026 */
[----:B------:R-:W-:-:S03]  /*1f80*/  @!P0 MOV R13, RZ ;  /* 0x000000ff000d8202 */ /* 0x000fc60000000f00 */
[----:B------:R-:W-:-:S05]  /*1f90*/  @!P0 IMAD.MOV.U32 R12, RZ, RZ, R26 ;  /* 0x000000ffff0c8224 */ /* 0x000fca00078e001a */
[----:B------:R-:W-:-:S04]  /*1fa0*/  LEA R14, P0, R12, R16, 0x3 ;  /* 0x000000100c0e7211 */ /* 0x000fc800078018ff */
[----:B------:R-:W-:Y:S02]  /*1fb0*/  LEA.HI.X R15, R12, R18, R13, 0x3, P0 ;  /* 0x000000120c0f7211 */ /* 0x000fe400000f1c0d */
[----:B------:R-:W-:-:S03]  /*1fc0*/  ISETP.NE.AND P0, PT, R20, 0x1, PT ;  /* 0x000000011400780c */ /* 0x000fc60003f05270 */
[----:B--2---:R3:W-:Y:S10]  /*1fd0*/  STG.E.64 desc[UR8][R14.64], R8 ;  /* 0x000000080e007986 */ /* 0x0047f4000c101b08 */
[----:B------:R-:W-:Y:S05]  /*1fe0*/  @!P0 BRA `(.L_x_30) ;  /* 0x0000000000548947 */ /* 0x000fea0003800000 */
[----:B------:R-:W-:-:S05]  /*1ff0*/  VIADD R12, R26, 0x1 ;  /* 0x000000011a0c7836 */ /* 0x000fca0000000000 */
[----:B------:R-:W-:-:S13]  /*2000*/  ISETP.GE.U32.AND P0, PT, R12, R17, PT ;  /* 0x000000110c00720c */ /* 0x000fda0003f06070 */
[----:B---3--:R-:W-:-:S04]  /*2010*/  @P0 IMAD.IADD R9, R12, 0x1, -R17 ;  /* 0x000000010c090824 */ /* 0x008fc800078e0a11 */
[----:B------:R-:W-:-:S04]  /*2020*/  @P0 IMAD.WIDE.U32 R8, R9, 0x20, R38 ;  /* 0x0000002009080825 */ /* 0x000fc800078e0026 */
[----:B------:R-:W-:Y:S02]  /*2030*/  @!P0 IMAD.MOV.U32 R8, RZ, RZ, R12 ;  /* 0x000000ffff088224 */ /* 0x000fe400078e000c */
[----:B------:R-:W-:-:S03]  /*2040*/  @!P0 IMAD.MOV.U32 R9, RZ, RZ, RZ ;  /* 0x000000ffff098224 */ /* 0x000fc600078e00ff */
[----:B------:R-:W-:-:S04]  /*2050*/  LEA R12, P0, R8, R16, 0x3 ;  /* 0x00000010080c7211 */ /* 0x000fc800078018ff */
[----:B------:R-:W-:Y:S02]  /*2060*/  LEA.HI.X R13, R8, R18, R9, 0x3, P0 ;  /* 0x00000012080d7211 */ /* 0x000fe400000f1c09 */
[----:B------:R-:W-:-:S03]  /*2070*/  ISETP.NE.AND P0, PT, R20, 0x2, PT ;  /* 0x000000021400780c */ /* 0x000fc60003f05270 */
[----:B------:R4:W-:Y:S10]  /*2080*/  STG.E.64 desc[UR8][R12.64], R10 ;  /* 0x0000000a0c007986 */ /* 0x0009f4000c101b08 */
[----:B------:R-:W-:Y:S05]  /*2090*/  @!P0 BRA `(.L_x_30) ;  /* 0x0000000000288947 */ /* 0x000fea0003800000 */
[----:B----4-:R-:W2:Y:S01]  /*20a0*/  LDL.64 R10, [R22+0x10] ;  /* 0x00001000160a7983 */ /* 0x010ea20000100a00 */
[----:B------:R-:W-:-:S05]  /*20b0*/  VIADD R26, R26, 0x2 ;  /* 0x000000021a1a7836 */ /* 0x000fca0000000000 */
[----:B------:R-:W-:-:S13]  /*20c0*/  ISETP.GE.U32.AND P0, PT, R26, R17, PT ;  /* 0x000000111a00720c */ /* 0x000fda0003f06070 */
[----:B------:R-:W-:-:S05]  /*20d0*/  @P0 IADD3 R9, PT, PT, R26, -R17, RZ ;  /* 0x800000111a090210 */ /* 0x000fca0007ffe0ff */
[----:B------:R-:W-:-:S04]  /*20e0*/  @P0 IMAD.WIDE.U32 R8, R9, 0x20, R38 ;  /* 0x0000002009080825 */ /* 0x000fc800078e0026 */
[----:B------:R-:W-:Y:S02]  /*20f0*/  @!P0 IMAD.MOV.U32 R8, RZ, RZ, R26 ;  /* 0x000000ffff088224 */ /* 0x000fe400078e001a */
[----:B------:R-:W-:-:S03]  /*2100*/  @!P0 IMAD.MOV.U32 R9, RZ, RZ, RZ ;  /* 0x000000ffff098224 */ /* 0x000fc600078e00ff */
[----:B------:R-:W-:-:S04]  /*2110*/  LEA R16, P0, R8, R16, 0x3 ;  /* 0x0000001008107211 */ /* 0x000fc800078018ff */
[----:B------:R-:W-:-:S05]  /*2120*/  LEA.HI.X R17, R8, R18, R9, 0x3, P0 ;  /* 0x0000001208117211 */ /* 0x000fca00000f1c09 */
[----:B--2---:R0:W-:Y:S04]  /*2130*/  STG.E.64 desc[UR8][R16.64], R10 ;  /* 0x0000000a10007986 */ /* 0x0041e8000c101b08 */
.L_x_30:
[----:B------:R-:W-:Y:S05]  /*2140*/  BSYNC.RECONVERGENT B2 ;  /* 0x0000000000027941 */ /* 0x000fea0003800200 */
.L_x_29:
[--C-:B------:R-:W-:Y:S01]  /*2150*/  IMAD.IADD R5, R5, 0x1, R32.reuse ;  /* 0x0000000105057824 */ /* 0x100fe200078e0220 */
[----:B------:R-:W-:Y:S01]  /*2160*/  LOP3.LUT R21, R21, 0x7fffffff, RZ, 0xc0, !PT ;  /* 0x7fffffff15157812 */ /* 0x000fe200078ec0ff */
[----:B------:R-:W-:Y:S02]  /*2170*/  IMAD.MOV.U32 R20, RZ, RZ, R32 ;  /* 0x000000ffff147224 */ /* 0x000fe400078e0020 */
[----:B------:R-:W-:Y:S01]  /*2180*/  IMAD.MOV.U32 R32, RZ, RZ, R5 ;  /* 0x000000ffff207224 */ /* 0x000fe200078e0005 */
[----:B------:R-:W-:Y:S06]  /*2190*/  BRA `(.L_x_11) ;  /* 0x0000006c00e87947 */ /* 0x000fec0003800000 */
.L_x_23:
[----:B------:R-:W-:Y:S01]  /*21a0*/  ISETP.GE.U32.AND P0, PT, R8, RZ, PT ;  /* 0x000000ff0800720c */ /* 0x000fe20003f06070 */
[----:B------:R-:W-:Y:S03]  /*21b0*/  BSSY.RECONVERGENT B2, `(.L_x_34) ;  /* 0x0000015000027945 */ /* 0x000fe60003800200 */
[----:B------:R-:W-:-:S04]  /*21c0*/  ISETP.GE.U32.AND.EX P0, PT, R9, 0x1, PT, P0 ;  /* 0x000000010900780c */ /* 0x000fc80003f06100 */
[----:B------:R-:W-:-:S13]  /*21d0*/  ISETP.EQ.OR P0, PT, R20, RZ, !P0 ;  /* 0x000000ff1400720c */ /* 0x000fda0004702670 */
[----:B------:R-:W-:Y:S05]  /*21e0*/  @P0 BRA `(.L_x_35) ;  /* 0x0000000000440947 */ /* 0x000fea0003800000 */
[----:B------:R-:W0:Y:S01]  /*21f0*/  LDC R17, c[0x0][0x398] ;  /* 0x0000e600ff117b82 */ /* 0x000e220000000800 */
[----:B------:R-:W-:-:S07]  /*2200*/  HFMA2 R5, -RZ, RZ, 0, 0 ;  /* 0x00000000ff057431 */ /* 0x000fce00000001ff */
[----:B------:R-:W1:Y:S02]  /*2210*/  LDC.64 R12, c[0x0][0x380] ;  /* 0x0000e000ff0c7b82 */ /* 0x000e640000000a00 */
.L_x_36:
[----:B0-----:R-:W-:Y:S01]  /*2220*/  ISETP.GE.U32.AND P0, PT, R10, R17, PT ;  /* 0x000000110a00720c */ /* 0x001fe20003f06070 */
[----:B-1----:R-:W-:Y:S02]  /*2230*/  IMAD.MOV.U32 R16, RZ, RZ, R12 ;  /* 0x000000ffff107224 */ /* 0x002fe400078e000c */
[----:B------:R-:W-:-:S10]  /*2240*/  IMAD.MOV.U32 R18, RZ, RZ, R13 ;  /* 0x000000ffff127224 */ /* 0x000fd400078e000d */
[----:B------:R-:W-:Y:S02]  /*2250*/  @P0 IMAD.IADD R11, R10, 0x1, -R17 ;  /* 0x000000010a0b0824 */ /* 0x000fe400078e0a11 */
[----:B------:R-:W-:Y:S02]  /*2260*/  @!P0 IMAD.MOV.U32 R8, RZ, RZ, R10 ;  /* 0x000000ffff088224 */ /* 0x000fe400078e000a */
[----:B------:R-:W-:Y:S02]  /*2270*/  @!P0 IMAD.MOV.U32 R9, RZ, RZ, RZ ;  /* 0x000000ffff098224 */ /* 0x000fe400078e00ff */
[----:B------:R-:W-:-:S03]  /*2280*/  @P0 IMAD.WIDE.U32 R8, R11, 0x20, R38 ;  /* 0x000000200b080825 */ /* 0x000fc600078e0026 */
[----:B------:R-:W-:-:S04]  /*2290*/  LEA R10, P0, R8, R16, 0x3 ;  /* 0x00000010080a7211 */ /* 0x000fc800078018ff */
[----:B------:R-:W-:-:S05]  /*22a0*/  LEA.HI.X R11, R8, R18, R9, 0x3, P0 ;  /* 0x00000012080b7211 */ /* 0x000fca00000f1c09 */
[----:B------:R-:W2:Y:S01]  /*22b0*/  LDG.E R10, desc[UR8][R10.64] ;  /* 0x000000080a0a7981 */ /* 0x000ea2000c1e1900 */
[----:B------:R-:W-:-:S04]  /*22c0*/  IADD3 R5, PT, PT, R5, 0x1, RZ ;  /* 0x0000000105057810 */ /* 0x000fc80007ffe0ff */
[----:B------:R-:W-:Y:S02]  /*22d0*/  ISETP.GE.U32.AND P0, PT, R5, R20, PT ;  /* 0x000000140500720c */ /* 0x000fe40003f06070 */
[----:B--2---:R-:W-:-:S13]  /*22e0*/  ISETP.NE.AND P1, PT, R10, RZ, PT ;  /* 0x000000ff0a00720c */ /* 0x004fda0003f25270 */
[----:B------:R-:W-:Y:S05]  /*22f0*/  @!P0 BRA P1, `(.L_x_36) ;  /* 0xfffffffc00c88947 */ /* 0x000fea000083ffff */
.L_x_35:
[----:B------:R-:W-:Y:S05]  /*2300*/  BSYNC.RECONVERGENT B2 ;  /* 0x0000000000027941 */ /* 0x000fea0003800200 */
.L_x_34:
[----:B------:R-:W-:Y:S01]  /*2310*/  ISETP.NE.AND P0, PT, R10, RZ, PT ;  /* 0x000000ff0a00720c */ /* 0x000fe20003f05270 */
[----:B------:R-:W-:Y:S01]  /*2320*/  BSSY.RECONVERGENT B2, `(.L_x_37) ;  /* 0x000000b000027945 */ /* 0x000fe20003800200 */
[----:B------:R-:W-:-:S11]  /*2330*/  IMAD.MOV.U32 R5, RZ, RZ, RZ ;  /* 0x000000ffff057224 */ /* 0x000fd600078e00ff */
[----:B------:R-:W-:Y:S05]  /*2340*/  @!P0 BRA `(.L_x_38) ;  /* 0x0000000000208947 */ /* 0x000fea0003800000 */
[----:B------:R-:W-:-:S13]  /*2350*/  ISETP.GE.U32.AND P0, PT, R10, R17, PT ;  /* 0x000000110a00720c */ /* 0x000fda0003f06070 */
[----:B------:R-:W-:Y:S02]  /*2360*/  @P0 IMAD.IADD R17, R10, 0x1, -R17 ;  /* 0x000000010a110824 */ /* 0x000fe400078e0a11 */
[----:B------:R-:W-:Y:S02]  /*2370*/  @!P0 IMAD.MOV.U32 R8, RZ, RZ, R10 ;  /* 0x000000ffff088224 */ /* 0x000fe400078e000a */
[----:B------:R-:W-:Y:S02]  /*2380*/  @!P0 IMAD.MOV.U32 R9, RZ, RZ, RZ ;  /* 0x000000ffff098224 */ /* 0x000fe400078e00ff */
[----:B------:R-:W-:-:S03]  /*2390*/  @P0 IMAD.WIDE.U32 R8, R17, 0x20, R38 ;  /* 0x0000002011080825 */ /* 0x000fc600078e0026 */
[----:B------:R-:W-:-:S04]  /*23a0*/  LEA R16, P0, R8, R16, 0x3 ;  /* 0x0000001008107211 */ /* 0x000fc800078018ff */
[----:B------:R-:W-:-:S05]  /*23b0*/  LEA.HI.X R17, R8, R18, R9, 0x3, P0 ;  /* 0x0000001208117211 */ /* 0x000fca00000f1c09 */
[----:B------:R0:W5:Y:S04]  /*23c0*/  LDG.E R5, desc[UR8][R16.64+0x4] ;  /* 0x0000040810057981 */ /* 0x000168000c1e1900 */
.L_x_38:
[----:B------:R-:W-:Y:S05]  /*23d0*/  BSYNC.RECONVERGENT B2 ;  /* 0x0000000000027941 */ /* 0x000fea0003800200 */
.L_x_37:
[----:B-----5:R-:W-:Y:S01]  /*23e0*/  ISETP.NE.AND P1, PT, R5, RZ, PT ;  /* 0x000000ff0500720c */ /* 0x020fe20003f25270 */
[----:B------:R-:W-:Y:S01]  /*23f0*/  IMAD.MOV.U32 R8, RZ, RZ, 0x5 ;  /* 0x00000005ff087424 */ /* 0x000fe200078e00ff */
[----:B------:R-:W-:-:S04]  /*2400*/  LOP3.LUT R9, R21, 0x7f000000, RZ, 0xc0, !PT ;  /* 0x7f00000015097812 */ /* 0x000fc800078ec0ff */
[----:B------:R-:W-:-:S04]  /*2410*/  ISETP.NE.AND.EX P0, PT, R9, 0x5000000, PT, !PT ;  /* 0x050000000900780c */ /* 0x000fc80003f053f0 */
[----:B------:R-:W-:-:S03]  /*2420*/  SEL R8, R8, 0x6, !P0 ;  /* 0x0000000608087807 */ /* 0x000fc60004000000 */
[----:B------:R-:W-:Y:S02]  /*2430*/  @P1 MOV R20, R5 ;  /* 0x0000000500141202 */ /* 0x000fe40000000f00 */
[----:B------:R-:W-:-:S04]  /*2440*/  @P1 PRMT R21, R21, 0x4210, R8 ;  /* 0x0000421015151816 */ /* 0x000fc80000000008 */
[----:B------:R-:W-:Y:S01]  /*2450*/  @!P1 PRMT R21, R21, 0x4210, R8 ;  /* 0x0000421015159816 */ /* 0x000fe20000000008 */
[----:B------:R-:W-:Y:S06]  /*2460*/  BRA `(.L_x_11) ;  /* 0x0000006c00347947 */ /* 0x000fec0003800000 */
.L_x_4:
[----:B------:R-:W0:Y:S01]  /*2470*/  LDCU.64 UR4, c[0x0][0x390] ;  /* 0x00007200ff0477ac */ /* 0x000e220008000a00 */
[----:B------:R-:W-:-:S04]  /*2480*/  SHF.R.U64 R8, R28, 0x1e, R5 ;  /* 0x0000001e1c087819 */ /* 0x000fc80000001205 */
[----:B------:R-:W-:-:S04]  /*2490*/  LOP3.LUT R8, R8, 0x3fffffc, RZ, 0xc0, !PT ;  /* 0x03fffffc08087812 */ /* 0x000fc800078ec0ff */
[----:B0-----:R-:W-:-:S05]  /*24a0*/  IADD3 R8, P0, PT, R8, UR4, RZ ;  /* 0x0000000408087c10 */ /* 0x001fca000ff1e0ff */
[----:B------:R-:W-:-:S05]  /*24b0*/  IMAD.X R9, RZ, RZ, UR5, P0 ;  /* 0x00000005ff097e24 */ /* 0x000fca00080e06ff */
[----:B---3--:R-:W2:Y:S02]  /*24c0*/  LDG.E.CONSTANT R12, desc[UR8][R8.64] ;  /* 0x00000008080c7981 */ /* 0x008ea4000c1e9900 */
[----:B--2---:R-:W-:-:S13]  /*24d0*/  ISETP.NE.AND P0, PT, R12, RZ, PT ;  /* 0x000000ff0c00720c */ /* 0x004fda0003f05270 */
[----:B------:R-:W-:Y:S05]  /*24e0*/  @!P0 BRA `(.L_x_5) ;  /* 0x00000004006c8947 */ /* 0x000fea0003800000 */
[----:B------:R-:W0:Y:S01]  /*24f0*/  LDCU UR4, c[0x0][0x398] ;  /* 0x00007300ff0477ac */ /* 0x000e220008000800 */
[----:B------:R-:W-:Y:S02]  /*2500*/  IMAD.MOV.U32 R20, RZ, RZ, R32 ;  /* 0x000000ffff147224 */ /* 0x000fe400078e0020 */
[----:B------:R-:W-:Y:S01]  /*2510*/  IMAD.MOV.U32 R21, RZ, RZ, 0x3000000 ;  /* 0x03000000ff157424 */ /* 0x000fe200078e00ff */
[----:B------:R-:W1:Y:S01]  /*2520*/  LDCU.64 UR6, c[0x0][0x380] ;  /* 0x00007000ff0677ac */ /* 0x000e620008000a00 */
[----:B0-----:R-:W-:-:S13]  /*2530*/  ISETP.GE.U32.AND P0, PT, R32, UR4, PT ;  /* 0x0000000420007c0c */ /* 0x001fda000bf06070 */
[----:B------:R-:W-:Y:S02]  /*2540*/  @P0 VIADD R5, R32, -UR4 ;  /* 0x8000000420050c36 */ /* 0x000fe40008000000 */
[----:B------:R-:W-:Y:S02]  /*2550*/  @!P0 IMAD.MOV.U32 R8, RZ, RZ, R32 ;  /* 0x000000ffff088224 */ /* 0x000fe400078e0020 */
[----:B------:R-:W-:Y:S02]  /*2560*/  @!P0 IMAD.MOV.U32 R9, RZ, RZ, RZ ;  /* 0x000000ffff098224 */ /* 0x000fe400078e00ff */
[----:B------:R-:W-:-:S04]  /*2570*/  @P0 IMAD.WIDE.U32 R8, R5, 0x20, R38 ;  /* 0x0000002005080825 */ /* 0x000fc800078e0026 */
[----:B------:R-:W-:Y:S01]  /*2580*/  VIADD R5, R32, 0x1 ;  /* 0x0000000120057836 */ /* 0x000fe20000000000 */
[----:B-1----:R-:W-:-:S03]  /*2590*/  LEA R10, P0, R8, UR6, 0x3 ;  /* 0x00000006080a7c11 */ /* 0x002fc6000f8018ff */
[----:B------:R-:W-:Y:S01]  /*25a0*/  IMAD.MOV.U32 R32, RZ, RZ, R5 ;  /* 0x000000ffff207224 */ /* 0x000fe200078e0005 */
[----:B------:R-:W-:Y:S01]  /*25b0*/  LEA.HI.X R11, R8, UR7, R9, 0x3, P0 ;  /* 0x00000007080b7c11 */ /* 0x000fe200080f1c09 */
[----:B------:R-:W-:Y:S02]  /*25c0*/  HFMA2 R9, -RZ, RZ, 0, 0 ;  /* 0x00000000ff097431 */ /* 0x000fe400000001ff */
[----:B------:R-:W-:-:S05]  /*25d0*/  IMAD.MOV.U32 R8, RZ, RZ, R12 ;  /* 0x000000ffff087224 */ /* 0x000fca00078e000c */
[----:B------:R1:W-:Y:S01]  /*25e0*/  STG.E.64 desc[UR8][R10.64], R8 ;  /* 0x000000080a007986 */ /* 0x0003e2000c101b08 */
[----:B------:R-:W-:Y:S05]  /*25f0*/  BRA `(.L_x_11) ;  /* 0x0000006800d07947 */ /* 0x000fea0003800000 */
.L_x_3:
[----:B------:R-:W0:Y:S01]  /*2600*/  LDCU UR4, c[0x0][0x398] ;  /* 0x00007300ff0477ac */ /* 0x000e220008000800 */
[----:B------:R-:W1:Y:S01]  /*2610*/  LDCU.64 UR6, c[0x0][0x380] ;  /* 0x00007000ff0677ac */ /* 0x000e620008000a00 */
[----:B0-----:R-:W-:-:S13]  /*2620*/  ISETP.GE.U32.AND P0, PT, R28, UR4, PT ;  /* 0x000000041c007c0c */ /* 0x001fda000bf06070 */
[----:B------:R-:W-:Y:S01]  /*2630*/  @P0 VIADD R9, R28, -UR4 ;  /* 0x800000041c090c36 */ /* 0x000fe20008000000 */
[----:B------:R-:W-:Y:S01]  /*2640*/  @!P0 MOV R11, R28 ;  /* 0x0000001c000b8202 */ /* 0x000fe20000000f00 */
[----:B------:R-:W-:Y:S02]  /*2650*/  @!P0 IMAD.MOV.U32 R12, RZ, RZ, RZ ;  /* 0x000000ffff0c8224 */ /* 0x000fe400078e00ff */
[----:B------:R-:W-:-:S04]  /*2660*/  @P0 IMAD.WIDE.U32 R8, R9, 0x20, R38 ;  /* 0x0000002009080825 */ /* 0x000fc800078e0026 */
[----:B------:R-:W-:Y:S02]  /*2670*/  @P0 IMAD.MOV.U32 R11, RZ, RZ, R8 ;  /* 0x000000ffff0b0224 */ /* 0x000fe400078e0008 */
[----:B------:R-:W-:-:S03]  /*2680*/  @P0 IMAD.MOV.U32 R12, RZ, RZ, R9 ;  /* 0x000000ffff0c0224 */ /* 0x000fc600078e0009 */
[----:B-1----:R-:W-:-:S04]  /*2690*/  LEA R10, P0, R11, UR6, 0x3 ;  /* 0x000000060b0a7c11 */ /* 0x002fc8000f8018ff */
[----:B------:R-:W-:-:S05]  /*26a0*/  LEA.HI.X R11, R11, UR7, R12, 0x3, P0 ;  /* 0x000000070b0b7c11 */ /* 0x000fca00080f1c0c */
[----:B---3--:R-:W2:Y:S02]  /*26b0*/  LDG.E.64 R20, desc[UR8][R10.64] ;  /* 0x000000080a147981 */ /* 0x008ea4000c1e1b00 */
[----:B--2---:R-:W-:-:S04]  /*26c0*/  ISETP.GT.U32.AND P0, PT, R20, -0x1, PT ;  /* 0xffffffff1400780c */ /* 0x004fc80003f04070 */
[----:B------:R-:W-:-:S13]  /*26d0*/  ISETP.GT.AND.EX P0, PT, R21, -0x1, PT, P0 ;  /* 0xffffffff1500780c */ /* 0x000fda0003f04300 */
[----:B------:R-:W-:Y:S01]  /*26e0*/  @P0 IMAD.WIDE.U32 R8, R25, 0x8, R40 ;  /* 0x0000000819080825 */ /* 0x000fe200078e0028 */
[----:B------:R-:W-:-:S03]  /*26f0*/  @!P0 LOP3.LUT R21, R21, 0x7fffffff, RZ, 0xc0, !PT ;  /* 0x7fffffff15158812 */ /* 0x000fc600078ec0ff */
[----:B------:R-:W-:Y:S02]  /*2700*/  @P0 IMAD.MOV.U32 R29, RZ, RZ, R5 ;  /* 0x000000ffff1d0224 */ /* 0x000fe400078e0005 */
[----:B------:R-:W-:-:S03]  /*2710*/  @P0 VIADD R5, R25, 0x1 ;  /* 0x0000000119050836 */ /* 0x000fc60000000000 */
[----:B------:R0:W-:Y:S02]  /*2720*/  @P0 STG.E.64 desc[UR8][R8.64], R28 ;  /* 0x0000001c08000986 */ /* 0x0001e4000c101b08 */
[-C--:B------:R-:W-:Y:S02]  /*2730*/  @P0 VIMNMX.U32 R34, PT, PT, R34, R5.reuse, !PT ;  /* 0x0000000522220248 */ /* 0x080fe40007fe0000 */
[----:B------:R-:W-:Y:S01]  /*2740*/  @P0 MOV R25, R5 ;  /* 0x0000000500190202 */ /* 0x000fe20000000f00 */
[----:B------:R-:W-:Y:S06]  /*2750*/  BRA `(.L_x_11) ;  /* 0x0000006800787947 */ /* 0x000fec0003800000 */
.L_x_2:
[----:B------:R-:W-:-:S13]  /*2760*/  ISETP.NE.AND P0, PT, R9, 0xb, PT ;  /* 0x0000000b0900780c */ /* 0x000fda0003f05270 */
[----:B------:R-:W-:Y:S05]  /*2770*/  @!P0 BRA `(.L_x_39) ;  /* 0x00000000009c8947 */ /* 0x000fea0003800000 */
[----:B------:R-:W-:-:S13]  /*2780*/  ISETP.NE.AND P0, PT, R9, 0x9, PT ;  /* 0x000000090900780c */ /* 0x000fda0003f05270 */
[----:B------:R-:W-:Y:S05]  /*2790*/  @!P0 BRA `(.L_x_40) ;  /* 0x00000000004c8947 */ /* 0x000fea0003800000 */
[----:B------:R-:W-:-:S13]  /*27a0*/  ISETP.NE.AND P0, PT, R9, 0x7, PT ;  /* 0x000000070900780c */ /* 0x000fda0003f05270 */
[----:B------:R-:W-:Y:S05]  /*27b0*/  @P0 BRA `(.L_x_5) ;  /* 0x0000000000b80947 */ /* 0x000fea0003800000 */
[----:B------:R-:W0:Y:S01]  /*27c0*/  LDCU UR4, c[0x0][0x398] ;  /* 0x00007300ff0477ac */ /* 0x000e220008000800 */
[----:B------:R-:W1:Y:S01]  /*27d0*/  LDCU.64 UR6, c[0x0][0x380] ;  /* 0x00007000ff0677ac */ /* 0x000e620008000a00 */
[----:B0-----:R-:W-:-:S13]  /*27e0*/  ISETP.GE.U32.AND P0, PT, R28, UR4, PT ;  /* 0x000000041c007c0c */ /* 0x001fda000bf06070 */
[----:B------:R-:W-:Y:S02]  /*27f0*/  @P0 VIADD R9, R28, -UR4 ;  /* 0x800000041c090c36 */ /* 0x000fe40008000000 */
[----:B------:R-:W-:Y:S02]  /*2800*/  @!P0 IMAD.MOV.U32 R10, RZ, RZ, R28 ;  /* 0x000000ffff0a8224 */ /* 0x000fe400078e001c */
[----:B------:R-:W-:-:S04]  /*2810*/  @P0 IMAD.WIDE.U32 R8, R9, 0x20, R38 ;  /* 0x0000002009080825 */ /* 0x000fc800078e0026 */
[----:B------:R-:W-:Y:S02]  /*2820*/  @P0 IMAD.MOV.U32 R10, RZ, RZ, R8 ;  /* 0x000000ffff0a0224 */ /* 0x000fe400078e0008 */
[----:B------:R-:W-:Y:S02]  /*2830*/  @!P0 IMAD.MOV.U32 R11, RZ, RZ, RZ ;  /* 0x000000ffff0b8224 */ /* 0x000fe400078e00ff */
[----:B------:R-:W-:Y:S01]  /*2840*/  @P0 IMAD.MOV.U32 R11, RZ, RZ, R9 ;  /* 0x000000ffff0b0224 */ /* 0x000fe200078e0009 */
[----:B-1----:R-:W-:-:S04]  /*2850*/  LEA R8, P0, R10, UR6, 0x3 ;  /* 0x000000060a087c11 */ /* 0x002fc8000f8018ff */
[----:B------:R-:W-:-:S05]  /*2860*/  LEA.HI.X R9, R10, UR7, R11, 0x3, P0 ;  /* 0x000000070a097c11 */ /* 0x000fca00080f1c0b */
[----:B---3--:R-:W2:Y:S02]  /*2870*/  LDG.E.64 R20, desc[UR8][R8.64] ;  /* 0x0000000808147981 */ /* 0x008ea4000c1e1b00 */
[----:B--2---:R-:W-:-:S04]  /*2880*/  ISETP.GT.U32.AND P0, PT, R20, -0x1, PT ;  /* 0xffffffff1400780c */ /* 0x004fc80003f04070 */
[----:B------:R-:W-:-:S13]  /*2890*/  ISETP.GT.AND.EX P0, PT, R21, -0x1, PT, P0 ;  /* 0xffffffff1500780c */ /* 0x000fda0003f04300 */
[----:B------:R-:W-:Y:S05]  /*28a0*/  @P0 BRA `(.L_x_5) ;  /* 0x00000000007c0947 */ /* 0x000fea0003800000 */
[----:B------:R-:W-:Y:S01]  /*28b0*/  LOP3.LUT R21, R21, 0x7fffffff, RZ, 0xc0, !PT ;  /* 0x7fffffff15157812 */ /* 0x000fe200078ec0ff */
[----:B------:R-:W-:Y:S06]  /*28c0*/  BRA `(.L_x_11) ;  /* 0x00000068001c7947 */ /* 0x000fec0003800000 */
.L_x_40:
[----:B------:R-:W0:Y:S01]  /*28d0*/  LDCU UR4, c[0x0][0x398] ;  /* 0x00007300ff0477ac */ /* 0x000e220008000800 */
[----:B------:R-:W1:Y:S01]  /*28e0*/  LDCU.64 UR6, c[0x0][0x380] ;  /* 0x00007000ff0677ac */ /* 0x000e620008000a00 */
[----:B0-----:R-:W-:-:S13]  /*28f0*/  ISETP.GE.U32.AND P0, PT, R28, UR4, PT ;  /* 0x000000041c007c0c */ /* 0x001fda000bf06070 */
[----:B------:R-:W-:Y:S01]  /*2900*/  @P0 IADD3 R9, PT, PT, R28, -UR4, RZ ;  /* 0x800000041c090c10 */ /* 0x000fe2000fffe0ff */
[----:B------:R-:W-:Y:S02]  /*2910*/  @!P0 IMAD.MOV.U32 R10, RZ, RZ, R28 ;  /* 0x000000ffff0a8224 */ /* 0x000fe400078e001c */
[----:B------:R-:W-:Y:S02]  /*2920*/  @!P0 IMAD.MOV.U32 R11, RZ, RZ, RZ ;  /* 0x000000ffff0b8224 */ /* 0x000fe400078e00ff */
[----:B------:R-:W-:-:S04]  /*2930*/  @P0 IMAD.WIDE.U32 R8, R9, 0x20, R38 ;  /* 0x0000002009080825 */ /* 0x000fc800078e0026 */
[----:B------:R-:W-:Y:S02]  /*2940*/  @P0 IMAD.MOV.U32 R10, RZ, RZ, R8 ;  /* 0x000000ffff0a0224 */ /* 0x000fe400078e0008 */
[----:B------:R-:W-:-:S03]  /*2950*/  @P0 IMAD.MOV.U32 R11, RZ, RZ, R9 ;  /* 0x000000ffff0b0224 */ /* 0x000fc600078e0009 */
[----:B-1----:R-:W-:Y:S01]  /*2960*/  LEA R20, P0, R10, UR6, 0x3 ;  /* 0x000000060a147c11 */ /* 0x002fe2000f8018ff */
[----:B------:R-:W-:-:S03]  /*2970*/  IMAD.WIDE.U32 R8, R25, 0x8, R40 ;  /* 0x0000000819087825 */ /* 0x000fc600078e0028 */
[----:B------:R-:W-:Y:S01]  /*2980*/  LEA.HI.X R21, R10, UR7, R11, 0x3, P0 ;  /* 0x000000070a157c11 */ /* 0x000fe200080f1c0b */
[----:B------:R-:W-:-:S05]  /*2990*/  IMAD.MOV.U32 R29, RZ, RZ, R5 ;  /* 0x000000ffff1d7224 */ /* 0x000fca00078e0005 */
[----:B---3--:R-:W5:Y:S01]  /*29a0*/  LDG.E.64 R20, desc[UR8][R20.64] ;  /* 0x0000000814147981 */ /* 0x008f62000c1e1b00 */
[----:B------:R-:W-:-:S03]  /*29b0*/  IADD3 R25, PT, PT, R25, 0x1, RZ ;  /* 0x0000000119197810 */ /* 0x000fc60007ffe0ff */
[----:B------:R0:W-:Y:S01]  /*29c0*/  STG.E.64 desc[UR8][R8.64], R28 ;  /* 0x0000001c08007986 */ /* 0x0001e2000c101b08 */
[----:B------:R-:W-:Y:S01]  /*29d0*/  VIMNMX.U32 R34, PT, PT, R34, R25, !PT ;  /* 0x0000001922227248 */ /* 0x000fe20007fe0000 */
[----:B------:R-:W-:Y:S06]  /*29e0*/  BRA `(.L_x_11) ;  /* 0x0000006400d47947 */ /* 0x000fec0003800000 */
.L_x_39:
[----:B------:R-:W0:Y:S01]  /*29f0*/  LDCU UR4, c[0x0][0x398] ;  /* 0x00007300ff0477ac */ /* 0x000e220008000800 */
[----:B------:R-:W-:Y:S01]  /*2a00*/  VIADD R8, R28, 0x1 ;  /* 0x000000011c087836 */ /* 0x000fe20000000000 */
[----:B------:R-:W1:Y:S04]  /*2a10*/  LDCU.64 UR6, c[0x0][0x380] ;  /* 0x00007000ff0677ac */ /* 0x000e680008000a00 */
[----:B0-----:R-:W-:-:S13]  /*2a20*/  ISETP.GE.U32.AND P0, PT, R8, UR4, PT ;  /* 0x0000000408007c0c */ /* 0x001fda000bf06070 */
[----:B------:R-:W-:Y:S02]  /*2a30*/  @P0 VIADD R5, R8, -UR4 ;  /* 0x8000000408050c36 */ /* 0x000fe40008000000 */
[----:B------:R-:W-:Y:S02]  /*2a40*/  @!P0 IMAD.MOV.U32 R9, RZ, RZ, RZ ;  /* 0x000000ffff098224 */ /* 0x000fe400078e00ff */
[----:B------:R-:W-:-:S03]  /*2a50*/  @P0 IMAD.WIDE.U32 R8, R5, 0x20, R38 ;  /* 0x0000002005080825 */ /* 0x000fc600078e0026 */
[----:B-1----:R-:W-:-:S04]  /*2a60*/  LEA R20, P0, R8, UR6, 0x3 ;  /* 0x0000000608147c11 */ /* 0x002fc8000f8018ff */
[----:B------:R-:W-:-:S06]  /*2a70*/  LEA.HI.X R21, R8, UR7, R9, 0x3, P0 ;  /* 0x0000000708157c11 */ /* 0x000fcc00080f1c09 */
[----:B---3--:R-:W5:Y:S01]  /*2a80*/  LDG.E.64 R20, desc[UR8][R20.64] ;  /* 0x0000000814147981 */ /* 0x008f62000c1e1b00 */
[----:B------:R-:W-:Y:S05]  /*2a90*/  BRA `(.L_x_11) ;  /* 0x0000006400a87947 */ /* 0x000fea0003800000 */
.L_x_5:
[----:B------:R-:W-:-:S13]  /*2aa0*/  ISETP.NE.AND P0, PT, R25, RZ, PT ;  /* 0x000000ff1900720c */ /* 0x000fda0003f05270 */
[----:B------:R-:W-:Y:S05]  /*2ab0*/  @!P0 BREAK.RELIABLE B0 ;  /* 0x0000000000008942 */ /* 0x000fea0003800100 */
[----:B------:R-:W-:Y:S05]  /*2ac0*/  @!P0 BRA `(.L_x_41) ;  /* 0x0000006400a48947 */ /* 0x000fea0003800000 */
.L_x_67:
[----:B------:R-:W-:Y:S02]  /*2ad0*/  IMAD.MOV.U32 R19, RZ, RZ, R25 ;  /* 0x000000ffff137224 */ /* 0x000fe400078e0019 */
[----:B------:R-:W-:-:S04]  /*2ae0*/  VIADD R25, R25, 0xffffffff ;  /* 0xffffffff19197836 */ /* 0x000fc80000000000 */
[----:B--23--:R-:W-:-:S05]  /*2af0*/  IMAD.WIDE.U32 R14, R25, 0x8, R40 ;  /* 0x00000008190e7825 */ /* 0x00cfca00078e0028 */
[----:B---3--:R-:W2:Y:S02]  /*2b00*/  LDG.E.64 R30, desc[UR8][R14.64] ;  /* 0x000000080e1e7981 */ /* 0x008ea4000c1e1b00 */
[----:B012-45:R-:W-:-:S04]  /*2b10*/  SHF.R.U32.HI R8, RZ, 0x18, R31 ;  /* 0x00000018ff087819 */ /* 0x037fc8000001161f */
[----:B------:R-:W-:-:S04]  /*2b20*/  LOP3.LUT R9, R8, 0x7f, RZ, 0xc0, !PT ;  /* 0x0000007f08097812 */ /* 0x000fc800078ec0ff */
[----:B------:R-:W-:-:S04]  /*2b30*/  IADD3 R8, PT, PT, R9, -0x5, RZ ;  /* 0xfffffffb09087810 */ /* 0x000fc80007ffe0ff */
[----:B------:R-:W-:-:S04]  /*2b40*/  LOP3.LUT R8, R8, 0xffff, RZ, 0xc0, !PT ;  /* 0x0000ffff08087812 */ /* 0x000fc800078ec0ff */
[----:B------:R-:W-:-:S13]  /*2b50*/  ISETP.GE.U32.AND P0, PT, R8, 0x2, PT ;  /* 0x000000020800780c */ /* 0x000fda0003f06070 */
[----:B------:R-:W-:Y:S05]  /*2b60*/  @!P0 BRA `(.L_x_42) ;  /* 0x0000002400408947 */ /* 0x000fea0003800000 */
[----:B------:R-:W-:-:S13]  /*2b70*/  ISETP.NE.AND P0, PT, R9, 0xc, PT ;  /* 0x0000000c0900780c */ /* 0x000fda0003f05270 */
[----:B------:R-:W-:Y:S05]  /*2b80*/  @!P0 BRA `(.L_x_43) ;  /* 0x0000000800d88947 */ /* 0x000fea0003800000 */
[----:B------:R-:W-:-:S13]  /*2b90*/  ISETP.NE.AND P0, PT, R9, 0x9, PT ;  /* 0x000000090900780c */ /* 0x000fda0003f05270 */
[----:B------:R-:W-:Y:S05]  /*2ba0*/  @P0 BRA `(.L_x_44) ;  /* 0x0000002800500947 */ /* 0x000fea0003800000 */
[----:B------:R-:W0:Y:S01]  /*2bb0*/  LDC R13, c[0x0][0x398] ;  /* 0x0000e600ff0d7b82 */ /* 0x000e220000000800 */
[----:B------:R-:W-:-:S07]  /*2bc0*/  VIADD R20, R30, 0x1 ;  /* 0x000000011e147836 */ /* 0x000fce0000000000 */
[----:B------:R-:W1:Y:S01]  /*2bd0*/  LDC.64 R10, c[0x0][0x380] ;  /* 0x0000e000ff0a7b82 */ /* 0x000e620000000a00 */
[----:B0-----:R-:W-:-:S13]  /*2be0*/  ISETP.GE.U32.AND P0, PT, R20, R13, PT ;  /* 0x0000000d1400720c */ /* 0x001fda0003f06070 */
[----:B------:R-:W-:Y:S02]  /*2bf0*/  @P0 IMAD.IADD R17, R20, 0x1, -R13 ;  /* 0x0000000114110824 */ /* 0x000fe400078e0a0d */
[----:B------:R-:W-:Y:S02]  /*2c00*/  @!P0 IMAD.MOV.U32 R8, RZ, RZ, R20 ;  /* 0x000000ffff088224 */ /* 0x000fe400078e0014 */
[----:B------:R-:W-:Y:S02]  /*2c10*/  @!P0 IMAD.MOV.U32 R9, RZ, RZ, RZ ;  /* 0x000000ffff098224 */ /* 0x000fe400078e00ff */
[----:B------:R-:W-:-:S03]  /*2c20*/  @P0 IMAD.WIDE.U32 R8, R17, 0x20, R38 ;  /* 0x0000002011080825 */ /* 0x000fc600078e0026 */
[----:B-1----:R-:W-:-:S04]  /*2c30*/  LEA R16, P1, R8, R10, 0x3 ;  /* 0x0000000a08107211 */ /* 0x002fc800078218ff */
[----:B------:R-:W-:-:S05]  /*2c40*/  LEA.HI.X R17, R8, R11, R9, 0x3, P1 ;  /* 0x0000000b08117211 */ /* 0x000fca00008f1c09 */
[----:B------:R0:W5:Y:S01]  /*2c50*/  LDG.E.64 R8, desc[UR8][R16.64] ;  /* 0x0000000810087981 */ /* 0x000162000c1e1b00 */
[----:B------:R-:W-:-:S04]  /*2c60*/  SHF.R.U32.HI R12, RZ, 0x18, R5 ;  /* 0x00000018ff0c7819 */ /* 0x000fc80000011605 */
[----:B------:R-:W-:-:S04]  /*2c70*/  LOP3.LUT R12, R12, 0x7f, RZ, 0xc0, !PT ;  /* 0x0000007f0c0c7812 */ /* 0x000fc800078ec0ff */
[----:B------:R-:W-:-:S13]  /*2c80*/  ISETP.GT.AND P1, PT, R12, 0x3, PT ;  /* 0x000000030c00780c */ /* 0x000fda0003f24270 */
[----:B0-----:R-:W-:Y:S05]  /*2c90*/  @P1 BRA `(.L_x_45) ;  /* 0x00000000006c1947 */ /* 0x001fea0003800000 */
[----:B------:R-:W-:-:S13]  /*2ca0*/  ISETP.GE.U32.AND P0, PT, R12, 0x2, PT ;  /* 0x000000020c00780c */ /* 0x000fda0003f06070 */
[----:B------:R-:W-:Y:S05]  /*2cb0*/  @P0 BRA `(.L_x_46) ;  /* 0x0000000000a00947 */ /* 0x000fea0003800000 */
[C---:B------:R-:W-:Y:S01]  /*2cc0*/  VIADD R14, R32.reuse, 0x1 ;  /* 0x00000001200e7836 */ /* 0x040fe20000000000 */
[----:B------:R-:W-:-:S04]  /*2cd0*/  ISETP.GE.U32.AND P1, PT, R32, R13, PT ;  /* 0x0000000d2000720c */ /* 0x000fc80003f26070 */
[----:B------:R-:W-:-:S09]  /*2ce0*/  ISETP.GE.U32.AND P0, PT, R14, R13, PT ;  /* 0x0000000d0e00720c */ /* 0x000fd20003f06070 */
[----:B------:R-:W-:Y:S01]  /*2cf0*/  @P1 IADD3 R15, PT, PT, R32, -R13, RZ ;  /* 0x8000000d200f1210 */ /* 0x000fe20007ffe0ff */
[----:B------:R-:W-:-:S03]  /*2d00*/  @!P1 IMAD.MOV.U32 R12, RZ, RZ, R32 ;  /* 0x000000ffff0c9224 */ /* 0x000fc600078e0020 */
[----:B------:R-:W-:Y:S02]  /*2d10*/  @P0 IMAD.IADD R17, R14, 0x1, -R13 ;  /* 0x000000010e110824 */ /* 0x000fe400078e0a0d */
[----:B------:R-:W-:Y:S02]  /*2d20*/  @!P1 IMAD.MOV.U32 R13, RZ, RZ, RZ ;  /* 0x000000ffff0d9224 */ /* 0x000fe400078e00ff */
[----:B------:R-:W-:-:S04]  /*2d30*/  @P1 IMAD.WIDE.U32 R12, R15, 0x20, R38 ;  /* 0x000000200f0c1825 */ /* 0x000fc800078e0026 */
[----:B------:R-:W-:Y:S02]  /*2d40*/  @!P0 IMAD.MOV.U32 R15, RZ, RZ, RZ ;  /* 0x000000ffff0f8224 */ /* 0x000fe400078e00ff */
[----:B------:R-:W-:Y:S01]  /*2d50*/  @P0 IMAD.WIDE.U32 R14, R17, 0x20, R38 ;  /* 0x00000020110e0825 */ /* 0x000fe200078e0026 */
[-C--:B------:R-:W-:Y:S02]  /*2d60*/  LEA R16, P0, R12, R10.reuse, 0x3 ;  /* 0x0000000a0c107211 */ /* 0x080fe400078018ff */
[----:B------:R-:W-:Y:S02]  /*2d70*/  LEA R10, P1, R14, R10, 0x3 ;  /* 0x0000000a0e0a7211 */ /* 0x000fe400078218ff */
[----:B------:R-:W-:Y:S01]  /*2d80*/  LEA.HI.X R17, R12, R11, R13, 0x3, P0 ;  /* 0x0000000b0c117211 */ /* 0x000fe200000f1c0d */
[----:B------:R-:W-:Y:S01]  /*2d90*/  IMAD.MOV.U32 R12, RZ, RZ, R28 ;  /* 0x000000ffff0c7224 */ /* 0x000fe200078e001c */
[----:B------:R-:W-:Y:S01]  /*2da0*/  MOV R13, R5 ;  /* 0x00000005000d7202 */ /* 0x000fe20000000f00 */
[----:B------:R-:W-:Y:S01]  /*2db0*/  IMAD.MOV.U32 R28, RZ, RZ, R32 ;  /* 0x000000ffff1c7224 */ /* 0x000fe200078e0020 */
[----:B------:R-:W-:Y:S01]  /*2dc0*/  LEA.HI.X R11, R14, R11, R15, 0x3, P1 ;  /* 0x0000000b0e0b7211 */ /* 0x000fe200008f1c0f */
[----:B------:R-:W-:Y:S01]  /*2dd0*/  VIADD R14, R32, 0x2 ;  /* 0x00000002200e7836 */ /* 0x000fe20000000000 */
[----:B------:R-:W-:Y:S01]  /*2de0*/  IADD3 R0, P0, PT, R0, 0x1, RZ ;  /* 0x0000000100007810 */ /* 0x000fe20007f1e0ff */
[----:B------:R0:W-:Y:S01]  /*2df0*/  STG.E.64 desc[UR8][R16.64], R12 ;  /* 0x0000000c10007986 */ /* 0x0001e2000c101b08 */
[----:B------:R-:W-:-:S02]  /*2e00*/  IMAD.MOV.U32 R5, RZ, RZ, 0x1000000 ;  /* 0x01000000ff057424 */ /* 0x000fc400078e00ff */
[----:B------:R-:W-:Y:S01]  /*2e10*/  IMAD.MOV.U32 R32, RZ, RZ, R14 ;  /* 0x000000ffff207224 */ /* 0x000fe200078e000e */
[----:B-----5:R0:W-:Y:S01]  /*2e20*/  STG.E.64 desc[UR8][R10.64], R8 ;  /* 0x000000080a007986 */ /* 0x0201e2000c101b08 */
[----:B------:R-:W-:Y:S01]  /*2e30*/  IMAD.X R3, RZ, RZ, R3, P0 ;  /* 0x000000ffff037224 */ /* 0x000fe200000e0603 */
[----:B------:R-:W-:Y:S06]  /*2e40*/  BRA `(.L_x_44) ;  /* 0x0000002400a87947 */ /* 0x000fec0003800000 */
.L_x_45:
[----:B------:R-:W-:-:S13]  /*2e50*/  ISETP.GT.AND P1, PT, R12, 0x7, PT ;  /* 0x000000070c00780c */ /* 0x000fda0003f24270 */
[----:B------:R-:W-:Y:S05]  /*2e60*/  @P1 BRA `(.L_x_47) ;  /* 0x00000000001c1947 */ /* 0x000fea0003800000 */
[----:B------:R-:W-:-:S13]  /*2e70*/  ISETP.NE.AND P0, PT, R12, 0x4, PT ;  /* 0x000000040c00780c */ /* 0x000fda0003f05270 */
[----:B------:R-:W-:Y:S05]  /*2e80*/  @P0 BRA `(.L_x_46) ;  /* 0x00000000002c0947 */ /* 0x000fea0003800000 */
[----:B------:R-:W-:Y:S01]  /*2e90*/  IADD3 R0, P0, PT, R0, 0x1, RZ ;  /* 0x0000000100007810 */ /* 0x000fe20007f1e0ff */
[----:B------:R-:W-:Y:S02]  /*2ea0*/  HFMA2 R28, -RZ, RZ, 0, 0 ;  /* 0x00000000ff1c7431 */ /* 0x000fe400000001ff */
[----:B------:R-:W-:Y:S02]  /*2eb0*/  IMAD.MOV.U32 R5, RZ, RZ, 0x4000000 ;  /* 0x04000000ff057424 */ /* 0x000fe400078e00ff */
[----:B------:R-:W-:Y:S01]  /*2ec0*/  IMAD.X R3, RZ, RZ, R3, P0 ;  /* 0x000000ffff037224 */ /* 0x000fe200000e0603 */
[----:B------:R-:W-:Y:S07]  /*2ed0*/  BRA `(.L_x_44) ;  /* 0x0000002400847947 */ /* 0x000fee0003800000 */
.L_x_47:
[----:B------:R-:W-:-:S13]  /*2ee0*/  ISETP.NE.AND P1, PT, R12, 0x8, PT ;  /* 0x000000080c00780c */ /* 0x000fda0003f25270 */
[----:B------:R-:W-:Y:S05]  /*2ef0*/  @!P1 BRA `(.L_x_48) ;  /* 0x0000000400a49947 */ /* 0x000fea0003800000 */
[----:B------:R-:W-:-:S13]  /*2f00*/  ISETP.NE.AND P1, PT, R12, 0xa, PT ;  /* 0x0000000a0c00780c */ /* 0x000fda0003f25270 */
[----:B------:R-:W-:Y:S05]  /*2f10*/  @!P1 BRA `(.L_x_49) ;  /* 0x0000000000809947 */ /* 0x000fea0003800000 */
[----:B------:R-:W-:-:S13]  /*2f20*/  ISETP.NE.AND P0, PT, R12, 0xc, PT ;  /* 0x0000000c0c00780c */ /* 0x000fda0003f05270 */
[----:B------:R-:W-:Y:S05]  /*2f30*/  @!P0 BRA `(.L_x_50) ;  /* 0x00000000005c8947 */ /* 0x000fea0003800000 */
.L_x_46:
[C---:B------:R-:W-:Y:S01]  /*2f40*/  VIADD R14, R32.reuse, 0x1 ;  /* 0x00000001200e7836 */ /* 0x040fe20000000000 */
[----:B------:R-:W-:-:S04]  /*2f50*/  ISETP.GE.U32.AND P1, PT, R32, R13, PT ;  /* 0x0000000d2000720c */ /* 0x000fc80003f26070 */
[----:B------:R-:W-:-:S09]  /*2f60*/  ISETP.GE.U32.AND P0, PT, R14, R13, PT ;  /* 0x0000000d0e00720c */ /* 0x000fd20003f06070 */
[----:B------:R-:W-:Y:S01]  /*2f70*/  @P1 IMAD.IADD R15, R32, 0x1, -R13 ;  /* 0x00000001200f1824 */ /* 0x000fe200078e0a0d */
[----:B------:R-:W-:-:S03]  /*2f80*/  @!P1 MOV R12, R32 ;  /* 0x00000020000c9202 */ /* 0x000fc60000000f00 */
[----:B------:R-:W-:Y:S02]  /*2f90*/  @P0 IMAD.IADD R17, R14, 0x1, -R13 ;  /* 0x000000010e110824 */ /* 0x000fe400078e0a0d */
[----:B------:R-:W-:Y:S02]  /*2fa0*/  @!P1 IMAD.MOV.U32 R13, RZ, RZ, RZ ;  /* 0x000000ffff0d9224 */ /* 0x000fe400078e00ff */
[----:B------:R-:W-:-:S04]  /*2fb0*/  @P1 IMAD.WIDE.U32 R12, R15, 0x20, R38 ;  /* 0x000000200f0c1825 */ /* 0x000fc800078e0026 */
[----:B------:R-:W-:Y:S02]  /*2fc0*/  @!P0 IMAD.MOV.U32 R15, RZ, RZ, RZ ;  /* 0x000000ffff0f8224 */ /* 0x000fe400078e00ff */
[----:B------:R-:W-:Y:S01]  /*2fd0*/  @P0 IMAD.WIDE.U32 R14, R17, 0x20, R38 ;  /* 0x00000020110e0825 */ /* 0x000fe200078e0026 */
[-C--:B------:R-:W-:Y:S02]  /*2fe0*/  LEA R16, P0, R12, R10.reuse, 0x3 ;  /* 0x0000000a0c107211 */ /* 0x080fe400078018ff */
[----:B------:R-:W-:Y:S02]  /*2ff0*/  LEA R10, P1, R14, R10, 0x3 ;  /* 0x0000000a0e0a7211 */ /* 0x000fe400078218ff */
[-C--:B------:R-:W-:Y:S01]  /*3000*/  LEA.HI.X R17, R12, R11.reuse, R13, 0x3, P0 ;  /* 0x0000000b0c117211 */ /* 0x080fe200000f1c0d */
[----:B------:R-:W-:Y:S01]  /*3010*/  IMAD.MOV.U32 R12, RZ, RZ, R28 ;  /* 0x000000ffff0c7224 */ /* 0x000fe200078e001c */
[----:B------:R-:W-:Y:S01]  /*3020*/  LEA.HI.X R11, R14, R11, R15, 0x3, P1 ;  /* 0x0000000b0e0b7211 */ /* 0x000fe200008f1c0f */
[----:B------:R-:W-:Y:S01]  /*3030*/  IMAD.MOV.U32 R13, RZ, RZ, R5 ;  /* 0x000000ffff0d7224 */ /* 0x000fe200078e0005 */
[----:B------:R-:W-:Y:S01]  /*3040*/  MOV R28, R32 ;  /* 0x00000020001c7202 */ /* 0x000fe20000000f00 */
[----:B------:R-:W-:-:S02]  /*3050*/  VIADD R14, R32, 0x2 ;  /* 0x00000002200e7836 */ /* 0x000fc40000000000 */
[----:B------:R-:W-:Y:S01]  /*3060*/  IMAD.MOV.U32 R5, RZ, RZ, 0x9000000 ;  /* 0x09000000ff057424 */ /* 0x000fe200078e00ff */
[----:B------:R1:W-:Y:S01]  /*3070*/  STG.E.64 desc[UR8][R16.64], R12 ;  /* 0x0000000c10007986 */ /* 0x0003e2000c101b08 */
[----:B------:R-:W-:-:S03]  /*3080*/  IMAD.MOV.U32 R32, RZ, RZ, R14 ;  /* 0x000000ffff207224 */ /* 0x000fc600078e000e */
[----:B-----5:R1:W-:Y:S01]  /*3090*/  STG.E.64 desc[UR8][R10.64], R8 ;  /* 0x000000080a007986 */ /* 0x0203e2000c101b08 */
[----:B------:R-:W-:Y:S05]  /*30a0*/  BRA `(.L_x_44) ;  /* 0x0000002400107947 */ /* 0x000fea0003800000 */
.L_x_50:
[----:B------:R-:W-:Y:S01]  /*30b0*/  IMAD.MOV.U32 R29, RZ, RZ, R5 ;  /* 0x000000ffff1d7224 */ /* 0x000fe200078e0005 */
[-C--:B------:R-:W-:Y:S01]  /*30c0*/  VIMNMX.U32 R34, PT, PT, R34, R19.reuse, !PT ;  /* 0x0000001322227248 */ /* 0x080fe20007fe0000 */
[----:B-----5:R-:W-:Y:S01]  /*30d0*/  IMAD.MOV.U32 R20, RZ, RZ, R8 ;  /* 0x000000ffff147224 */ /* 0x020fe200078e0008 */
[----:B------:R-:W-:Y:S01]  /*30e0*/  MOV R25, R19 ;  /* 0x0000001300197202 */ /* 0x000fe20000000f00 */
[----:B------:R-:W-:Y:S01]  /*30f0*/  IMAD.MOV.U32 R21, RZ, RZ, R9 ;  /* 0x000000ffff157224 */ /* 0x000fe200078e0009 */
[----:B------:R0:W-:Y:S01]  /*3100*/  STG.E.64 desc[UR8][R14.64], R28 ;  /* 0x0000001c0e007986 */ /* 0x0001e2000c101b08 */
[----:B------:R-:W-:Y:S05]  /*3110*/  BRA `(.L_x_11) ;  /* 0x0000006000087947 */ /* 0x000fea0003800000 */
.L_x_49:
[----:B------:R-:W-:-:S05]  /*3120*/  VIADD R42, R28, 0x1 ;  /* 0x000000011c2a7836 */ /* 0x000fca0000000000 */
[----:B------:R-:W-:-:S13]  /*3130*/  ISETP.GE.U32.AND P3, PT, R42, R13, PT ;  /* 0x0000000d2a00720c */ /* 0x000fda0003f66070 */
[----:B------:R-:W-:Y:S02]  /*3140*/  @P3 IMAD.IADD R17, R42, 0x1, -R13 ;  /* 0x000000012a113824 */ /* 0x000fe400078e0a0d */
[----:B------:R-:W-:Y:S02]  /*3150*/  @!P3 IMAD.MOV.U32 R14, RZ, RZ, R42 ;  /* 0x000000ffff0eb224 */ /* 0x000fe400078e002a */
[----:B------:R-:W-:Y:S02]  /*3160*/  @!P3 IMAD.MOV.U32 R15, RZ, RZ, RZ ;  /* 0x000000ffff0fb224 */ /* 0x000fe400078e00ff */
[----:B------:R-:W-:-:S03]  /*3170*/  @P3 IMAD.WIDE.U32 R14, R17, 0x20, R38 ;  /* 0x00000020110e3825 */ /* 0x000fc600078e0026 */
[----:B------:R-:W-:-:S04]  /*3180*/  LEA R18, P1, R14, R10, 0x3 ;  /* 0x0000000a0e127211 */ /* 0x000fc800078218ff */
[----:B------:R-:W-:-:S05]  /*3190*/  LEA.HI.X R19, R14, R11, R15, 0x3, P1 ;  /* 0x0000000b0e137211 */ /* 0x000fca00008f1c0f */
[----:B------:R0:W2:Y:S01]  /*31a0*/  LDG.E.64 R14, desc[UR8][R18.64] ;  /* 0x00000008120e7981 */ /* 0x0000a2000c1e1b00 */
[-C--:B------:R-:W-:Y:S01]  /*31b0*/  ISETP.GE.U32.AND P2, PT, R30, R13.reuse, PT ;  /* 0x0000000d1e00720c */ /* 0x080fe20003f46070 */
[C---:B------:R-:W-:Y:S01]  /*31c0*/  VIADD R12, R32.reuse, 0x2 ;  /* 0x00000002200c7836 */ /* 0x040fe20000000000 */
[CC--:B------:R-:W-:Y:S01]  /*31d0*/  ISETP.GE.U32.AND P4, PT, R32.reuse, R13.reuse, PT ;  /* 0x0000000d2000720c */ /* 0x0c0fe20003f86070 */
[----:B------:R-:W-:Y:S01]  /*31e0*/  VIADD R22, R32, 0x1 ;  /* 0x0000000120167836 */ /* 0x000fe20000000000 */
[-C--:B------:R-:W-:Y:S01]  /*31f0*/  @P0 IADD3 R27, PT, PT, R20, -R13.reuse, RZ ;  /* 0x8000000d141b0210 */ /* 0x080fe20007ffe0ff */
[----:B------:R-:W-:Y:S01]  /*3200*/  @!P0 IMAD.MOV.U32 R16, RZ, RZ, R20 ;  /* 0x000000ffff108224 */ /* 0x000fe200078e0014 */
[-C--:B------:R-:W-:Y:S01]  /*3210*/  ISETP.GE.U32.AND P1, PT, R12, R13.reuse, PT ;  /* 0x0000000d0c00720c */ /* 0x080fe20003f26070 */
[----:B------:R-:W-:Y:S01]  /*3220*/  @!P0 IMAD.MOV.U32 R17, RZ, RZ, RZ ;  /* 0x000000ffff118224 */ /* 0x000fe200078e00ff */
[----:B------:R-:W-:Y:S01]  /*3230*/  LOP3.LUT R5, R5, 0xffffff, RZ, 0xc0, !PT ;  /* 0x00ffffff05057812 */ /* 0x000fe200078ec0ff */
[----:B------:R-:W-:Y:S01]  /*3240*/  @P0 IMAD.WIDE.U32 R16, R27, 0x20, R38 ;  /* 0x000000201b100825 */ /* 0x000fe200078e0026 */
[----:B------:R-:W-:-:S03]  /*3250*/  ISETP.GE.U32.AND P0, PT, R22, R13, PT ;  /* 0x0000000d1600720c */ /* 0x000fc60003f06070 */
[--C-:B------:R-:W-:Y:S02]  /*3260*/  @P2 IMAD.IADD R21, R30, 0x1, -R13.reuse ;  /* 0x000000011e152824 */ /* 0x100fe400078e0a0d */
[----:B------:R-:W-:Y:S01]  /*3270*/  @P4 IMAD.IADD R23, R32, 0x1, -R13 ;  /* 0x0000000120174824 */ /* 0x000fe200078e0a0d */
[----:B------:R-:W-:Y:S01]  /*3280*/  @!P4 MOV R36, R32 ;  /* 0x000000200024c202 */ /* 0x000fe20000000f00 */
[----:B0-----:R-:W-:-:S04]  /*3290*/  @P2 IMAD.WIDE.U32 R18, R21, 0x20, R38 ;  /* 0x0000002015122825 */ /* 0x001fc800078e0026 */
[----:B------:R-:W-:Y:S02]  /*32a0*/  @P1 IMAD.IADD R21, R12, 0x1, -R13 ;  /* 0x000000010c151824 */ /* 0x000fe400078e0a0d */
[----:B------:R-:W-:Y:S02]  /*32b0*/  @!P4 IMAD.MOV.U32 R37, RZ, RZ, RZ ;  /* 0x000000ffff25c224 */ /* 0x000fe400078e00ff */
[----:B------:R-:W-:-:S04]  /*32c0*/  @P4 IMAD.WIDE.U32 R36, R23, 0x20, R38 ;  /* 0x0000002017244825 */ /* 0x000fc800078e0026 */
[----:B------:R-:W-:Y:S02]  /*32d0*/  @!P1 IMAD.MOV.U32 R44, RZ, RZ, R12 ;  /* 0x000000ffff2c9224 */ /* 0x000fe400078e000c */
[----:B------:R-:W-:Y:S02]  /*32e0*/  @!P1 IMAD.MOV.U32 R45, RZ, RZ, RZ ;  /* 0x000000ffff2d9224 */ /* 0x000fe400078e00ff */
[----:B------:R-:W-:Y:S02]  /*32f0*/  @P3 IMAD.IADD R23, R42, 0x1, -R13 ;  /* 0x000000012a173824 */ /* 0x000fe400078e0a0d */
[----:B------:R-:W-:-:S04]  /*3300*/  @P1 IMAD.WIDE.U32 R44, R21, 0x20, R38 ;  /* 0x00000020152c1825 */ /* 0x000fc800078e0026 */
[----:B------:R-:W-:Y:S01]  /*3310*/  @P0 IMAD.IADD R13, R22, 0x1, -R13 ;  /* 0x00000001160d0824 */ /* 0x000fe200078e0a0d */
[----:B------:R-:W-:Y:S01]  /*3320*/  LEA R20, P1, R44, R10, 0x3 ;  /* 0x0000000a2c147211 */ /* 0x000fe200078218ff */
[----:B------:R-:W-:Y:S01]  /*3330*/  @!P2 IMAD.MOV.U32 R29, RZ, RZ, R30 ;  /* 0x000000ffff1da224 */ /* 0x000fe200078e001e */
[----:B------:R-:W-:Y:S01]  /*3340*/  @P2 MOV R29, R18 ;  /* 0x00000012001d2202 */ /* 0x000fe20000000f00 */
[----:B------:R-:W-:Y:S01]  /*3350*/  @!P2 IMAD.MOV.U32 R46, RZ, RZ, RZ ;  /* 0x000000ffff2ea224 */ /* 0x000fe200078e00ff */
[----:B------:R-:W-:Y:S01]  /*3360*/  @!P0 MOV R18, R22 ;  /* 0x0000001600128202 */ /* 0x000fe20000000f00 */
[----:B------:R-:W-:Y:S01]  /*3370*/  @P2 IMAD.MOV.U32 R46, RZ, RZ, R19 ;  /* 0x000000ffff2e2224 */ /* 0x000fe200078e0013 */
[-C--:B------:R-:W-:Y:S01]  /*3380*/  LEA R26, P2, R36, R10.reuse, 0x3 ;  /* 0x0000000a241a7211 */ /* 0x080fe200078418ff */
[----:B------:R-:W-:Y:S01]  /*3390*/  @!P3 IMAD.MOV.U32 R43, RZ, RZ, RZ ;  /* 0x000000ffff2bb224 */ /* 0x000fe200078e00ff */
[----:B------:R-:W-:Y:S01]  /*33a0*/  LEA.HI.X R21, R44, R11, R45, 0x3, P1 ;  /* 0x0000000b2c157211 */ /* 0x000fe200008f1c2d */
[----:B------:R-:W-:Y:S01]  /*33b0*/  @P3 IMAD.WIDE.U32 R42, R23, 0x20, R38 ;  /* 0x00000020172a3825 */ /* 0x000fe200078e0026 */
[----:B------:R-:W-:-:S02]  /*33c0*/  LEA R22, P3, R16, R10, 0x3 ;  /* 0x0000000a10167211 */ /* 0x000fc400078618ff */
[-C--:B------:R-:W-:Y:S01]  /*33d0*/  LEA.HI.X R27, R36, R11.reuse, R37, 0x3, P2 ;  /* 0x0000000b241b7211 */ /* 0x080fe200010f1c25 */
[----:B------:R-:W-:Y:S01]  /*33e0*/  @!P0 IMAD.MOV.U32 R19, RZ, RZ, RZ ;  /* 0x000000ffff138224 */ /* 0x000fe200078e00ff */
[----:B------:R-:W-:Y:S01]  /*33f0*/  LEA.HI.X R23, R16, R11, R17, 0x3, P3 ;  /* 0x0000000b10177211 */ /* 0x000fe200018f1c11 */
[----:B------:R-:W-:Y:S01]  /*3400*/  @P0 IMAD.WIDE.U32 R18, R13, 0x20, R38 ;  /* 0x000000200d120825 */ /* 0x000fe200078e0026 */
[-C--:B------:R-:W-:Y:S01]  /*3410*/  LEA R36, P0, R42, R10.reuse, 0x3 ;  /* 0x0000000a2a247211 */ /* 0x080fe200078018ff */
[----:B-----5:R0:W-:Y:S01]  /*3420*/  STG.E.64 desc[UR8][R20.64], R8 ;  /* 0x0000000814007986 */ /* 0x0201e2000c101b08 */
[----:B------:R-:W-:Y:S02]  /*3430*/  LOP3.LUT R13, R5, 0x5000000, RZ, 0xfc, !PT ;  /* 0x05000000050d7812 */ /* 0x000fe400078efcff */
[-C--:B------:R-:W-:Y:S02]  /*3440*/  LEA R16, P1, R18, R10.reuse, 0x3 ;  /* 0x0000000a12107211 */ /* 0x080fe400078218ff */
[----:B------:R-:W-:-:S02]  /*3450*/  LEA R10, P2, R29, R10, 0x3 ;  /* 0x0000000a1d0a7211 */ /* 0x000fc400078418ff */
[-C--:B------:R-:W-:Y:S01]  /*3460*/  LEA.HI.X R37, R42, R11.reuse, R43, 0x3, P0 ;  /* 0x0000000b2a257211 */ /* 0x080fe200000f1c2b */
[----:B------:R-:W-:Y:S01]  /*3470*/  IMAD.MOV.U32 R42, RZ, RZ, R32 ;  /* 0x000000ffff2a7224 */ /* 0x000fe200078e0020 */
[-C--:B------:R-:W-:Y:S01]  /*3480*/  LEA.HI.X R17, R18, R11.reuse, R19, 0x3, P1 ;  /* 0x0000000b12117211 */ /* 0x080fe200008f1c13 */
[----:B------:R-:W-:Y:S01]  /*3490*/  IMAD.MOV.U32 R18, RZ, RZ, R12 ;  /* 0x000000ffff127224 */ /* 0x000fe200078e000c */
[----:B------:R-:W-:Y:S01]  /*34a0*/  LEA.HI.X R11, R29, R11, R46, 0x3, P2 ;  /* 0x0000000b1d0b7211 */ /* 0x000fe200010f1c2e */
[----:B------:R-:W-:Y:S01]  /*34b0*/  IMAD.MOV.U32 R29, RZ, RZ, 0x9000000 ;  /* 0x09000000ff1d7424 */ /* 0x000fe200078e00ff */
[----:B------:R-:W-:Y:S01]  /*34c0*/  LOP3.LUT R19, R5, 0x6000000, RZ, 0xfc, !PT ;  /* 0x0600000005137812 */ /* 0x000fe200078efcff */
[----:B------:R-:W-:Y:S01]  /*34d0*/  IMAD.MOV.U32 R43, RZ, RZ, 0x9000000 ;  /* 0x09000000ff2b7424 */ /* 0x000fe200078e00ff */
[----:B------:R1:W-:Y:S01]  /*34e0*/  STG.E.64 desc[UR8][R36.64], R12 ;  /* 0x0000000c24007986 */ /* 0x0003e2000c101b08 */
[----:B------:R-:W-:Y:S01]  /*34f0*/  IADD3 R0, P0, PT, R0, 0x1, RZ ;  /* 0x0000000100007810 */ /* 0x000fe20007f1e0ff */
[----:B------:R-:W-:Y:S01]  /*3500*/  VIADD R32, R32, 0x3 ;  /* 0x0000000320207836 */ /* 0x000fe20000000000 */
[----:B0-----:R-:W-:-:S02]  /*3510*/  MOV R20, R30 ;  /* 0x0000001e00147202 */ /* 0x001fc40000000f00 */
[----:B------:R-:W-:Y:S01]  /*3520*/  LOP3.LUT R21, R5, 0xa000000, RZ, 0xfc, !PT ;  /* 0x0a00000005157812 */ /* 0x000fe200078efcff */
[----:B------:R-:W-:Y:S01]  /*3530*/  IMAD.X R3, RZ, RZ, R3, P0 ;  /* 0x000000ffff037224 */ /* 0x000fe200000e0603 */
[----:B--2---:R1:W-:Y:S04]  /*3540*/  STG.E.64 desc[UR8][R26.64], R14 ;  /* 0x0000000e1a007986 */ /* 0x0043e8000c101b08 */
[----:B------:R1:W-:Y:S04]  /*3550*/  STG.E.64 desc[UR8][R16.64], R18 ;  /* 0x0000001210007986 */ /* 0x0003e8000c101b08 */
[----:B------:R1:W-:Y:S04]  /*3560*/  STG.E.64 desc[UR8][R10.64], R28 ;  /* 0x0000001c0a007986 */ /* 0x0003e8000c101b08 */
[----:B------:R1:W-:Y:S01]  /*3570*/  STG.E.64 desc[UR8][R22.64], R42 ;  /* 0x0000002a16007986 */ /* 0x0003e2000c101b08 */
[----:B------:R-:W-:Y:S05]  /*3580*/  BRA `(.L_x_11) ;  /* 0x0000005800ec7947 */ /* 0x000fea0003800000 */
.L_x_48:
[----:B------:R-:W-:-:S13]  /*3590*/  ISETP.GE.U32.AND P1, PT, R28, R13, PT ;  /* 0x0000000d1c00720c */ /* 0x000fda0003f26070 */
[----:B------:R-:W-:Y:S02]  /*35a0*/  @P1 IMAD.IADD R15, R28, 0x1, -R13 ;  /* 0x000000011c0f1824 */ /* 0x000fe400078e0a0d */
[----:B------:R-:W-:Y:S02]  /*35b0*/  @!P1 IMAD.MOV.U32 R5, RZ, RZ, R28 ;  /* 0x000000ffff059224 */ /* 0x000fe400078e001c */
[----:B------:R-:W-:-:S04]  /*35c0*/  @P1 IMAD.WIDE.U32 R14, R15, 0x20, R38 ;  /* 0x000000200f0e1825 */ /* 0x000fc800078e0026 */
[----:B------:R-:W-:Y:S01]  /*35d0*/  @!P1 IMAD.MOV.U32 R12, RZ, RZ, RZ ;  /* 0x000000ffff0c9224 */ /* 0x000fe200078e00ff */
[----:B------:R-:W-:Y:S01]  /*35e0*/  @P1 MOV R5, R14 ;  /* 0x0000000e00051202 */ /* 0x000fe20000000f00 */
[----:B------:R-:W-:Y:S02]  /*35f0*/  @P1 IMAD.MOV.U32 R12, RZ, RZ, R15 ;  /* 0x000000ffff0c1224 */ /* 0x000fe400078e000f */
[----:B------:R-:W-:Y:S01]  /*3600*/  @P1 IMAD.IADD R13, R28, 0x1, -R13 ;  /* 0x000000011c0d1824 */ /* 0x000fe200078e0a0d */
[----:B------:R-:W-:-:S04]  /*3610*/  LEA R20, P0, R5, R10, 0x3 ;  /* 0x0000000a05147211 */ /* 0x000fc800078018ff */
[----:B------:R-:W-:Y:S01]  /*3620*/  LEA.HI.X R21, R5, R11, R12, 0x3, P0 ;  /* 0x0000000b05157211 */ /* 0x000fe200000f1c0c */
[----:B------:R-:W-:-:S04]  /*3630*/  @P1 IMAD.WIDE.U32 R12, R13, 0x20, R38 ;  /* 0x000000200d0c1825 */ /* 0x000fc800078e0026 */
[----:B------:R-:W-:Y:S01]  /*3640*/  @P1 IMAD.MOV.U32 R28, RZ, RZ, R12 ;  /* 0x000000ffff1c1224 */ /* 0x000fe200078e000c */
[----:B-----5:R-:W-:Y:S01]  /*3650*/  LOP3.LUT R9, R9, 0x80000000, RZ, 0xfc, !PT ;  /* 0x8000000009097812 */ /* 0x020fe200078efcff */
[----:B------:R-:W-:Y:S01]  /*3660*/  @!P1 IMAD.MOV.U32 R5, RZ, RZ, RZ ;  /* 0x000000ffff059224 */ /* 0x000fe200078e00ff */
[----:B------:R-:W5:Y:S01]  /*3670*/  LDG.E.64 R20, desc[UR8][R20.64] ;  /* 0x0000000814147981 */ /* 0x000f62000c1e1b00 */
[----:B------:R-:W-:Y:S01]  /*3680*/  @P1 IMAD.MOV.U32 R5, RZ, RZ, R13 ;  /* 0x000000ffff051224 */ /* 0x000fe200078e000d */
[----:B------:R-:W-:-:S04]  /*3690*/  LEA R10, P0, R28, R10, 0x3 ;  /* 0x0000000a1c0a7211 */ /* 0x000fc800078018ff */
[----:B------:R-:W-:Y:S02]  /*36a0*/  LEA.HI.X R11, R28, R11, R5, 0x3, P0 ;  /* 0x0000000b1c0b7211 */ /* 0x000fe400000f1c05 */
[----:B------:R-:W-:-:S03]  /*36b0*/  IADD3 R0, P0, PT, R0, 0x1, RZ ;  /* 0x0000000100007810 */ /* 0x000fc60007f1e0ff */
[----:B------:R0:W-:Y:S01]  /*36c0*/  STG.E.64 desc[UR8][R10.64], R8 ;  /* 0x000000080a007986 */ /* 0x0001e2000c101b08 */
[----:B------:R-:W-:Y:S01]  /*36d0*/  IADD3.X R3, PT, PT, RZ, R3, RZ, P0, !PT ;  /* 0x00000003ff037210 */ /* 0x000fe200007fe4ff */
[----:B------:R-:W-:Y:S08]  /*36e0*/  BRA `(.L_x_11) ;  /* 0x0000005800947947 */ /* 0x000ff00003800000 */
.L_x_43:
[----:B------:R-:W-:-:S04]  /*36f0*/  SHF.R.U32.HI R13, RZ, 0x18, R5 ;  /* 0x00000018ff0d7819 */ /* 0x000fc80000011605 */
[----:B------:R-:W-:-:S04]  /*3700*/  LOP3.LUT R8, R13, 0x7f, RZ, 0xc0, !PT ;  /* 0x0000007f0d087812 */ /* 0x000fc800078ec0ff */
[----:B------:R-:W-:-:S13]  /*3710*/  ISETP.NE.AND P0, PT, R8, 0x4, PT ;  /* 0x000000040800780c */ /* 0x000fda0003f05270 */
[----:B------:R-:W-:Y:S01]  /*3720*/  @!P0 IADD3 R0, P1, PT, R0, 0x1, RZ ;  /* 0x0000000100008810 */ /* 0x000fe20007f3e0ff */
[----:B------:R-:W-:Y:S02]  /*3730*/  @!P0 IMAD.MOV.U32 R28, RZ, RZ, RZ ;  /* 0x000000ffff1c8224 */ /* 0x000fe400078e00ff */
[----:B------:R-:W-:Y:S02]  /*3740*/  @!P0 IMAD.MOV.U32 R5, RZ, RZ, 0x4000000 ;  /* 0x04000000ff058424 */ /* 0x000fe400078e00ff */
[----:B------:R-:W-:Y:S01]  /*3750*/  @!P0 IMAD.X R3, RZ, RZ, R3, P1 ;  /* 0x000000ffff038224 */ /* 0x000fe200008e0603 */
[----:B------:R-:W-:Y:S07]  /*3760*/  @!P0 BRA `(.L_x_44) ;  /* 0x0000001c00608947 */ /* 0x000fee0003800000 */
[----:B------:R-:W-:-:S13]  /*3770*/  ISETP.NE.AND P0, PT, R8, 0xa, PT ;  /* 0x0000000a0800780c */ /* 0x000fda0003f05270 */
[----:B------:R-:W-:Y:S05]  /*3780*/  @!P0 BRA `(.L_x_51) ;  /* 0x0000001000d48947 */ /* 0x000fea0003800000 */
[C---:B------:R-:W-:Y:S02]  /*3790*/  LOP3.LUT R8, R5.reuse, 0x7e000000, RZ, 0xc0, !PT ;  /* 0x7e00000005087812 */ /* 0x040fe400078ec0ff */
[----:B------:R-:W-:Y:S02]  /*37a0*/  LOP3.LUT R9, R5, 0x7f000000, RZ, 0xc0, !PT ;  /* 0x7f00000005097812 */ /* 0x000fe400078ec0ff */
[----:B------:R-:W-:-:S04]  /*37b0*/  ISETP.GT.U32.AND.EX P0, PT, R8, 0x1dffffff, PT, !PT ;  /* 0x1dffffff0800780c */ /* 0x000fc80003f041f0 */
[----:B------:R-:W-:-:S13]  /*37c0*/  ISETP.LT.U32.OR.EX P0, PT, R9, 0xc000000, P0, PT ;  /* 0x0c0000000900780c */ /* 0x000fda0000701570 */
[----:B------:R-:W-:Y:S05]  /*37d0*/  @!P0 BRA `(.L_x_52) ;  /* 0x0000000000648947 */ /* 0x000fea0003800000 */
[----:B------:R-:W0:Y:S01]  /*37e0*/  LDCU UR4, c[0x0][0x398] ;  /* 0x00007300ff0477ac */ /* 0x000e220008000800 */
[C---:B------:R-:W-:Y:S01]  /*37f0*/  VIADD R10, R32.reuse, 0x1 ;  /* 0x00000001200a7836 */ /* 0x040fe20000000000 */
[----:B------:R-:W1:Y:S01]  /*3800*/  LDCU.64 UR6, c[0x0][0x380] ;  /* 0x00007000ff0677ac */ /* 0x000e620008000a00 */
[----:B0-----:R-:W-:-:S03]  /*3810*/  ISETP.GE.U32.AND P1, PT, R32, UR4, PT ;  /* 0x0000000420007c0c */ /* 0x001fc6000bf26070 */
[----:B------:R-:W-:-:S10]  /*3820*/  ISETP.GE.U32.AND P0, PT, R10, UR4, PT ;  /* 0x000000040a007c0c */ /* 0x000fd4000bf06070 */
[----:B------:R-:W-:-:S03]  /*3830*/  @P1 VIADD R11, R32, -UR4 ;  /* 0x80000004200b1c36 */ /* 0x000fc60008000000 */
[----:B------:R-:W-:Y:S01]  /*3840*/  @P0 IADD3 R13, PT, PT, R10, -UR4, RZ ;  /* 0x800000040a0d0c10 */ /* 0x000fe2000fffe0ff */
[----:B------:R-:W-:Y:S02]  /*3850*/  @!P1 IMAD.MOV.U32 R8, RZ, RZ, R32 ;  /* 0x000000ffff089224 */ /* 0x000fe400078e0020 */
[----:B------:R-:W-:Y:S02]  /*3860*/  @!P1 IMAD.MOV.U32 R9, RZ, RZ, RZ ;  /* 0x000000ffff099224 */ /* 0x000fe400078e00ff */
[----:B------:R-:W-:-:S04]  /*3870*/  @P1 IMAD.WIDE.U32 R8, R11, 0x20, R38 ;  /* 0x000000200b081825 */ /* 0x000fc800078e0026 */
[----:B------:R-:W-:Y:S02]  /*3880*/  @!P0 IMAD.MOV.U32 R11, RZ, RZ, RZ ;  /* 0x000000ffff0b8224 */ /* 0x000fe400078e00ff */
[----:B------:R-:W-:Y:S01]  /*3890*/  @P0 IMAD.WIDE.U32 R10, R13, 0x20, R38 ;  /* 0x000000200d0a0825 */ /* 0x000fe200078e0026 */
[----:B-1----:R-:W-:Y:S02]  /*38a0*/  LEA R12, P0, R8, UR6, 0x3 ;  /* 0x00000006080c7c11 */ /* 0x002fe4000f8018ff */
[----:B------:R-:W-:Y:S02]  /*38b0*/  LEA R14, P1, R10, UR6, 0x3 ;  /* 0x000000060a0e7c11 */ /* 0x000fe4000f8218ff */
[----:B------:R-:W-:Y:S01]  /*38c0*/  LEA.HI.X R13, R8, UR7, R9, 0x3, P0 ;  /* 0x00000007080d7c11 */ /* 0x000fe200080f1c09 */
[----:B------:R-:W-:Y:S01]  /*38d0*/  IMAD.MOV.U32 R8, RZ, RZ, R28 ;  /* 0x000000ffff087224 */ /* 0x000fe200078e001c */
[----:B------:R-:W-:Y:S01]  /*38e0*/  LEA.HI.X R15, R10, UR7, R11, 0x3, P1 ;  /* 0x000000070a0f7c11 */ /* 0x000fe200088f1c0b */
[----:B------:R-:W-:Y:S01]  /*38f0*/  IMAD.MOV.U32 R9, RZ, RZ, R5 ;  /* 0x000000ffff097224 */ /* 0x000fe200078e0005 */
[----:B------:R-:W-:Y:S01]  /*3900*/  IADD3 R10, PT, PT, R32, 0x2, RZ ;  /* 0x00000002200a7810 */ /* 0x000fe20007ffe0ff */
[----:B------:R2:W-:Y:S01]  /*3910*/  STG.E.64 desc[UR8][R12.64], R30 ;  /* 0x0000001e0c007986 */ /* 0x0005e2000c101b08 */
[----:B------:R-:W-:-:S02]  /*3920*/  IMAD.MOV.U32 R28, RZ, RZ, R32 ;  /* 0x000000ffff1c7224 */ /* 0x000fc400078e0020 */
[----:B------:R-:W-:Y:S01]  /*3930*/  IMAD.MOV.U32 R5, RZ, RZ, 0x9000000 ;  /* 0x09000000ff057424 */ /* 0x000fe200078e00ff */
[----:B------:R2:W-:Y:S01]  /*3940*/  STG.E.64 desc[UR8][R14.64], R8 ;  /* 0x000000080e007986 */ /* 0x0005e2000c101b08 */
[----:B------:R-:W-:Y:S01]  /*3950*/  IMAD.MOV.U32 R32, RZ, RZ, R10 ;  /* 0x000000ffff207224 */ /* 0x000fe200078e000a */
[----:B------:R-:W-:Y:S06]  /*3960*/  BRA `(.L_x_44) ;  /* 0x0000001800e07947 */ /* 0x000fec0003800000 */
.L_x_52:
[----:B------:R-:W-:Y:S01]  /*3970*/  LOP3.LUT P0, RZ, R31, 0xffffff, R5, 0x48, !PT ;  /* 0x00ffffff1fff7812 */ /* 0x000fe20007804805 */
[----:B------:R-:W-:Y:S01]  /*3980*/  BSSY.RECONVERGENT B2, `(.L_x_53) ;  /* 0x0000114000027945 */ /* 0x000fe20003800200 */
[----:B------:R-:W-:-:S05]  /*3990*/  IADD3 R0, P1, PT, R0, 0x1, RZ ;  /* 0x0000000100007810 */ /* 0x000fca0007f3e0ff */
[----:B------:R-:W-:-:S06]  /*39a0*/  IMAD.X R3, RZ, RZ, R3, P1 ;  /* 0x000000ffff037224 */ /* 0x000fcc00008e0603 */
[----:B------:R-:W-:Y:S05]  /*39b0*/  @P0 BRA `(.L_x_54) ;  /* 0x0000000c00c40947 */ /* 0x000fea0003800000 */
[----:B------:R-:W0:Y:S02]  /*39c0*/  LDCU UR4, c[0x0][0x398] ;  /* 0x00007300ff0477ac */ /* 0x000e240008000800 */
[----:B0-----:R-:W-:Y:S01]  /*39d0*/  IMAD.U32 R5, RZ, RZ, UR4 ;  /* 0x00000004ff057e24 */ /* 0x001fe2000f8e00ff */
[----:B------:R-:W0:Y:S04]  /*39e0*/  LDCU.64 UR4, c[0x0][0x380] ;  /* 0x00007000ff0477ac */ /* 0x000e280008000a00 */
[----:B------:R-:W-:-:S13]  /*39f0*/  ISETP.GE.U32.AND P0, PT, R30, R5, PT ;  /* 0x000000051e00720c */ /* 0x000fda0003f06070 */
[----:B------:R-:W-:Y:S01]  /*3a00*/  @P0 IADD3 R9, PT, PT, R30, -R5, RZ ;  /* 0x800000051e090210 */ /* 0x000fe20007ffe0ff */
[----:B0-----:R-:W-:Y:S02]  /*3a10*/  IMAD.U32 R10, RZ, RZ, UR4 ;  /* 0x00000004ff0a7e24 */ /* 0x001fe4000f8e00ff */
[----:B------:R-:W-:Y:S02]  /*3a20*/  @!P0 IMAD.MOV.U32 R12, RZ, RZ, RZ ;  /* 0x000000ffff0c8224 */ /* 0x000fe400078e00ff */
[----:B------:R-:W-:-:S04]  /*3a30*/  @P0 IMAD.WIDE.U32 R8, R9, 0x20, R38 ;  /* 0x0000002009080825 */ /* 0x000fc800078e0026 */
[----:B------:R-:W-:Y:S02]  /*3a40*/  @P0 IMAD.MOV.U32 R30, RZ, RZ, R8 ;  /* 0x000000ffff1e0224 */ /* 0x000fe400078e0008 */
[----:B------:R-:W-:Y:S02]  /*3a50*/  @P0 IMAD.MOV.U32 R12, RZ, RZ, R9 ;  /* 0x000000ffff0c0224 */ /* 0x000fe400078e0009 */
[----:B------:R-:W-:Y:S01]  /*3a60*/  IMAD.U32 R11, RZ, RZ, UR5 ;  /* 0x00000005ff0b7e24 */ /* 0x000fe2000f8e00ff */
[----:B------:R-:W-:-:S04]  /*3a70*/  LEA R20, P0, R30, R10, 0x3 ;  /* 0x0000000a1e147211 */ /* 0x000fc800078018ff */
[----:B------:R-:W-:-:S06]  /*3a80*/  LEA.HI.X R21, R30, R11, R12, 0x3, P0 ;  /* 0x0000000b1e157211 */ /* 0x000fcc00000f1c0c */
[----:B------:R-:W5:Y:S01]  /*3a90*/  LDG.E.64 R20, desc[UR8][R20.64] ;  /* 0x0000000814147981 */ /* 0x000f62000c1e1b00 */
[----:B------:R-:W-:-:S04]  /*3aa0*/  LOP3.LUT R8, R13, 0x7f, RZ, 0xc0, !PT ;  /* 0x0000007f0d087812 */ /* 0x000fc800078ec0ff */
[----:B------:R-:W-:-:S04]  /*3ab0*/  IADD3 R13, PT, PT, R8, -0xd, RZ ;  /* 0xfffffff3080d7810 */ /* 0x000fc80007ffe0ff */
[----:B------:R-:W-:-:S13]  /*3ac0*/  ISETP.NE.AND P0, PT, R13, RZ, PT ;  /* 0x000000ff0d00720c */ /* 0x000fda0003f05270 */
[----:B------:R-:W-:Y:S05]  /*3ad0*/  @!P0 BRA `(.L_x_55) ;  /* 0x0000000c00f88947 */ /* 0x000fea0003800000 */
[----:B------:R-:W-:Y:S01]  /*3ae0*/  VIADD R8, R8, 0xfffffff2 ;  /* 0xfffffff208087836 */ /* 0x000fe20000000000 */
[----:B------:R-:W-:Y:S01]  /*3af0*/  BSSY.RECONVERGENT B3, `(.L_x_56) ;  /* 0x000007d000037945 */ /* 0x000fe20003800200 */
[----:B------:R-:W-:Y:S02]  /*3b00*/  IMAD.MOV.U32 R9, RZ, RZ, RZ ;  /* 0x000000ffff097224 */ /* 0x000fe400078e00ff */
[----:B------:R-:W-:Y:S01]  /*3b10*/  IMAD.MOV.U32 R12, RZ, RZ, R32 ;  /* 0x000000ffff0c7224 */ /* 0x000fe200078e0020 */
[----:B------:R-:W-:Y:S02]  /*3b20*/  ISETP.GE.U32.AND P0, PT, R8, 0x3, PT ;  /* 0x000000030800780c */ /* 0x000fe40003f06070 */
[----:B------:R-:W-:-:S11]  /*3b30*/  LOP3.LUT R8, R13, 0x3, RZ, 0xc0, !PT ;  /* 0x000000030d087812 */ /* 0x000fd600078ec0ff */
[----:B------:R-:W-:Y:S05]  /*3b40*/  @!P0 BRA `(.L_x_57) ;  /* 0x0000000400dc8947 */ /* 0x000fea0003800000 */
[----:B------:R-:W0:Y:S01]  /*3b50*/  LDC R5, c[0x0][0x398] ;  /* 0x0000e600ff057b82 */ /* 0x000e220000000800 */
[----:B------:R-:W-:Y:S01]  /*3b60*/  LOP3.LUT R9, R13, 0xfffffffc, RZ, 0xc0, !PT ;  /* 0xfffffffc0d097812 */ /* 0x000fe200078ec0ff */
[----:B------:R-:W-:-:S06]  /*3b70*/  IMAD.MOV.U32 R29, RZ, RZ, RZ ;  /* 0x000000ffff1d7224 */ /* 0x000fcc00078e00ff */
[----:B------:R-:W1:Y:S02]  /*3b80*/  LDC.64 R10, c[0x0][0x380] ;  /* 0x0000e000ff0a7b82 */ /* 0x000e640000000a00 */
.L_x_58:
[----:B------:R-:W-:Y:S01]  /*3b90*/  IMAD.IADD R36, R28, 0x1, R29 ;  /* 0x000000011c247824 */ /* 0x000fe200078e021d */
[----:B0-----:R-:W-:-:S04]  /*3ba0*/  ISETP.GE.U32.AND P0, PT, R32, R5, PT ;  /* 0x000000052000720c */ /* 0x001fc80003f06070 */
[----:B------:R-:W-:-:S09]  /*3bb0*/  ISETP.GE.U32.AND P1, PT, R36, R5, PT ;  /* 0x000000052400720c */ /* 0x000fd20003f26070 */
[----:B------:R-:W-:Y:S01]  /*3bc0*/  @P0 IADD3 R13, PT, PT, R32, -R5, RZ ;  /* 0x80000005200d0210 */ /* 0x000fe20007ffe0ff */
[----:B------:R-:W-:Y:S02]  /*3bd0*/  @!P0 IMAD.MOV.U32 R18, RZ, RZ, R32 ;  /* 0x000000ffff128224 */ /* 0x000fe400078e0020 */
[----:B------:R-:W-:Y:S02]  /*3be0*/  @!P0 IMAD.MOV.U32 R19, RZ, RZ, RZ ;  /* 0x000000ffff138224 */ /* 0x000fe400078e00ff */
[----:B------:R-:W-:Y:S02]  /*3bf0*/  @P1 IMAD.IADD R15, R36, 0x1, -R5 ;  /* 0x00000001240f1824 */ /* 0x000fe400078e0a05 */
[----:B--2---:R-:W-:Y:S02]  /*3c00*/  @!P1 IMAD.MOV.U32 R16, RZ, RZ, R36 ;  /* 0x000000ffff109224 */ /* 0x004fe400078e0024 */
[----:B------:R-:W-:Y:S02]  /*3c10*/  @!P1 IMAD.MOV.U32 R17, RZ, RZ, RZ ;  /* 0x000000ffff119224 */ /* 0x000fe400078e00ff */
[----:B------:R-:W-:-:S04]  /*3c20*/  @P0 IMAD.WIDE.U32 R18, R13, 0x20, R38 ;  /* 0x000000200d120825 */ /* 0x000fc800078e0026 */
[----:B------:R-:W-:Y:S01]  /*3c30*/  @P1 IMAD.WIDE.U32 R16, R15, 0x20, R38 ;  /* 0x000000200f101825 */ /* 0x000fe200078e0026 */
[-C--:B-1----:R-:W-:Y:S02]  /*3c40*/  LEA R12, P0, R18, R10.reuse, 0x3 ;  /* 0x0000000a120c7211 */ /* 0x082fe400078018ff */
[----:B------:R-:W-:Y:S02]  /*3c50*/  LEA R14, P1, R16, R10, 0x3 ;  /* 0x0000000a100e7211 */ /* 0x000fe400078218ff */
[-C--:B------:R-:W-:Y:S02]  /*3c60*/  LEA.HI.X R13, R18, R11.reuse, R19, 0x3, P0 ;  /* 0x0000000b120d7211 */ /* 0x080fe400000f1c13 */
[----:B------:R-:W-:-:S03]  /*3c70*/  LEA.HI.X R15, R16, R11, R17, 0x3, P1 ;  /* 0x0000000b100f7211 */ /* 0x000fc600008f1c11 */
[----:B-----5:R0:W-:Y:S04]  /*3c80*/  STG.E.64 desc[UR8][R12.64], R20 ;  /* 0x000000140c007986 */ /* 0x0201e8000c101b08 */
[----:B------:R-:W2:Y:S01]  /*3c90*/  LDG.E.64 R14, desc[UR8][R14.64] ;  /* 0x000000080e0e7981 */ /* 0x000ea2000c1e1b00 */
[C---:B------:R-:W-:Y:S01]  /*3ca0*/  IADD3 R18, PT, PT, R32.reuse, 0x1, RZ ;  /* 0x0000000120127810 */ /* 0x040fe20007ffe0ff */
[----:B------:R-:W-:Y:S02]  /*3cb0*/  VIADD R16, R32, 0x2 ;  /* 0x0000000220107836 */ /* 0x000fe40000000000 */
[----:B------:R-:W-:Y:S01]  /*3cc0*/  VIADD R30, R36, 0x1 ;  /* 0x00000001241e7836 */ /* 0x000fe20000000000 */
[-C--:B------:R-:W-:Y:S01]  /*3cd0*/  ISETP.GE.U32.AND P0, PT, R18, R5.reuse, PT ;  /* 0x000000051200720c */ /* 0x080fe20003f06070 */
[----:B------:R-:W-:Y:S01]  /*3ce0*/  IMAD.MOV.U32 R33, RZ, RZ, 0x9000000 ;  /* 0x09000000ff217424 */ /* 0x000fe200078e00ff */
[----:B------:R-:W-:-:S02]  /*3cf0*/  ISETP.GE.U32.AND P1, PT, R16, R5, PT ;  /* 0x000000051000720c */ /* 0x000fc40003f26070 */
[----:B------:R-:W-:-:S09]  /*3d00*/  ISETP.GE.U32.AND P2, PT, R30, R5, PT ;  /* 0x000000051e00720c */ /* 0x000fd20003f46070 */
[--C-:B------:R-:W-:Y:S02]  /*3d10*/  @P0 IMAD.IADD R17, R18, 0x1, -R5.reuse ;  /* 0x0000000112110824 */ /* 0x100fe400078e0a05 */
[----:B------:R-:W-:Y:S01]  /*3d20*/  @P1 IADD3 R27, PT, PT, R16, -R5, RZ ;  /* 0x80000005101b1210 */ /* 0x000fe20007ffe0ff */
[----:B------:R-:W-:Y:S02]  /*3d30*/  @!P0 IMAD.MOV.U32 R19, RZ, RZ, RZ ;  /* 0x000000ffff138224 */ /* 0x000fe400078e00ff */
[----:B0-----:R-:W-:Y:S02]  /*3d40*/  @P2 IMAD.IADD R13, R30, 0x1, -R5 ;  /* 0x000000011e0d2824 */ /* 0x001fe400078e0a05 */
[----:B------:R-:W-:-:S04]  /*3d50*/  @P0 IMAD.WIDE.U32 R18, R17, 0x20, R38 ;  /* 0x0000002011120825 */ /* 0x000fc800078e0026 */
[----:B------:R-:W-:Y:S01]  /*3d60*/  @P2 IMAD.WIDE.U32 R12, R13, 0x20, R38 ;  /* 0x000000200d0c2825 */ /* 0x000fe200078e0026 */
[----:B------:R-:W-:-:S03]  /*3d70*/  LEA R22, P0, R18, R10, 0x3 ;  /* 0x0000000a12167211 */ /* 0x000fc600078018ff */
[----:B------:R-:W-:Y:S01]  /*3d80*/  @P1 IMAD.WIDE.U32 R26, R27, 0x20, R38 ;  /* 0x000000201b1a1825 */ /* 0x000fe200078e0026 */
[----:B------:R-:W-:-:S03]  /*3d90*/  LEA.HI.X R23, R18, R11, R19, 0x3, P0 ;  /* 0x0000000b12177211 */ /* 0x000fc600000f1c13 */
[----:B------:R-:W-:Y:S02]  /*3da0*/  @!P2 IMAD.MOV.U32 R12, RZ, RZ, R30 ;  /* 0x000000ffff0ca224 */ /* 0x000fe400078e001e */
[----:B------:R-:W-:Y:S02]  /*3db0*/  @!P1 IMAD.MOV.U32 R26, RZ, RZ, R16 ;  /* 0x000000ffff1a9224 */ /* 0x000fe400078e0010 */
[----:B------:R-:W-:Y:S02]  /*3dc0*/  @!P2 IMAD.MOV.U32 R13, RZ, RZ, RZ ;  /* 0x000000ffff0da224 */ /* 0x000fe400078e00ff */
[----:B------:R-:W-:Y:S01]  /*3dd0*/  @!P1 IMAD.MOV.U32 R27, RZ, RZ, RZ ;  /* 0x000000ffff1b9224 */ /* 0x000fe200078e00ff */
[-C--:B------:R-:W-:Y:S02]  /*3de0*/  LEA R20, P0, R26, R10.reuse, 0x3 ;  /* 0x0000000a1a147211 */ /* 0x080fe400078018ff */
[----:B------:R-:W-:Y:S02]  /*3df0*/  LEA R18, P1, R12, R10, 0x3 ;  /* 0x0000000a0c127211 */ /* 0x000fe400078218ff */
[----:B------:R-:W-:-:S02]  /*3e00*/  LEA.HI.X R21, R26, R11, R27, 0x3, P0 ;  /* 0x0000000b1a157211 */ /* 0x000fc400000f1c1b */
[----:B------:R-:W-:Y:S01]  /*3e10*/  LEA.HI.X R19, R12, R11, R13, 0x3, P1 ;  /* 0x0000000b0c137211 */ /* 0x000fe200008f1c0d */
[----:B--2---:R-:W-:Y:S04]  /*3e20*/  STG.E.64 desc[UR8][R22.64], R14 ;  /* 0x0000000e16007986 */ /* 0x004fe8000c101b08 */
[----:B------:R0:W-:Y:S04]  /*3e30*/  STG.E.64 desc[UR8][R20.64], R32 ;  /* 0x0000002014007986 */ /* 0x0001e8000c101b08 */
[----:B------:R-:W2:Y:S01]  /*3e40*/  LDG.E.64 R18, desc[UR8][R18.64] ;  /* 0x0000000812127981 */ /* 0x000ea2000c1e1b00 */
[C---:B------:R-:W-:Y:S01]  /*3e50*/  IADD3 R30, PT, PT, R32.reuse, 0x3, RZ ;  /* 0x00000003201e7810 */ /* 0x040fe20007ffe0ff */
[----:B------:R-:W-:-:S02]  /*3e60*/  VIADD R12, R32, 0x4 ;  /* 0x00000004200c7836 */ /* 0x000fc40000000000 */
[----:B------:R-:W-:Y:S02]  /*3e70*/  HFMA2 R17, -RZ, RZ, 0.000152587890625, 0 ;  /* 0x09000000ff117431 */ /* 0x000fe400000001ff */
[----:B------:R-:W-:Y:S01]  /*3e80*/  VIADD R42, R36, 0x2 ;  /* 0x00000002242a7836 */ /* 0x000fe20000000000 */
[-C--:B------:R-:W-:Y:S02]  /*3e90*/  ISETP.GE.U32.AND P0, PT, R30, R5.reuse, PT ;  /* 0x000000051e00720c */ /* 0x080fe40003f06070 */
[-C--:B------:R-:W-:Y:S02]  /*3ea0*/  ISETP.GE.U32.AND P1, PT, R12, R5.reuse, PT ;  /* 0x000000050c00720c */ /* 0x080fe40003f26070 */
[----:B------:R-:W-:-:S09]  /*3eb0*/  ISETP.GE.U32.AND P2, PT, R42, R5, PT ;  /* 0x000000052a00720c */ /* 0x000fd20003f46070 */
[--C-:B------:R-:W-:Y:S02]  /*3ec0*/  @P0 IMAD.IADD R27, R30, 0x1, -R5.reuse ;  /* 0x000000011e1b0824 */ /* 0x100fe400078e0a05 */
[----:B0-----:R-:W-:Y:S02]  /*3ed0*/  @P1 IMAD.IADD R21, R12, 0x1, -R5 ;  /* 0x000000010c151824 */ /* 0x001fe400078e0a05 */
[----:B------:R-:W-:Y:S01]  /*3ee0*/  @P0 IMAD.WIDE.U32 R26, R27, 0x20, R38 ;  /* 0x000000201b1a0825 */ /* 0x000fe200078e0026 */
[----:B------:R-:W-:-:S03]  /*3ef0*/  @!P0 MOV R26, R30 ;  /* 0x0000001e001a8202 */ /* 0x000fc60000000f00 */
[----:B------:R-:W-:Y:S02]  /*3f00*/  @P2 IMAD.IADD R15, R42, 0x1, -R5 ;  /* 0x000000012a0f2824 */ /* 0x000fe400078e0a05 */
[----:B------:R-:W-:-:S04]  /*3f10*/  @P1 IMAD.WIDE.U32 R20, R21, 0x20, R38 ;  /* 0x0000002015141825 */ /* 0x000fc800078e0026 */
[----:B------:R-:W-:Y:S01]  /*3f20*/  @!P0 IMAD.MOV.U32 R27, RZ, RZ, RZ ;  /* 0x000000ffff1b8224 */ /* 0x000fe200078e00ff */
[----:B------:R-:W-:Y:S01]  /*3f30*/  LEA R22, P0, R26, R10, 0x3 ;  /* 0x0000000a1a167211 */ /* 0x000fe200078018ff */
[----:B------:R-:W-:-:S03]  /*3f40*/  @P2 IMAD.WIDE.U32 R14, R15, 0x20, R38 ;  /* 0x000000200f0e2825 */ /* 0x000fc600078e0026 */
[-C--:B------:R-:W-:Y:S01]  /*3f50*/  LEA.HI.X R23, R26, R11.reuse, R27, 0x3, P0 ;  /* 0x0000000b1a177211 */ /* 0x080fe200000f1c1b */
[----:B------:R-:W-:Y:S02]  /*3f60*/  @!P1 IMAD.MOV.U32 R20, RZ, RZ, R12 ;  /* 0x000000ffff149224 */ /* 0x000fe400078e000c */
[----:B------:R-:W-:Y:S02]  /*3f70*/  @!P2 IMAD.MOV.U32 R14, RZ, RZ, R42 ;  /* 0x000000ffff0ea224 */ /* 0x000fe400078e002a */
[----:B------:R-:W-:Y:S01]  /*3f80*/  @!P1 IMAD.MOV.U32 R21, RZ, RZ, RZ ;  /* 0x000000ffff159224 */ /* 0x000fe200078e00ff */
[-C--:B------:R-:W-:Y:S01]  /*3f90*/  LEA R26, P0, R20, R10.reuse, 0x3 ;  /* 0x0000000a141a7211 */ /* 0x080fe200078018ff */
[----:B------:R-:W-:Y:S01]  /*3fa0*/  @!P2 IMAD.MOV.U32 R15, RZ, RZ, RZ ;  /* 0x000000ffff0fa224 */ /* 0x000fe200078e00ff */
[----:B------:R-:W-:Y:S02]  /*3fb0*/  LEA R30, P1, R14, R10, 0x3 ;  /* 0x0000000a0e1e7211 */ /* 0x000fe400078218ff */
[----:B------:R-:W-:-:S02]  /*3fc0*/  LEA.HI.X R27, R20, R11, R21, 0x3, P0 ;  /* 0x0000000b141b7211 */ /* 0x000fc400000f1c15 */
[----:B------:R-:W-:Y:S01]  /*3fd0*/  LEA.HI.X R31, R14, R11, R15, 0x3, P1 ;  /* 0x0000000b0e1f7211 */ /* 0x000fe200008f1c0f */
[----:B--2---:R0:W-:Y:S04]  /*3fe0*/  STG.E.64 desc[UR8][R22.64], R18 ;  /* 0x0000001216007986 */ /* 0x0041e8000c101b08 */
[----:B------:R1:W-:Y:S04]  /*3ff0*/  STG.E.64 desc[UR8][R26.64], R16 ;  /* 0x000000101a007986 */ /* 0x0003e8000c101b08 */
[----:B------:R2:W3:Y:S01]  /*4000*/  LDG.E.64 R14, desc[UR8][R30.64] ;  /* 0x000000081e0e7981 */ /* 0x0004e2000c1e1b00 */
[----:B------:R-:W-:-:S02]  /*4010*/  VIADD R42, R32, 0x5 ;  /* 0x00000005202a7836 */ /* 0x000fc40000000000 */
[----:B------:R-:W-:Y:S02]  /*4020*/  VIADD R20, R32, 0x6 ;  /* 0x0000000620147836 */ /* 0x000fe40000000000 */
[----:B------:R-:W-:Y:S01]  /*4030*/  VIADD R44, R36, 0x3 ;  /* 0x00000003242c7836 */ /* 0x000fe20000000000 */
[-C--:B------:R-:W-:Y:S02]  /*4040*/  ISETP.GE.U32.AND P0, PT, R42, R5.reuse, PT ;  /* 0x000000052a00720c */ /* 0x080fe40003f06070 */
[-C--:B------:R-:W-:Y:S02]  /*4050*/  ISETP.GE.U32.AND P1, PT, R20, R5.reuse, PT ;  /* 0x000000051400720c */ /* 0x080fe40003f26070 */
[----:B------:R-:W-:-:S09]  /*4060*/  ISETP.GE.U32.AND P2, PT, R44, R5, PT ;  /* 0x000000052c00720c */ /* 0x000fd20003f46070 */
[----:B------:R-:W-:Y:S02]  /*4070*/  @P0 IMAD.IADD R37, R42, 0x1, -R5 ;  /* 0x000000012a250824 */ /* 0x000fe400078e0a05 */
[----:B0-----:R-:W-:Y:S02]  /*4080*/  @P1 IADD3 R19, PT, PT, R20, -R5, RZ ;  /* 0x8000000514131210 */ /* 0x001fe40007ffe0ff */
[----:B------:R-:W-:-:S04]  /*4090*/  @P0 IMAD.WIDE.U32 R36, R37, 0x20, R38 ;  /* 0x0000002025240825 */ /* 0x000fc800078e0026 */
[----:B------:R-:W-:Y:S02]  /*40a0*/  @P2 IMAD.IADD R13, R44, 0x1, -R5 ;  /* 0x000000012c0d2824 */ /* 0x000fe400078e0a05 */
[----:B------:R-:W-:Y:S02]  /*40b0*/  @!P0 IMAD.MOV.U32 R36, RZ, RZ, R42 ;  /* 0x000000ffff248224 */ /* 0x000fe400078e002a */
[----:B-1----:R-:W-:-:S04]  /*40c0*/  @P2 IMAD.WIDE.U32 R16, R13, 0x20, R38 ;  /* 0x000000200d102825 */ /* 0x002fc800078e0026 */
[----:B------:R-:W-:Y:S01]  /*40d0*/  @P1 IMAD.WIDE.U32 R18, R19, 0x20, R38 ;  /* 0x0000002013121825 */ /* 0x000fe200078e0026 */
[----:B------:R-:W-:-:S03]  /*40e0*/  @!P1 MOV R19, RZ ;  /* 0x000000ff00139202 */ /* 0x000fc60000000f00 */
[----:B------:R-:W-:Y:S01]  /*40f0*/  @!P0 IMAD.MOV.U32 R37, RZ, RZ, RZ ;  /* 0x000000ffff258224 */ /* 0x000fe200078e00ff */
[CC--:B------:R-:W-:Y:S01]  /*4100*/  LEA R22, P0, R36.reuse, R10.reuse, 0x3 ;  /* 0x0000000a24167211 */ /* 0x0c0fe200078018ff */
[----:B------:R-:W-:Y:S02]  /*4110*/  @!P2 IMAD.MOV.U32 R16, RZ, RZ, R44 ;  /* 0x000000ffff10a224 */ /* 0x000fe400078e002c */
[----:B------:R-:W-:Y:S01]  /*4120*/  @!P1 IMAD.MOV.U32 R18, RZ, RZ, R20 ;  /* 0x000000ffff129224 */ /* 0x000fe200078e0014 */
[-C--:B------:R-:W-:Y:S01]  /*4130*/  LEA.HI.X R23, R36, R11.reuse, R37, 0x3, P0 ;  /* 0x0000000b24177211 */ /* 0x080fe200000f1c25 */
[----:B------:R-:W-:Y:S01]  /*4140*/  @!P2 IMAD.MOV.U32 R17, RZ, RZ, RZ ;  /* 0x000000ffff11a224 */ /* 0x000fe200078e00ff */
[-C--:B--2---:R-:W-:Y:S01]  /*4150*/  LEA R30, P1, R16, R10.reuse, 0x3 ;  /* 0x0000000a101e7211 */ /* 0x084fe200078218ff */
[----:B------:R-:W-:Y:S01]  /*4160*/  IMAD.MOV.U32 R13, RZ, RZ, 0x9000000 ;  /* 0x09000000ff0d7424 */ /* 0x000fe200078e00ff */
[----:B------:R-:W-:Y:S02]  /*4170*/  LEA R26, P0, R18, R10, 0x3 ;  /* 0x0000000a121a7211 */ /* 0x000fe400078018ff */
[----:B------:R-:W-:-:S02]  /*4180*/  LEA.HI.X R31, R16, R11, R17, 0x3, P1 ;  /* 0x0000000b101f7211 */ /* 0x000fc400008f1c11 */
[----:B------:R-:W-:Y:S01]  /*4190*/  LEA.HI.X R27, R18, R11, R19, 0x3, P0 ;  /* 0x0000000b121b7211 */ /* 0x000fe200000f1c13 */
[----:B---3--:R-:W-:Y:S04]  /*41a0*/  STG.E.64 desc[UR8][R22.64], R14 ;  /* 0x0000000e16007986 */ /* 0x008fe8000c101b08 */
[----:B------:R0:W-:Y:S04]  /*41b0*/  STG.E.64 desc[UR8][R26.64], R12 ;  /* 0x0000000c1a007986 */ /* 0x0001e8000c101b08 */
[----:B------:R-:W2:Y:S01]  /*41c0*/  LDG.E.64 R30, desc[UR8][R30.64] ;  /* 0x000000081e1e7981 */ /* 0x000ea2000c1e1b00 */
[----:B------:R-:W-:Y:S01]  /*41d0*/  VIADD R16, R32, 0x7 ;  /* 0x0000000720107836 */ /* 0x000fe20000000000 */
[----:B------:R-:W-:Y:S01]  /*41e0*/  IADD3 R29, PT, PT, R29, 0x4, RZ ;  /* 0x000000041d1d7810 */ /* 0x000fe20007ffe0ff */
[----:B------:R-:W-:-:S03]  /*41f0*/  IMAD.MOV.U32 R21, RZ, RZ, 0x9000000 ;  /* 0x09000000ff157424 */ /* 0x000fc600078e00ff */
[----:B------:R-:W-:Y:S01]  /*4200*/  ISETP.GE.U32.AND P0, PT, R16, R5, PT ;  /* 0x000000051000720c */ /* 0x000fe20003f06070 */
[----:B0-----:R-:W-:-:S04]  /*4210*/  VIADD R12, R32, 0x8 ;  /* 0x00000008200c7836 */ /* 0x001fc80000000000 */
[----:B------:R-:W-:-:S08]  /*4220*/  IMAD.MOV.U32 R32, RZ, RZ, R12 ;  /* 0x000000ffff207224 */ /* 0x000fd000078e000c */
[----:B------:R-:W-:-:S04]  /*4230*/  @P0 IMAD.IADD R19, R16, 0x1, -R5 ;  /* 0x0000000110130824 */ /* 0x000fc800078e0a05 */
[----:B------:R-:W-:-:S04]  /*4240*/  @P0 IMAD.WIDE.U32 R18, R19, 0x20, R38 ;  /* 0x0000002013120825 */ /* 0x000fc800078e0026 */
[----:B------:R-:W-:Y:S02]  /*4250*/  @!P0 IMAD.MOV.U32 R18, RZ, RZ, R16 ;  /* 0x000000ffff128224 */ /* 0x000fe400078e0010 */
[----:B------:R-:W-:-:S03]  /*4260*/  @!P0 IMAD.MOV.U32 R19, RZ, RZ, RZ ;  /* 0x000000ffff138224 */ /* 0x000fc600078e00ff */
[----:B------:R-:W-:-:S04]  /*4270*/  LEA R16, P0, R18, R10, 0x3 ;  /* 0x0000000a12107211 */ /* 0x000fc800078018ff */
[----:B------:R-:W-:Y:S02]  /*4280*/  LEA.HI.X R17, R18, R11, R19, 0x3, P0 ;  /* 0x0000000b12117211 */ /* 0x000fe400000f1c13 */
[----:B------:R-:W-:-:S03]  /*4290*/  ISETP.NE.AND P0, PT, R29, R9, PT ;  /* 0x000000091d00720c */ /* 0x000fc60003f05270 */
[----:B--2---:R2:W-:Y:S10]  /*42a0*/  STG.E.64 desc[UR8][R16.64], R30 ;  /* 0x0000001e10007986 */ /* 0x0045f4000c101b08 */
[----:B------:R-:W-:Y:S05]  /*42b0*/  @P0 BRA `(.L_x_58) ;  /* 0xfffffff800340947 */ /* 0x000fea000383ffff */
.L_x_57:
[----:B------:R-:W-:Y:S05]  /*42c0*/  BSYNC.RECONVERGENT B3 ;  /* 0x0000000000037941 */ /* 0x000fea0003800200 */
.L_x_56:
[----:B------:R-:W-:Y:S01]  /*42d0*/  ISETP.NE.AND P0, PT, R8, RZ, PT ;  /* 0x000000ff0800720c */ /* 0x000fe20003f05270 */
[----:B------:R-:W-:-:S12]  /*42e0*/  IMAD.MOV.U32 R32, RZ, RZ, R12 ;  /* 0x000000ffff207224 */ /* 0x000fd800078e000c */
[----:B------:R-:W-:Y:S05]  /*42f0*/  @!P0 BRA `(.L_x_55) ;  /* 0x0000000400f08947 */ /* 0x000fea0003800000 */
[----:B------:R-:W-:Y:S01]  /*4300*/  IMAD.IADD R14, R28, 0x1, R9 ;  /* 0x000000011c0e7824 */ /* 0x000fe200078e0209 */
[----:B------:R-:W-:-:S04]  /*4310*/  ISETP.GE.U32.AND P0, PT, R12, R5, PT ;  /* 0x000000050c00720c */ /* 0x000fc80003f06070 */
[----:B------:R-:W-:-:S09]  /*4320*/  ISETP.GE.U32.AND P1, PT, R14, R5, PT ;  /* 0x000000050e00720c */ /* 0x000fd20003f26070 */
[----:B--2---:R-:W-:-:S04]  /*4330*/  @P0 IADD3 R17, PT, PT, R12, -R5, RZ ;  /* 0x800000050c110210 */ /* 0x004fc80007ffe0ff */
[----:B------:R-:W-:Y:S02]  /*4340*/  @P1 IMAD.IADD R19, R14, 0x1, -R5 ;  /* 0x000000010e131824 */ /* 0x000fe400078e0a05 */
[----:B------:R-:W-:-:S04]  /*4350*/  @P0 IMAD.WIDE.U32 R16, R17, 0x20, R38 ;  /* 0x0000002011100825 */ /* 0x000fc800078e0026 */
[----:B------:R-:W-:Y:S01]  /*4360*/  @P1 IMAD.WIDE.U32 R18, R19, 0x20, R38 ;  /* 0x0000002013121825 */ /* 0x000fe200078e0026 */
[----:B------:R-:W-:-:S03]  /*4370*/  @!P1 MOV R19, RZ ;  /* 0x000000ff00139202 */ /* 0x000fc60000000f00 */
[----:B------:R-:W-:Y:S02]  /*4380*/  @!P0 IMAD.MOV.U32 R16, RZ, RZ, R12 ;  /* 0x000000ffff108224 */ /* 0x000fe400078e000c */
[----:B------:R-:W-:Y:S02]  /*4390*/  @!P1 IMAD.MOV.U32 R18, RZ, RZ, R14 ;  /* 0x000000ffff129224 */ /* 0x000fe400078e000e */
[----:B------:R-:W-:Y:S01]  /*43a0*/  @!P0 IMAD.MOV.U32 R17, RZ, RZ, RZ ;  /* 0x000000ffff118224 */ /* 0x000fe200078e00ff */
[-C--:B------:R-:W-:Y:S02]  /*43b0*/  LEA R22, P0, R16, R10.reuse, 0x3 ;  /* 0x0000000a10167211 */ /* 0x080fe400078018ff */
[----:B------:R-:W-:Y:S02]  /*43c0*/  LEA R26, P1, R18, R10, 0x3 ;  /* 0x0000000a121a7211 */ /* 0x000fe400078218ff */
[-C--:B------:R-:W-:Y:S02]  /*43d0*/  LEA.HI.X R23, R16, R11.reuse, R17, 0x3, P0 ;  /* 0x0000000b10177211 */ /* 0x080fe400000f1c11 */
[----:B------:R-:W-:-:S03]  /*43e0*/  LEA.HI.X R27, R18, R11, R19, 0x3, P1 ;  /* 0x0000000b121b7211 */ /* 0x000fc600008f1c13 */
[----:B-----5:R0:W-:Y:S04]  /*43f0*/  STG.E.64 desc[UR8][R22.64], R20 ;  /* 0x0000001416007986 */ /* 0x0201e8000c101b08 */
[----:B------:R-:W2:Y:S01]  /*4400*/  LDG.E.64 R26, desc[UR8][R26.64] ;  /* 0x000000081a1a7981 */ /* 0x000ea2000c1e1b00 */
[C---:B------:R-:W-:Y:S01]  /*4410*/  VIADD R18, R12.reuse, 0x1 ;  /* 0x000000010c127836 */ /* 0x040fe20000000000 */
[----:B------:R-:W-:-:S04]  /*4420*/  IADD3 R32, PT, PT, R12, 0x2, RZ ;  /* 0x000000020c207810 */ /* 0x000fc80007ffe0ff */
[----:B------:R-:W-:Y:S01]  /*4430*/  ISETP.GE.U32.AND P0, PT, R18, R5, PT ;  /* 0x000000051200720c */ /* 0x000fe20003f06070 */
[----:B0-----:R-:W-:Y:S02]  /*4440*/  IMAD.MOV.U32 R20, RZ, RZ, R12 ;  /* 0x000000ffff147224 */ /* 0x001fe400078e000c */
[----:B------:R-:W-:-:S10]  /*4450*/  IMAD.MOV.U32 R21, RZ, RZ, 0x9000000 ;  /* 0x09000000ff157424 */ /* 0x000fd400078e00ff */
[----:B------:R-:W-:-:S04]  /*4460*/  @P0 IMAD.IADD R17, R18, 0x1, -R5 ;  /* 0x0000000112110824 */ /* 0x000fc800078e0a05 */
[----:B------:R-:W-:-:S04]  /*4470*/  @P0 IMAD.WIDE.U32 R16, R17, 0x20, R38 ;  /* 0x0000002011100825 */ /* 0x000fc800078e0026 */
[----:B------:R-:W-:Y:S02]  /*4480*/  @!P0 IMAD.MOV.U32 R16, RZ, RZ, R18 ;  /* 0x000000ffff108224 */ /* 0x000fe400078e0012 */
[----:B------:R-:W-:-:S03]  /*4490*/  @!P0 IMAD.MOV.U32 R17, RZ, RZ, RZ ;  /* 0x000000ffff118224 */ /* 0x000fc600078e00ff */
[----:B------:R-:W-:-:S04]  /*44a0*/  LEA R18, P0, R16, R10, 0x3 ;  /* 0x0000000a10127211 */ /* 0x000fc800078018ff */
[----:B------:R-:W-:Y:S02]  /*44b0*/  LEA.HI.X R19, R16, R11, R17, 0x3, P0 ;  /* 0x0000000b10137211 */ /* 0x000fe400000f1c11 */
[----:B------:R-:W-:-:S03]  /*44c0*/  ISETP.NE.AND P0, PT, R8, 0x1, PT ;  /* 0x000000010800780c */ /* 0x000fc60003f05270 */
[----:B--2---:R0:W-:Y:S10]  /*44d0*/  STG.E.64 desc[UR8][R18.64], R26 ;  /* 0x0000001a12007986 */ /* 0x0041f4000c101b08 */
[----:B------:R-:W-:Y:S05]  /*44e0*/  @!P0 BRA `(.L_x_55) ;  /* 0x0000000400748947 */ /* 0x000fea0003800000 */
[----:B0-----:R-:W-:Y:S01]  /*44f0*/  VIADD R26, R14, 0x1 ;  /* 0x000000010e1a7836 */ /* 0x001fe20000000000 */
[----:B------:R-:W-:-:S04]  /*4500*/  ISETP.GE.U32.AND P1, PT, R32, R5, PT ;  /* 0x000000052000720c */ /* 0x000fc80003f26070 */
[----:B------:R-:W-:-:S09]  /*4510*/  ISETP.GE.U32.AND P0, PT, R26, R5, PT ;  /* 0x000000051a00720c */ /* 0x000fd20003f06070 */
[----:B------:R-:W-:-:S04]  /*4520*/  @P1 IMAD.IADD R17, R32, 0x1, -R5 ;  /* 0x0000000120111824 */ /* 0x000fc800078e0a05 */
[----:B------:R-:W-:Y:S01]  /*4530*/  @P0 IADD3 R23, PT, PT, R26, -R5, RZ ;  /* 0x800000051a170210 */ /* 0x000fe20007ffe0ff */
[----:B------:R-:W-:-:S04]  /*4540*/  @P1 IMAD.WIDE.U32 R16, R17, 0x20, R38 ;  /* 0x0000002011101825 */ /* 0x000fc800078e0026 */
[----:B------:R-:W-:-:S04]  /*4550*/  @P0 IMAD.WIDE.U32 R22, R23, 0x20, R38 ;  /* 0x0000002017160825 */ /* 0x000fc800078e0026 */
[----:B------:R-:W-:Y:S02]  /*4560*/  @!P1 IMAD.MOV.U32 R16, RZ, RZ, R32 ;  /* 0x000000ffff109224 */ /* 0x000fe400078e0020 */
[----:B------:R-:W-:Y:S02]  /*4570*/  @!P0 IMAD.MOV.U32 R22, RZ, RZ, R26 ;  /* 0x000000ffff168224 */ /* 0x000fe400078e001a */
[----:B------:R-:W-:Y:S01]  /*4580*/  @!P1 IMAD.MOV.U32 R17, RZ, RZ, RZ ;  /* 0x000000ffff119224 */ /* 0x000fe200078e00ff */
[-C--:B------:R-:W-:Y:S01]  /*4590*/  LEA R18, P1, R16, R10.reuse, 0x3 ;  /* 0x0000000a10127211 */ /* 0x080fe200078218ff */
[----:B------:R-:W-:Y:S01]  /*45a0*/  @!P0 IMAD.MOV.U32 R23, RZ, RZ, RZ ;  /* 0x000000ffff178224 */ /* 0x000fe200078e00ff */
[----:B------:R-:W-:Y:S02]  /*45b0*/  LEA R26, P0, R22, R10, 0x3 ;  /* 0x0000000a161a7211 */ /* 0x000fe400078018ff */
[-C--:B------:R-:W-:Y:S02]  /*45c0*/  LEA.HI.X R19, R16, R11.reuse, R17, 0x3, P1 ;  /* 0x0000000b10137211 */ /* 0x080fe400008f1c11 */
[----:B------:R-:W-:-:S03]  /*45d0*/  LEA.HI.X R27, R22, R11, R23, 0x3, P0 ;  /* 0x0000000b161b7211 */ /* 0x000fc600000f1c17 */
[----:B------:R0:W-:Y:S04]  /*45e0*/  STG.E.64 desc[UR8][R18.64], R20 ;  /* 0x0000001412007986 */ /* 0x0001e8000c101b08 */
[----:B------:R-:W2:Y:S01]  /*45f0*/  LDG.E.64 R26, desc[UR8][R26.64] ;  /* 0x000000081a1a7981 */ /* 0x000ea2000c1e1b00 */
[C---:B------:R-:W-:Y:S01]  /*4600*/  IADD3 R22, PT, PT, R12.reuse, 0x3, RZ ;  /* 0x000000030c167810 */ /* 0x040fe20007ffe0ff */
[----:B------:R-:W-:-:S03]  /*4610*/  VIADD R28, R12, 0x4 ;  /* 0x000000040c1c7836 */ /* 0x000fc60000000000 */
[----:B------:R-:W-:Y:S02]  /*4620*/  ISETP.GE.U32.AND P0, PT, R22, R5, PT ;  /* 0x000000051600720c */ /* 0x000fe40003f06070 */
[----:B0-----:R-:W-:Y:S01]  /*4630*/  MOV R20, R32 ;  /* 0x0000002000147202 */ /* 0x001fe20000000f00 */
[----:B------:R-:W-:Y:S02]  /*4640*/  IMAD.MOV.U32 R21, RZ, RZ, 0x9000000 ;  /* 0x09000000ff157424 */ /* 0x000fe400078e00ff */
[----:B------:R-:W-:-:S08]  /*4650*/  IMAD.MOV.U32 R32, RZ, RZ, R28 ;  /* 0x000000ffff207224 */ /* 0x000fd000078e001c */
        /* <DEDUP_REMOVED lines=9> */
[----:B------:R-:W-:Y:S01]  /*46f0*/  VIADD R18, R14, 0x2 ;  /* 0x000000020e127836 */ /* 0x000fe20000000000 */
        /* <DEDUP_REMOVED lines=20> */
[----:B------:R-:W-:-:S10]  /*4840*/  IMAD.MOV.U32 R21, RZ, RZ, 0x9000000 ;  /* 0x09000000ff157424 */ /* 0x000fd400078e00ff */
[----:B------:R-:W-:-:S04]  /*4850*/  @P0 IMAD.IADD R5, R14, 0x1, -R5 ;  /* 0x000000010e050824 */ /* 0x000fc800078e0a05 */
[----:B------:R-:W-:-:S04]  /*4860*/  @P0 IMAD.WIDE.U32 R8, R5, 0x20, R38 ;  /* 0x0000002005080825 */ /* 0x000fc800078e0026 */
[----:B------:R-:W-:Y:S02]  /*4870*/  @!P0 IMAD.MOV.U32 R8, RZ, RZ, R14 ;  /* 0x000000ffff088224 */ /* 0x000fe400078e000e */
[----:B------:R-:W-:-:S03]  /*4880*/  @!P0 IMAD.MOV.U32 R9, RZ, RZ, RZ ;  /* 0x000000ffff098224 */ /* 0x000fc600078e00ff */
[----:B------:R-:W-:-:S04]  /*4890*/  LEA R10, P0, R8, R10, 0x3 ;  /* 0x0000000a080a7211 */ /* 0x000fc800078018ff */
[----:B------:R-:W-:-:S05]  /*48a0*/  LEA.HI.X R11, R8, R11, R9, 0x3, P0 ;  /* 0x0000000b080b7211 */ /* 0x000fca00000f1c09 */
[----:B--2---:R3:W-:Y:S01]  /*48b0*/  STG.E.64 desc[UR8][R10.64], R18 ;  /* 0x000000120a007986 */ /* 0x0047e2000c101b08 */
[----:B------:R-:W-:Y:S05]  /*48c0*/  BRA `(.L_x_55) ;  /* 0x00000000007c7947 */ /* 0x000fea0003800000 */
.L_x_54:
        /* <DEDUP_REMOVED lines=8> */
[----:B------:R-:W-:-:S05]  /*4950*/  LEA.HI.X R13, R8, UR7, R9, 0x3, P0 ;  /* 0x00000007080d7c11 */ /* 0x000fca00080f1c09 */
[----:B------:R0:W2:Y:S01]  /*4960*/  LDG.E.64 R16, desc[UR8][R12.64] ;  /* 0x000000080c107981 */ /* 0x0000a2000c1e1b00 */
[C---:B------:R-:W-:Y:S01]  /*4970*/  IADD3 R10, PT, PT, R32.reuse, 0x1, RZ ;  /* 0x00000001200a7810 */ /* 0x040fe20007ffe0ff */
[----:B------:R-:W-:Y:S01]  /*4980*/  IMAD.MOV.U32 R29, RZ, RZ, R5 ;  /* 0x000000ffff1d7224 */ /* 0x000fe200078e0005 */
[C---:B------:R-:W-:Y:S01]  /*4990*/  ISETP.GE.U32.AND P1, PT, R32.reuse, UR4, PT ;  /* 0x0000000420007c0c */ /* 0x040fe2000bf26070 */
[----:B------:R-:W-:Y:S01]  /*49a0*/  VIADD R5, R32, 0x2 ;  /* 0x0000000220057836 */ /* 0x000fe20000000000 */
[----:B------:R-:W-:Y:S01]  /*49b0*/  ISETP.GE.U32.AND P0, PT, R10, UR4, PT ;  /* 0x000000040a007c0c */ /* 0x000fe2000bf06070 */
[----:B------:R-:W-:Y:S02]  /*49c0*/  IMAD.MOV.U32 R20, RZ, RZ, R32 ;  /* 0x000000ffff147224 */ /* 0x000fe400078e0020 */
[----:B------:R-:W-:-:S08]  /*49d0*/  IMAD.MOV.U32 R21, RZ, RZ, 0x9000000 ;  /* 0x09000000ff157424 */ /* 0x000fd000078e00ff */
[----:B------:R-:W-:Y:S02]  /*49e0*/  @P1 VIADD R11, R32, -UR4 ;  /* 0x80000004200b1c36 */ /* 0x000fe40008000000 */
[----:B------:R-:W-:Y:S02]  /*49f0*/  @P0 VIADD R15, R10, -UR4 ;  /* 0x800000040a0f0c36 */ /* 0x000fe40008000000 */
[----:B------:R-:W-:Y:S01]  /*4a00*/  @!P1 IMAD.MOV.U32 R8, RZ, RZ, R32 ;  /* 0x000000ffff089224 */ /* 0x000fe200078e0020 */
[----:B------:R-:W-:Y:S01]  /*4a10*/  MOV R32, R5 ;  /* 0x0000000500207202 */ /* 0x000fe20000000f00 */
[----:B------:R-:W-:Y:S02]  /*4a20*/  @!P1 IMAD.MOV.U32 R9, RZ, RZ, RZ ;  /* 0x000000ffff099224 */ /* 0x000fe400078e00ff */
[----:B------:R-:W-:Y:S01]  /*4a30*/  @P1 IMAD.WIDE.U32 R8, R11, 0x20, R38 ;  /* 0x000000200b081825 */ /* 0x000fe200078e0026 */
[----:B------:R-:W-:-:S03]  /*4a40*/  @!P0 MOV R11, RZ ;  /* 0x000000ff000b8202 */ /* 0x000fc60000000f00 */
[----:B------:R-:W-:Y:S01]  /*4a50*/  @P0 IMAD.WIDE.U32 R10, R15, 0x20, R38 ;  /* 0x000000200f0a0825 */ /* 0x000fe200078e0026 */
[----:B------:R-:W-:Y:S02]  /*4a60*/  LEA R14, P0, R8, UR6, 0x3 ;  /* 0x00000006080e7c11 */ /* 0x000fe4000f8018ff */
[----:B0-----:R-:W-:Y:S02]  /*4a70*/  LEA R12, P1, R10, UR6, 0x3 ;  /* 0x000000060a0c7c11 */ /* 0x001fe4000f8218ff */
[----:B------:R-:W-:Y:S02]  /*4a80*/  LEA.HI.X R15, R8, UR7, R9, 0x3, P0 ;  /* 0x00000007080f7c11 */ /* 0x000fe400080f1c09 */
[----:B------:R-:W-:-:S03]  /*4a90*/  LEA.HI.X R13, R10, UR7, R11, 0x3, P1 ;  /* 0x000000070a0d7c11 */ /* 0x000fc600088f1c0b */
[----:B--2---:R4:W-:Y:S04]  /*4aa0*/  STG.E.64 desc[UR8][R14.64], R16 ;  /* 0x000000100e007986 */ /* 0x0049e8000c101b08 */
[----:B------:R4:W-:Y:S02]  /*4ab0*/  STG.E.64 desc[UR8][R12.64], R28 ;  /* 0x0000001c0c007986 */ /* 0x0009e4000c101b08 */
.L_x_55:
[----:B------:R-:W-:Y:S05]  /*4ac0*/  BSYNC.RECONVERGENT B2 ;  /* 0x0000000000027941 */ /* 0x000fea0003800200 */
.L_x_53:
[----:B------:R-:W-:Y:S05]  /*4ad0*/  BRA `(.L_x_11) ;  /* 0x0000004400987947 */ /* 0x000fea0003800000 */
.L_x_51:
[----:B------:R-:W0:Y:S01]  /*4ae0*/  LDCU UR4, c[0x0][0x398] ;  /* 0x00007300ff0477ac */ /* 0x000e220008000800 */
[C---:B------:R-:W-:Y:S01]  /*4af0*/  VIADD R12, R28.reuse, 0x1 ;  /* 0x000000011c0c7836 */ /* 0x040fe20000000000 */
[----:B------:R-:W1:Y:S01]  /*4b00*/  LDCU.64 UR6, c[0x0][0x380] ;  /* 0x00007000ff0677ac */ /* 0x000e620008000a00 */
[----:B0-----:R-:W-:Y:S02]  /*4b10*/  ISETP.GE.U32.AND P2, PT, R28, UR4, PT ;  /* 0x000000041c007c0c */ /* 0x001fe4000bf46070 */
[----:B------:R-:W-:Y:S02]  /*4b20*/  ISETP.GE.U32.AND P1, PT, R32, UR4, PT ;  /* 0x0000000420007c0c */ /* 0x000fe4000bf26070 */
[----:B------:R-:W-:-:S09]  /*4b30*/  ISETP.GE.U32.AND P0, PT, R12, UR4, PT ;  /* 0x000000040c007c0c */ /* 0x000fd2000bf06070 */
[----:B------:R-:W-:Y:S02]  /*4b40*/  @P2 VIADD R11, R28, -UR4 ;  /* 0x800000041c0b2c36 */ /* 0x000fe40008000000 */
[----:B------:R-:W-:Y:S01]  /*4b50*/  @P1 VIADD R13, R32, -UR4 ;  /* 0x80000004200d1c36 */ /* 0x000fe20008000000 */
[----:B------:R-:W-:Y:S01]  /*4b60*/  @!P1 MOV R8, R32 ;  /* 0x0000002000089202 */ /* 0x000fe20000000f00 */
[----:B------:R-:W-:-:S04]  /*4b70*/  @P2 IMAD.WIDE.U32 R10, R11, 0x20, R38 ;  /* 0x000000200b0a2825 */ /* 0x000fc800078e0026 */
[----:B------:R-:W-:Y:S02]  /*4b80*/  @!P1 IMAD.MOV.U32 R9, RZ, RZ, RZ ;  /* 0x000000ffff099224 */ /* 0x000fe400078e00ff */
[----:B------:R-:W-:Y:S02]  /*4b90*/  @P0 VIADD R15, R12, -UR4 ;  /* 0x800000040c0f0c36 */ /* 0x000fe40008000000 */
[----:B------:R-:W-:-:S04]  /*4ba0*/  @P1 IMAD.WIDE.U32 R8, R13, 0x20, R38 ;  /* 0x000000200d081825 */ /* 0x000fc800078e0026 */
[----:B------:R-:W-:Y:S02]  /*4bb0*/  @P2 IMAD.MOV.U32 R28, RZ, RZ, R10 ;  /* 0x000000ffff1c2224 */ /* 0x000fe400078e000a */
[----:B------:R-:W-:Y:S02]  /*4bc0*/  @!P0 IMAD.MOV.U32 R13, RZ, RZ, RZ ;  /* 0x000000ffff0d8224 */ /* 0x000fe400078e00ff */
[----:B------:R-:W-:Y:S01]  /*4bd0*/  @P0 IMAD.WIDE.U32 R12, R15, 0x20, R38 ;  /* 0x000000200f0c0825 */ /* 0x000fe200078e0026 */
[----:B-1----:R-:W-:Y:S02]  /*4be0*/  LEA R14, P0, R8, UR6, 0x3 ;  /* 0x00000006080e7c11 */ /* 0x002fe4000f8018ff */
[----:B------:R-:W-:Y:S01]  /*4bf0*/  LEA R16, P1, R28, UR6, 0x3 ;  /* 0x000000061c107c11 */ /* 0x000fe2000f8218ff */
[----:B------:R-:W-:Y:S01]  /*4c00*/  @!P2 IMAD.MOV.U32 R17, RZ, RZ, RZ ;  /* 0x000000ffff11a224 */ /* 0x000fe200078e00ff */
[----:B------:R-:W-:Y:S02]  /*4c10*/  @P2 MOV R17, R11 ;  /* 0x0000000b00112202 */ /* 0x000fe40000000f00 */
[----:B------:R-:W-:-:S02]  /*4c20*/  LEA.HI.X R15, R8, UR7, R9, 0x3, P0 ;  /* 0x00000007080f7c11 */ /* 0x000fc400080f1c09 */
[----:B------:R-:W-:Y:S02]  /*4c30*/  LEA R18, P0, R12, UR6, 0x3 ;  /* 0x000000060c127c11 */ /* 0x000fe4000f8018ff */
[----:B------:R-:W-:Y:S01]  /*4c40*/  LEA.HI.X R17, R28, UR7, R17, 0x3, P1 ;  /* 0x000000071c117c11 */ /* 0x000fe200088f1c11 */
[----:B------:R0:W-:Y:S01]  /*4c50*/  STG.E.64 desc[UR8][R14.64], R30 ;  /* 0x0000001e0e007986 */ /* 0x0001e2000c101b08 */
[----:B------:R-:W-:-:S04]  /*4c60*/  LEA.HI.X R19, R12, UR7, R13, 0x3, P0 ;  /* 0x000000070c137c11 */ /* 0x000fc800080f1c0d */
[----:B------:R-:W2:Y:S04]  /*4c70*/  LDG.E.64 R16, desc[UR8][R16.64] ;  /* 0x0000000810107981 */ /* 0x000ea8000c1e1b00 */
[----:B------:R1:W3:Y:S01]  /*4c80*/  LDG.E.64 R12, desc[UR8][R18.64] ;  /* 0x00000008120c7981 */ /* 0x0002e2000c1e1b00 */
[C---:B------:R-:W-:Y:S01]  /*4c90*/  VIADD R10, R32.reuse, 0x1 ;  /* 0x00000001200a7836 */ /* 0x040fe20000000000 */
[C---:B------:R-:W-:Y:S01]  /*4ca0*/  IADD3 R20, PT, PT, R32.reuse, 0x5, RZ ;  /* 0x0000000520147810 */ /* 0x040fe20007ffe0ff */
[C---:B------:R-:W-:Y:S01]  /*4cb0*/  VIADD R42, R32.reuse, 0x2 ;  /* 0x00000002202a7836 */ /* 0x040fe20000000000 */
[----:B------:R-:W-:Y:S01]  /*4cc0*/  LOP3.LUT R5, R5, 0xffffff, RZ, 0xc0, !PT ;  /* 0x00ffffff05057812 */ /* 0x000fe200078ec0ff */
[----:B------:R-:W-:Y:S01]  /*4cd0*/  VIADD R8, R32, 0x3 ;  /* 0x0000000320087836 */ /* 0x000fe20000000000 */
[----:B------:R-:W-:Y:S01]  /*4ce0*/  ISETP.GE.U32.AND P1, PT, R10, UR4, PT ;  /* 0x000000040a007c0c */ /* 0x000fe2000bf26070 */
[----:B------:R-:W-:Y:S01]  /*4cf0*/  VIADD R26, R32, 0x4 ;  /* 0x00000004201a7836 */ /* 0x000fe20000000000 */
[----:B------:R-:W-:Y:S01]  /*4d00*/  ISETP.GE.U32.AND P2, PT, R42, UR4, PT ;  /* 0x000000042a007c0c */ /* 0x000fe2000bf46070 */
[----:B------:R-:W-:Y:S01]  /*4d10*/  VIADD R28, R32, 0x6 ;  /* 0x00000006201c7836 */ /* 0x000fe20000000000 */
[----:B------:R-:W-:-:S02]  /*4d20*/  ISETP.GE.U32.AND P3, PT, R8, UR4, PT ;  /* 0x0000000408007c0c */ /* 0x000fc4000bf66070 */
[----:B------:R-:W-:Y:S02]  /*4d30*/  ISETP.GE.U32.AND P4, PT, R26, UR4, PT ;  /* 0x000000041a007c0c */ /* 0x000fe4000bf86070 */
[----:B------:R-:W-:Y:S02]  /*4d40*/  ISETP.GE.U32.AND P5, PT, R20, UR4, PT ;  /* 0x0000000414007c0c */ /* 0x000fe4000bfa6070 */
[----:B------:R-:W-:Y:S02]  /*4d50*/  ISETP.GE.U32.AND P0, PT, R28, UR4, PT ;  /* 0x000000041c007c0c */ /* 0x000fe4000bf06070 */
[C---:B------:R-:W-:Y:S01]  /*4d60*/  LOP3.LUT R33, R5.reuse, 0x5000000, RZ, 0xfc, !PT ;  /* 0x0500000005217812 */ /* 0x040fe200078efcff */
[----:B------:R-:W-:Y:S01]  /*4d70*/  @P1 VIADD R9, R10, -UR4 ;  /* 0x800000040a091c36 */ /* 0x000fe20008000000 */
[----:B------:R-:W-:Y:S01]  /*4d80*/  @!P1 MOV R45, RZ ;  /* 0x000000ff002d9202 */ /* 0x000fe20000000f00 */
[----:B------:R-:W-:Y:S01]  /*4d90*/  @P2 VIADD R11, R42, -UR4 ;  /* 0x800000042a0b2c36 */ /* 0x000fe20008000000 */
[----:B------:R-:W-:Y:S01]  /*4da0*/  LOP3.LUT R21, R5, 0xa000000, RZ, 0xfc, !PT ;  /* 0x0a00000005157812 */ /* 0x000fe200078efcff */
[----:B------:R-:W-:Y:S01]  /*4db0*/  @!P1 IMAD.MOV.U32 R44, RZ, RZ, R10 ;  /* 0x000000ffff2c9224 */ /* 0x000fe200078e000a */
[----:B------:R-:W-:Y:S01]  /*4dc0*/  @!P3 MOV R36, R8 ;  /* 0x000000080024b202 */ /* 0x000fe20000000f00 */
[----:B------:R-:W-:-:S04]  /*4dd0*/  @P1 IMAD.WIDE.U32 R44, R9, 0x20, R38 ;  /* 0x00000020092c1825 */ /* 0x000fc800078e0026 */
[----:B------:R-:W-:Y:S01]  /*4de0*/  @!P2 IMAD.MOV.U32 R43, RZ, RZ, RZ ;  /* 0x000000ffff2ba224 */ /* 0x000fe200078e00ff */
[----:B------:R-:W-:Y:S01]  /*4df0*/  LEA R22, P1, R44, UR6, 0x3 ;  /* 0x000000062c167c11 */ /* 0x000fe2000f8218ff */
[----:B------:R-:W-:Y:S02]  /*4e00*/  @P3 VIADD R9, R8, -UR4 ;  /* 0x8000000408093c36 */ /* 0x000fe40008000000 */
[----:B------:R-:W-:Y:S01]  /*4e10*/  @P2 IMAD.WIDE.U32 R42, R11, 0x20, R38 ;  /* 0x000000200b2a2825 */ /* 0x000fe200078e0026 */
[----:B------:R-:W-:-:S03]  /*4e20*/  LEA.HI.X R23, R44, UR7, R45, 0x3, P1 ;  /* 0x000000072c177c11 */ /* 0x000fc600088f1c2d */
[----:B------:R-:W-:Y:S01]  /*4e30*/  @P4 VIADD R11, R26, -UR4 ;  /* 0x800000041a0b4c36 */ /* 0x000fe20008000000 */
[----:B-1----:R-:W-:Y:S01]  /*4e40*/  LEA R18, P2, R42, UR6, 0x3 ;  /* 0x000000062a127c11 */ /* 0x002fe2000f8418ff */
[----:B------:R-:W-:Y:S01]  /*4e50*/  @!P3 IMAD.MOV.U32 R37, RZ, RZ, RZ ;  /* 0x000000ffff25b224 */ /* 0x000fe200078e00ff */
[----:B------:R1:W-:Y:S01]  /*4e60*/  STG.E.64 desc[UR8][R22.64], R32 ;  /* 0x0000002016007986 */ /* 0x0003e2000c101b08 */
[----:B------:R-:W-:Y:S01]  /*4e70*/  @P3 IMAD.WIDE.U32 R36, R9, 0x20, R38 ;  /* 0x0000002009243825 */ /* 0x000fe200078e0026 */
[----:B------:R-:W-:Y:S02]  /*4e80*/  @P0 IADD3 R9, PT, PT, R28, -UR4, RZ ;  /* 0x800000041c090c10 */ /* 0x000fe4000fffe0ff */
[----:B------:R-:W-:Y:S01]  /*4e90*/  LEA.HI.X R19, R42, UR7, R43, 0x3, P2 ;  /* 0x000000072a137c11 */ /* 0x000fe200090f1c2b */
[----:B0-----:R-:W-:Y:S01]  /*4ea0*/  @P5 VIADD R15, R20, -UR4 ;  /* 0x80000004140f5c36 */ /* 0x001fe20008000000 */
[----:B------:R-:W-:Y:S01]  /*4eb0*/  LEA R14, P3, R36, UR6, 0x3 ;  /* 0x00000006240e7c11 */ /* 0x000fe2000f8618ff */
[----:B------:R-:W-:-:S02]  /*4ec0*/  @!P4 IMAD.MOV.U32 R27, RZ, RZ, RZ ;  /* 0x000000ffff1bc224 */ /* 0x000fc400078e00ff */
[----:B------:R-:W-:-:S04]  /*4ed0*/  @P4 IMAD.WIDE.U32 R26, R11, 0x20, R38 ;  /* 0x000000200b1a4825 */ /* 0x000fc800078e0026 */
[----:B------:R-:W-:Y:S02]  /*4ee0*/  @!P5 IMAD.MOV.U32 R30, RZ, RZ, R20 ;  /* 0x000000ffff1ed224 */ /* 0x000fe400078e0014 */
[----:B------:R-:W-:Y:S02]  /*4ef0*/  @!P5 IMAD.MOV.U32 R31, RZ, RZ, RZ ;  /* 0x000000ffff1fd224 */ /* 0x000fe400078e00ff */
[----:B------:R-:W-:Y:S01]  /*4f00*/  @P5 IMAD.WIDE.U32 R30, R15, 0x20, R38 ;  /* 0x000000200f1e5825 */ /* 0x000fe200078e0026 */
[----:B------:R-:W-:-:S03]  /*4f10*/  LEA.HI.X R15, R36, UR7, R37, 0x3, P3 ;  /* 0x00000007240f7c11 */ /* 0x000fc600098f1c25 */
[----:B------:R-:W-:Y:S01]  /*4f20*/  @!P0 IMAD.MOV.U32 R29, RZ, RZ, RZ ;  /* 0x000000ffff1d8224 */ /* 0x000fe200078e00ff */
[----:B------:R-:W-:Y:S01]  /*4f30*/  LEA R42, P1, R30, UR6, 0x3 ;  /* 0x000000061e2a7c11 */ /* 0x000fe2000f8218ff */
[----:B------:R-:W-:Y:S01]  /*4f40*/  @P0 IMAD.WIDE.U32 R28, R9, 0x20, R38 ;  /* 0x00000020091c0825 */ /* 0x000fe200078e0026 */
[----:B------:R-:W-:Y:S02]  /*4f50*/  LEA R44, P0, R26, UR6, 0x3 ;  /* 0x000000061a2c7c11 */ /* 0x000fe4000f8018ff */
[----:B------:R-:W-:Y:S01]  /*4f60*/  LEA.HI.X R43, R30, UR7, R31, 0x3, P1 ;  /* 0x000000071e2b7c11 */ /* 0x000fe200088f1c1f */
[----:B------:R-:W-:Y:S01]  /*4f70*/  IMAD.MOV.U32 R11, RZ, RZ, 0x9000000 ;  /* 0x09000000ff0b7424 */ /* 0x000fe200078e00ff */
[----:B------:R-:W-:Y:S01]  /*4f80*/  LEA R36, P2, R28, UR6, 0x3 ;  /* 0x000000061c247c11 */ /* 0x000fe2000f8418ff */
[----:B------:R-:W-:Y:S01]  /*4f90*/  IMAD.MOV.U32 R9, RZ, RZ, 0x9000000 ;  /* 0x09000000ff097424 */ /* 0x000fe200078e00ff */
[----:B------:R-:W-:Y:S01]  /*4fa0*/  LEA.HI.X R45, R26, UR7, R27, 0x3, P0 ;  /* 0x000000071a2d7c11 */ /* 0x000fe200080f1c1b */
[----:B------:R-:W-:Y:S01]  /*4fb0*/  IMAD.MOV.U32 R26, RZ, RZ, R32 ;  /* 0x000000ffff1a7224 */ /* 0x000fe200078e0020 */
[----:B------:R-:W-:Y:S01]  /*4fc0*/  LOP3.LUT R27, R5, 0x6000000, RZ, 0xfc, !PT ;  /* 0x06000000051b7812 */ /* 0x000fe200078efcff */
[----:B-1----:R-:W-:Y:S01]  /*4fd0*/  VIADD R32, R32, 0x7 ;  /* 0x0000000720207836 */ /* 0x002fe20000000000 */
[----:B------:R-:W-:-:S02]  /*4fe0*/  LEA.HI.X R37, R28, UR7, R29, 0x3, P2 ;  /* 0x000000071c257c11 */ /* 0x000fc400090f1c1d */
[----:B------:R-:W-:-:S04]  /*4ff0*/  IADD3 R0, P0, PT, R0, 0x1, RZ ;  /* 0x0000000100007810 */ /* 0x000fc80007f1e0ff */
[----:B------:R-:W-:Y:S01]  /*5000*/  IADD3.X R3, PT, PT, RZ, R3, RZ, P0, !PT ;  /* 0x00000003ff037210 */ /* 0x000fe200007fe4ff */
[----:B--2---:R0:W-:Y:S04]  /*5010*/  STG.E.64 desc[UR8][R18.64], R16 ;  /* 0x0000001012007986 */ /* 0x0041e8000c101b08 */
[----:B------:R0:W-:Y:S04]  /*5020*/  STG.E.64 desc[UR8][R14.64], R26 ;  /* 0x0000001a0e007986 */ /* 0x0001e8000c101b08 */
[----:B---3--:R0:W-:Y:S04]  /*5030*/  STG.E.64 desc[UR8][R44.64], R12 ;  /* 0x0000000c2c007986 */ /* 0x0081e8000c101b08 */
[----:B------:R0:W-:Y:S04]  /*5040*/  STG.E.64 desc[UR8][R42.64], R10 ;  /* 0x0000000a2a007986 */ /* 0x0001e8000c101b08 */
[----:B------:R0:W-:Y:S01]  /*5050*/  STG.E.64 desc[UR8][R36.64], R8 ;  /* 0x0000000824007986 */ /* 0x0001e2000c101b08 */
[----:B------:R-:W-:Y:S05]  /*5060*/  BRA `(.L_x_11) ;  /* 0x0000004000347947 */ /* 0x000fea0003800000 */
.L_x_42:
[----:B------:R-:W-:Y:S02]  /*5070*/  SHF.R.U32.HI R36, RZ, 0x18, R5 ;  /* 0x00000018ff247819 */ /* 0x000fe40000011605 */
[----:B------:R-:W-:Y:S02]  /*5080*/  LOP3.LUT R26, R31, 0x7f000000, RZ, 0xc0, !PT ;  /* 0x7f0000001f1a7812 */ /* 0x000fe400078ec0ff */
[----:B------:R-:W-:-:S04]  /*5090*/  LOP3.LUT R9, R36, 0x7f, RZ, 0xc0, !PT ;  /* 0x0000007f24097812 */ /* 0x000fc800078ec0ff */
[----:B------:R-:W-:-:S13]  /*50a0*/  ISETP.GT.AND P0, PT, R9, 0x3, PT ;  /* 0x000000030900780c */ /* 0x000fda0003f04270 */
[----:B------:R-:W-:Y:S05]  /*50b0*/  @P0 BRA `(.L_x_59) ;  /* 0x0000000000140947 */ /* 0x000fea0003800000 */
[----:B------:R-:W-:-:S13]  /*50c0*/  ISETP.NE.AND P0, PT, R9, RZ, PT ;  /* 0x000000ff0900720c */ /* 0x000fda0003f05270 */
[----:B------:R-:W-:Y:S05]  /*50d0*/  @!P0 BRA `(.L_x_60) ;  /* 0x00000000001c8947 */ /* 0x000fea0003800000 */
[----:B------:R-:W-:-:S13]  /*50e0*/  ISETP.NE.AND P0, PT, R9, 0x1, PT ;  /* 0x000000010900780c */ /* 0x000fda0003f05270 */
[----:B------:R-:W-:Y:S05]  /*50f0*/  @!P0 BRA `(.L_x_61) ;  /* 0x0000002400f08947 */ /* 0x000fea0003800000 */
[----:B------:R-:W-:Y:S05]  /*5100*/  BRA `(.L_x_62) ;  /* 0x0000000000647947 */ /* 0x000fea0003800000 */
.L_x_59:
[----:B------:R-:W-:-:S13]  /*5110*/  ISETP.GT.AND P0, PT, R9, 0x7, PT ;  /* 0x000000070900780c */ /* 0x000fda0003f04270 */
[----:B------:R-:W-:Y:S05]  /*5120*/  @P0 BRA `(.L_x_63) ;  /* 0x0000000000440947 */ /* 0x000fea0003800000 */
[----:B------:R-:W-:-:S13]  /*5130*/  ISETP.NE.AND P0, PT, R9, 0x4, PT ;  /* 0x000000040900780c */ /* 0x000fda0003f05270 */
[----:B------:R-:W-:Y:S05]  /*5140*/  @P0 BRA `(.L_x_62) ;  /* 0x0000000000540947 */ /* 0x000fea0003800000 */
.L_x_60:
[----:B------:R-:W0:Y:S01]  /*5150*/  LDCU UR4, c[0x0][0x398] ;  /* 0x00007300ff0477ac */ /* 0x000e220008000800 */
[----:B------:R-:W-:Y:S01]  /*5160*/  LOP3.LUT R29, R5, 0x80000000, RZ, 0xfc, !PT ;  /* 0x80000000051d7812 */ /* 0x000fe200078efcff */
[----:B------:R-:W1:Y:S01]  /*5170*/  LDCU.64 UR6, c[0x0][0x380] ;  /* 0x00007000ff0677ac */ /* 0x000e620008000a00 */
[----:B0-----:R-:W-:-:S13]  /*5180*/  ISETP.GE.U32.AND P0, PT, R30, UR4, PT ;  /* 0x000000041e007c0c */ /* 0x001fda000bf06070 */
[----:B------:R-:W-:Y:S02]  /*5190*/  @P0 VIADD R9, R30, -UR4 ;  /* 0x800000041e090c36 */ /* 0x000fe40008000000 */
[----:B------:R-:W-:Y:S02]  /*51a0*/  @!P0 IMAD.MOV.U32 R11, RZ, RZ, RZ ;  /* 0x000000ffff0b8224 */ /* 0x000fe400078e00ff */
[----:B------:R-:W-:-:S04]  /*51b0*/  @P0 IMAD.WIDE.U32 R8, R9, 0x20, R38 ;  /* 0x0000002009080825 */ /* 0x000fc800078e0026 */
[----:B------:R-:W-:Y:S01]  /*51c0*/  @P0 IMAD.MOV.U32 R30, RZ, RZ, R8 ;  /* 0x000000ffff1e0224 */ /* 0x000fe200078e0008 */
[----:B------:R-:W-:-:S04]  /*51d0*/  @P0 MOV R11, R9 ;  /* 0x00000009000b0202 */ /* 0x000fc80000000f00 */
[----:B-1----:R-:W-:-:S04]  /*51e0*/  LEA R8, P0, R30, UR6, 0x3 ;  /* 0x000000061e087c11 */ /* 0x002fc8000f8018ff */
[----:B------:R-:W-:Y:S02]  /*51f0*/  LEA.HI.X R9, R30, UR7, R11, 0x3, P0 ;  /* 0x000000071e097c11 */ /* 0x000fe400080f1c0b */
[----:B------:R-:W-:-:S03]  /*5200*/  IADD3 R0, P0, PT, R0, 0x1, RZ ;  /* 0x0000000100007810 */ /* 0x000fc60007f1e0ff */
[----:B------:R4:W-:Y:S02]  /*5210*/  STG.E.64 desc[UR8][R8.64], R28 ;  /* 0x0000001c08007986 */ /* 0x0009e4000c101b08 */
[----:B------:R-:W-:Y:S01]  /*5220*/  IMAD.X R3, RZ, RZ, R3, P0 ;  /* 0x000000ffff037224 */ /* 0x000fe200000e0603 */
[----:B------:R-:W-:Y:S07]  /*5230*/  BRA `(.L_x_44) ;  /* 0x0000000000ac7947 */ /* 0x000fee0003800000 */
.L_x_63:
[----:B------:R-:W-:-:S13]  /*5240*/  ISETP.NE.AND P0, PT, R9, 0xc, PT ;  /* 0x0000000c0900780c */ /* 0x000fda0003f05270 */
[----:B------:R-:W-:Y:S05]  /*5250*/  @!P0 BRA `(.L_x_61) ;  /* 0x0000002400988947 */ /* 0x000fea0003800000 */
[----:B------:R-:W-:-:S13]  /*5260*/  ISETP.NE.AND P0, PT, R9, 0xa, PT ;  /* 0x0000000a0900780c */ /* 0x000fda0003f05270 */
[----:B------:R-:W-:Y:S05]  /*5270*/  @!P0 BRA `(.L_x_64) ;  /* 0x0000001c00fc8947 */ /* 0x000fea0003800000 */
[----:B------:R-:W-:-:S13]  /*5280*/  ISETP.NE.AND P0, PT, R9, 0x8, PT ;  /* 0x000000080900780c */ /* 0x000fda0003f05270 */
[----:B------:R-:W-:Y:S05]  /*5290*/  @!P0 BRA `(.L_x_65) ;  /* 0x0000001800888947 */ /* 0x000fea0003800000 */
.L_x_62:
[C---:B------:R-:W-:Y:S02]  /*52a0*/  LOP3.LUT R9, R5.reuse, 0x7e000000, RZ, 0xc0, !PT ;  /* 0x7e00000005097812 */ /* 0x040fe400078ec0ff */
[----:B------:R-:W-:Y:S02]  /*52b0*/  LOP3.LUT R8, R5, 0x7f000000, RZ, 0xc0, !PT ;  /* 0x7f00000005087812 */ /* 0x000fe400078ec0ff */
[----:B------:R-:W-:-:S04]  /*52c0*/  ISETP.GT.U32.AND.EX P0, PT, R9, 0x1dffffff, PT, !PT ;  /* 0x1dffffff0900780c */ /* 0x000fc80003f041f0 */
[----:B------:R-:W-:-:S13]  /*52d0*/  ISETP.LT.U32.OR.EX P0, PT, R8, 0xc000000, P0, PT ;  /* 0x0c0000000800780c */ /* 0x000fda0000701570 */
[----:B------:R-:W-:Y:S05]  /*52e0*/  @!P0 BRA `(.L_x_66) ;  /* 0x0000000000908947 */ /* 0x000fea0003800000 */
[----:B------:R-:W0:Y:S01]  /*52f0*/  LDCU UR4, c[0x0][0x398] ;  /* 0x00007300ff0477ac */ /* 0x000e220008000800 */
[----:B------:R-:W-:Y:S01]  /*5300*/  IMAD.MOV.U32 R16, RZ, RZ, 0x6000000 ;  /* 0x06000000ff107424 */ /* 0x000fe200078e00ff */
[----:B------:R-:W-:Y:S01]  /*5310*/  ISETP.NE.AND.EX P0, PT, R26, 0x5000000, PT, !PT ;  /* 0x050000001a00780c */ /* 0x000fe20003f053f0 */
[----:B------:R-:W1:Y:S01]  /*5320*/  LDCU.64 UR6, c[0x0][0x380] ;  /* 0x00007000ff0677ac */ /* 0x000e620008000a00 */
[----:B0-----:R-:W-:Y:S02]  /*5330*/  ISETP.GE.U32.AND P1, PT, R32, UR4, PT ;  /* 0x0000000420007c0c */ /* 0x001fe4000bf26070 */
[----:B------:R-:W-:-:S11]  /*5340*/  ISETP.GE.U32.AND P2, PT, R30, UR4, PT ;  /* 0x000000041e007c0c */ /* 0x000fd6000bf46070 */
[----:B------:R-:W-:Y:S01]  /*5350*/  @P1 VIADD R11, R32, -UR4 ;  /* 0x80000004200b1c36 */ /* 0x000fe20008000000 */
[----:B------:R-:W-:Y:S01]  /*5360*/  @!P1 MOV R8, R32 ;  /* 0x0000002000089202 */ /* 0x000fe20000000f00 */
[----:B------:R-:W-:Y:S02]  /*5370*/  @P2 VIADD R13, R30, -UR4 ;  /* 0x800000041e0d2c36 */ /* 0x000fe40008000000 */
[----:B------:R-:W-:Y:S02]  /*5380*/  @!P1 IMAD.MOV.U32 R9, RZ, RZ, RZ ;  /* 0x000000ffff099224 */ /* 0x000fe400078e00ff */
[----:B------:R-:W-:-:S04]  /*5390*/  @P1 IMAD.WIDE.U32 R8, R11, 0x20, R38 ;  /* 0x000000200b081825 */ /* 0x000fc800078e0026 */
[----:B------:R-:W-:Y:S01]  /*53a0*/  @P2 IMAD.WIDE.U32 R10, R13, 0x20, R38 ;  /* 0x000000200d0a2825 */ /* 0x000fe200078e0026 */
[----:B------:R-:W-:-:S03]  /*53b0*/  SEL R13, R16, 0x5000000, !P0 ;  /* 0x05000000100d7807 */ /* 0x000fc60004000000 */
[----:B------:R-:W-:Y:S01]  /*53c0*/  @P2 IMAD.MOV.U32 R30, RZ, RZ, R10 ;  /* 0x000000ffff1e2224 */ /* 0x000fe200078e000a */
[----:B-1----:R-:W-:Y:S01]  /*53d0*/  LEA R10, P1, R8, UR6, 0x3 ;  /* 0x00000006080a7c11 */ /* 0x002fe2000f8218ff */
[----:B------:R-:W-:Y:S01]  /*53e0*/  @!P2 IMAD.MOV.U32 R15, RZ, RZ, RZ ;  /* 0x000000ffff0fa224 */ /* 0x000fe200078e00ff */
[----:B------:R-:W-:Y:S01]  /*53f0*/  LOP3.LUT R12, R13, 0xffffff, R31, 0xf8, !PT ;  /* 0x00ffffff0d0c7812 */ /* 0x000fe200078ef81f */
[----:B------:R-:W-:Y:S01]  /*5400*/  @P2 IMAD.MOV.U32 R15, RZ, RZ, R11 ;  /* 0x000000ffff0f2224 */ /* 0x000fe200078e000b */
[----:B------:R-:W-:Y:S02]  /*5410*/  LEA R14, P2, R30, UR6, 0x3 ;  /* 0x000000061e0e7c11 */ /* 0x000fe4000f8418ff */
[----:B------:R-:W-:Y:S01]  /*5420*/  LEA.HI.X R11, R8, UR7, R9, 0x3, P1 ;  /* 0x00000007080b7c11 */ /* 0x000fe200088f1c09 */
[----:B------:R-:W-:Y:S01]  /*5430*/  IMAD.MOV.U32 R9, RZ, RZ, R5 ;  /* 0x000000ffff097224 */ /* 0x000fe200078e0005 */
[----:B------:R-:W-:Y:S01]  /*5440*/  LOP3.LUT R13, R12, 0x80000000, RZ, 0xfc, !PT ;  /* 0x800000000c0d7812 */ /* 0x000fe200078efcff */
[--C-:B------:R-:W-:Y:S01]  /*5450*/  IMAD.MOV.U32 R12, RZ, RZ, R32.reuse ;  /* 0x000000ffff0c7224 */ /* 0x100fe200078e0020 */
[----:B------:R-:W-:Y:S01]  /*5460*/  MOV R8, R28 ;  /* 0x0000001c00087202 */ /* 0x000fe20000000f00 */
[----:B------:R-:W-:Y:S01]  /*5470*/  IMAD.MOV.U32 R28, RZ, RZ, R32 ;  /* 0x000000ffff1c7224 */ /* 0x000fe200078e0020 */
[----:B------:R-:W-:-:S02]  /*5480*/  LEA.HI.X R15, R30, UR7, R15, 0x3, P2 ;  /* 0x000000071e0f7c11 */ /* 0x000fc400090f1c0f */
[----:B------:R-:W-:Y:S01]  /*5490*/  SEL R5, R16, 0x5000000, P0 ;  /* 0x0500000010057807 */ /* 0x000fe20000000000 */
[----:B------:R3:W-:Y:S01]  /*54a0*/  STG.E.64 desc[UR8][R10.64], R8 ;  /* 0x000000080a007986 */ /* 0x0007e2000c101b08 */
[----:B------:R-:W-:Y:S02]  /*54b0*/  VIADD R16, R32, 0x1 ;  /* 0x0000000120107836 */ /* 0x000fe40000000000 */
[----:B------:R-:W-:Y:S01]  /*54c0*/  LOP3.LUT R5, R5, 0xffffff, R31, 0xf8, !PT ;  /* 0x00ffffff05057812 */ /* 0x000fe200078ef81f */
[----:B------:R3:W-:Y:S02]  /*54d0*/  STG.E.64 desc[UR8][R14.64], R12 ;  /* 0x0000000c0e007986 */ /* 0x0007e4000c101b08 */
[----:B------:R-:W-:-:S07]  /*54e0*/  MOV R32, R16 ;  /* 0x0000001000207202 */ /* 0x000fce0000000f00 */
.L_x_44:
[----:B------:R-:W-:-:S13]  /*54f0*/  ISETP.NE.AND P0, PT, R25, RZ, PT ;  /* 0x000000ff1900720c */ /* 0x000fda0003f05270 */
[----:B------:R-:W-:Y:S05]  /*5500*/  @!P0 BREAK.RELIABLE B0 ;  /* 0x0000000000008942 */ /* 0x000fea0003800100 */
[----:B------:R-:W-:Y:S05]  /*5510*/  @P0 BRA `(.L_x_67) ;  /* 0xffffffd4006c0947 */ /* 0x000fea000383ffff */
[----:B------:R-:W-:Y:S05]  /*5520*/  BRA `(.L_x_41) ;  /* 0x0000003c000c7947 */ /* 0x000fea0003800000 */
.L_x_66:
[----:B------:R-:W-:Y:S01]  /*5530*/  LOP3.LUT R36, R36, 0x7f, RZ, 0xc0, !PT ;  /* 0x0000007f24247812 */ /* 0x000fe200078ec0ff */
[----:B------:R-:W-:Y:S04]  /*5540*/  BSSY.RECONVERGENT B2, `(.L_x_68) ;  /* 0x00000bf000027945 */ /* 0x000fe80003800200 */
[----:B------:R-:W-:-:S05]  /*5550*/  VIADD R27, R36, 0xfffffff3 ;  /* 0xfffffff3241b7836 */ /* 0x000fca0000000000 */
[----:B------:R-:W-:-:S13]  /*5560*/  ISETP.NE.AND P0, PT, R27, RZ, PT ;  /* 0x000000ff1b00720c */ /* 0x000fda0003f05270 */
[----:B------:R-:W-:Y:S05]  /*5570*/  @!P0 BRA `(.L_x_69) ;  /* 0x0000000800ec8947 */ /* 0x000fea0003800000 */
[----:B------:R-:W-:Y:S01]  /*5580*/  VIADD R8, R36, 0xfffffff2 ;  /* 0xfffffff224087836 */ /* 0x000fe20000000000 */
[----:B------:R-:W-:Y:S01]  /*5590*/  LOP3.LUT R33, R27, 0x3, RZ, 0xc0, !PT ;  /* 0x000000031b217812 */ /* 0x000fe200078ec0ff */
[----:B------:R-:W-:Y:S01]  /*55a0*/  BSSY.RECONVERGENT B3, `(.L_x_70) ;  /* 0x0000069000037945 */ /* 0x000fe20003800200 */
[----:B------:R-:W-:Y:S01]  /*55b0*/  LOP3.LUT R29, R31, 0xffffff, RZ, 0xc0, !PT ;  /* 0x00ffffff1f1d7812 */ /* 0x000fe200078ec0ff */
[----:B------:R-:W-:Y:S01]  /*55c0*/  IMAD.MOV.U32 R9, RZ, RZ, RZ ;  /* 0x000000ffff097224 */ /* 0x000fe200078e00ff */
[----:B------:R-:W-:Y:S01]  /*55d0*/  ISETP.GE.U32.AND P2, PT, R8, 0x3, PT ;  /* 0x000000030800780c */ /* 0x000fe20003f46070 */
[----:B------:R-:W-:Y:S01]  /*55e0*/  IMAD.MOV.U32 R8, RZ, RZ, R32 ;  /* 0x000000ffff087224 */ /* 0x000fe200078e0020 */
[----:B------:R-:W-:-:S11]  /*55f0*/  ISETP.NE.AND P1, PT, R33, RZ, PT ;  /* 0x000000ff2100720c */ /* 0x000fd60003f25270 */
[----:B------:R-:W-:Y:S05]  /*5600*/  @!P2 BRA `(.L_x_71) ;  /* 0x000000040088a947 */ /* 0x000fea0003800000 */
[----:B------:R-:W-:Y:S01]  /*5610*/  MOV R8, R32 ;  /* 0x0000002000087202 */ /* 0x000fe20000000f00 */
[----:B------:R-:W-:Y:S01]  /*5620*/  IMAD.MOV.U32 R32, RZ, RZ, RZ ;  /* 0x000000ffff207224 */ /* 0x000fe200078e00ff */
[----:B------:R-:W-:-:S07]  /*5630*/  LOP3.LUT R9, R27, 0xfffffffc, RZ, 0xc0, !PT ;  /* 0xfffffffc1b097812 */ /* 0x000fce00078ec0ff */
.L_x_72:
[----:B0-----:R-:W0:Y:S01]  /*5640*/  LDCU UR4, c[0x0][0x398] ;  /* 0x00007300ff0477ac */ /* 0x001e220008000800 */
[----:B------:R-:W-:Y:S01]  /*5650*/  IMAD.IADD R42, R28, 0x1, R32 ;  /* 0x000000011c2a7824 */ /* 0x000fe200078e0220 */
[----:B------:R-:W1:Y:S04]  /*5660*/  LDCU.64 UR6, c[0x0][0x380] ;  /* 0x00007000ff0677ac */ /* 0x000e680008000a00 */
[----:B0-----:R-:W-:-:S13]  /*5670*/  ISETP.GE.U32.AND P2, PT, R42, UR4, PT ;  /* 0x000000042a007c0c */ /* 0x001fda000bf46070 */
[----:B------:R-:W-:Y:S01]  /*5680*/  @P2 VIADD R13, R42, -UR4 ;  /* 0x800000042a0d2c36 */ /* 0x000fe20008000000 */
[----:B------:R-:W-:Y:S01]  /*5690*/  @!P2 MOV R11, RZ ;  /* 0x000000ff000ba202 */ /* 0x000fe20000000f00 */
[----:B------:R-:W-:Y:S02]  /*56a0*/  @!P2 IMAD.MOV.U32 R10, RZ, RZ, R42 ;  /* 0x000000ffff0aa224 */ /* 0x000fe400078e002a */
[----:B------:R-:W-:-:S03]  /*56b0*/  @P2 IMAD.WIDE.U32 R10, R13, 0x20, R38 ;  /* 0x000000200d0a2825 */ /* 0x000fc600078e0026 */
[----:B-1----:R-:W-:-:S04]  /*56c0*/  LEA R12, P2, R10, UR6, 0x3 ;  /* 0x000000060a0c7c11 */ /* 0x002fc8000f8418ff */
[----:B------:R-:W-:-:S06]  /*56d0*/  LEA.HI.X R13, R10, UR7, R11, 0x3, P2 ;  /* 0x000000070a0d7c11 */ /* 0x000fcc00090f1c0b */
[----:B------:R-:W2:Y:S01]  /*56e0*/  LDG.E.64 R12, desc[UR8][R12.64] ;  /* 0x000000080c0c7981 */ /* 0x000ea2000c1e1b00 */
[----:B------:R-:W-:Y:S01]  /*56f0*/  VIADD R16, R42, 0x1 ;  /* 0x000000012a107836 */ /* 0x000fe20000000000 */
[----:B------:R-:W-:-:S04]  /*5700*/  ISETP.GE.U32.AND P2, PT, R8, UR4, PT ;  /* 0x0000000408007c0c */ /* 0x000fc8000bf46070 */
[----:B------:R-:W-:-:S09]  /*5710*/  ISETP.GE.U32.AND P3, PT, R16, UR4, PT ;  /* 0x0000000410007c0c */ /* 0x000fd2000bf66070 */
[----:B------:R-:W-:Y:S01]  /*5720*/  @P2 VIADD R11, R8, -UR4 ;  /* 0x80000004080b2c36 */ /* 0x000fe20008000000 */
[----:B------:R-:W-:Y:S01]  /*5730*/  @!P2 MOV R15, RZ ;  /* 0x000000ff000fa202 */ /* 0x000fe20000000f00 */
[----:B------:R-:W-:Y:S02]  /*5740*/  @!P2 IMAD.MOV.U32 R14, RZ, RZ, R8 ;  /* 0x000000ffff0ea224 */ /* 0x000fe400078e0008 */
[----:B------:R-:W-:Y:S02]  /*5750*/  @P3 VIADD R17, R16, -UR4 ;  /* 0x8000000410113c36 */ /* 0x000fe40008000000 */
[----:B------:R-:W-:-:S04]  /*5760*/  @P2 IMAD.WIDE.U32 R14, R11, 0x20, R38 ;  /* 0x000000200b0e2825 */ /* 0x000fc800078e0026 */
[----:B------:R-:W-:Y:S01]  /*5770*/  @P3 IMAD.WIDE.U32 R10, R17, 0x20, R38 ;  /* 0x00000020110a3825 */ /* 0x000fe200078e0026 */
[----:B------:R-:W-:-:S03]  /*5780*/  LEA R18, P2, R14, UR6, 0x3 ;  /* 0x000000060e127c11 */ /* 0x000fc6000f8418ff */
[----:B------:R-:W-:Y:S01]  /*5790*/  @!P3 IMAD.MOV.U32 R10, RZ, RZ, R16 ;  /* 0x000000ffff0ab224 */ /* 0x000fe200078e0010 */
[----:B------:R-:W-:Y:S01]  /*57a0*/  LEA.HI.X R19, R14, UR7, R15, 0x3, P2 ;  /* 0x000000070e137c11 */ /* 0x000fe200090f1c0f */
[----:B------:R-:W-:-:S03]  /*57b0*/  @!P3 IMAD.MOV.U32 R11, RZ, RZ, RZ ;  /* 0x000000ffff0bb224 */ /* 0x000fc600078e00ff */
[----:B------:R-:W-:-:S04]  /*57c0*/  LEA R20, P3, R10, UR6, 0x3 ;  /* 0x000000060a147c11 */ /* 0x000fc8000f8618ff */
[----:B------:R-:W-:Y:S01]  /*57d0*/  LEA.HI.X R21, R10, UR7, R11, 0x3, P3 ;  /* 0x000000070a157c11 */ /* 0x000fe200098f1c0b */
[----:B--2---:R0:W-:Y:S05]  /*57e0*/  STG.E.64 desc[UR8][R18.64], R12 ;  /* 0x0000000c12007986 */ /* 0x0041ea000c101b08 */
[----:B------:R-:W2:Y:S01]  /*57f0*/  LDG.E.64 R20, desc[UR8][R20.64] ;  /* 0x0000000814147981 */ /* 0x000ea2000c1e1b00 */
[----:B------:R-:W-:Y:S02]  /*5800*/  VIADD R10, R8, 0x1 ;  /* 0x00000001080a7836 */ /* 0x000fe40000000000 */
[----:B------:R-:W-:-:S03]  /*5810*/  VIADD R11, R42, 0x2 ;  /* 0x000000022a0b7836 */ /* 0x000fc60000000000 */
[----:B------:R-:W-:Y:S02]  /*5820*/  ISETP.GE.U32.AND P2, PT, R10, UR4, PT ;  /* 0x000000040a007c0c */ /* 0x000fe4000bf46070 */
[----:B------:R-:W-:-:S11]  /*5830*/  ISETP.GE.U32.AND P3, PT, R11, UR4, PT ;  /* 0x000000040b007c0c */ /* 0x000fd6000bf66070 */
[----:B------:R-:W-:Y:S02]  /*5840*/  @P2 IADD3 R17, PT, PT, R10, -UR4, RZ ;  /* 0x800000040a112c10 */ /* 0x000fe4000fffe0ff */
[----:B------:R-:W-:-:S03]  /*5850*/  @P3 VIADD R15, R11, -UR4 ;  /* 0x800000040b0f3c36 */ /* 0x000fc60008000000 */
[----:B------:R-:W-:-:S04]  /*5860*/  @P2 IMAD.WIDE.U32 R16, R17, 0x20, R38 ;  /* 0x0000002011102825 */ /* 0x000fc800078e0026 */
[----:B------:R-:W-:Y:S01]  /*5870*/  @P3 IMAD.WIDE.U32 R14, R15, 0x20, R38 ;  /* 0x000000200f0e3825 */ /* 0x000fe200078e0026 */
[----:B------:R-:W-:-:S03]  /*5880*/  @!P3 MOV R15, RZ ;  /* 0x000000ff000fb202 */ /* 0x000fc60000000f00 */
[----:B------:R-:W-:Y:S02]  /*5890*/  @!P2 IMAD.MOV.U32 R16, RZ, RZ, R10 ;  /* 0x000000ffff10a224 */ /* 0x000fe400078e000a */
[----:B------:R-:W-:Y:S02]  /*58a0*/  @!P3 IMAD.MOV.U32 R14, RZ, RZ, R11 ;  /* 0x000000ffff0eb224 */ /* 0x000fe400078e000b */
[----:B------:R-:W-:Y:S01]  /*58b0*/  @!P2 IMAD.MOV.U32 R17, RZ, RZ, RZ ;  /* 0x000000ffff11a224 */ /* 0x000fe200078e00ff */
[----:B------:R-:W-:Y:S02]  /*58c0*/  LEA R22, P2, R16, UR6, 0x3 ;  /* 0x0000000610167c11 */ /* 0x000fe4000f8418ff */
[----:B0-----:R-:W-:Y:S02]  /*58d0*/  LEA R12, P3, R14, UR6, 0x3 ;  /* 0x000000060e0c7c11 */ /* 0x001fe4000f8618ff */
[----:B------:R-:W-:Y:S02]  /*58e0*/  LEA.HI.X R23, R16, UR7, R17, 0x3, P2 ;  /* 0x0000000710177c11 */ /* 0x000fe400090f1c11 */
[----:B------:R-:W-:-:S03]  /*58f0*/  LEA.HI.X R13, R14, UR7, R15, 0x3, P3 ;  /* 0x000000070e0d7c11 */ /* 0x000fc600098f1c0f */
[----:B--2---:R0:W-:Y:S04]  /*5900*/  STG.E.64 desc[UR8][R22.64], R20 ;  /* 0x0000001416007986 */ /* 0x0041e8000c101b08 */
[----:B------:R-:W2:Y:S01]  /*5910*/  LDG.E.64 R12, desc[UR8][R12.64] ;  /* 0x000000080c0c7981 */ /* 0x000ea2000c1e1b00 */
[----:B------:R-:W-:Y:S02]  /*5920*/  VIADD R42, R42, 0x3 ;  /* 0x000000032a2a7836 */ /* 0x000fe40000000000 */
[----:B------:R-:W-:-:S03]  /*5930*/  VIADD R14, R8, 0x2 ;  /* 0x00000002080e7836 */ /* 0x000fc60000000000 */
[----:B------:R-:W-:Y:S02]  /*5940*/  ISETP.GE.U32.AND P3, PT, R42, UR4, PT ;  /* 0x000000042a007c0c */ /* 0x000fe4000bf66070 */
[----:B------:R-:W-:-:S11]  /*5950*/  ISETP.GE.U32.AND P2, PT, R14, UR4, PT ;  /* 0x000000040e007c0c */ /* 0x000fd6000bf46070 */
[----:B------:R-:W-:Y:S02]  /*5960*/  @P3 VIADD R19, R42, -UR4 ;  /* 0x800000042a133c36 */ /* 0x000fe40008000000 */
[----:B------:R-:W-:Y:S02]  /*5970*/  @P2 VIADD R17, R14, -UR4 ;  /* 0x800000040e112c36 */ /* 0x000fe40008000000 */
[----:B------:R-:W-:-:S04]  /*5980*/  @P3 IMAD.WIDE.U32 R18, R19, 0x20, R38 ;  /* 0x0000002013123825 */ /* 0x000fc800078e0026 */
[----:B------:R-:W-:Y:S01]  /*5990*/  @P2 IMAD.WIDE.U32 R16, R17, 0x20, R38 ;  /* 0x0000002011102825 */ /* 0x000fe200078e0026 */
[----:B------:R-:W-:-:S03]  /*59a0*/  @!P2 MOV R16, R14 ;  /* 0x0000000e0010a202 */ /* 0x000fc60000000f00 */
[----:B------:R-:W-:Y:S02]  /*59b0*/  @!P3 IMAD.MOV.U32 R18, RZ, RZ, R42 ;  /* 0x000000ffff12b224 */ /* 0x000fe400078e002a */
[----:B------:R-:W-:Y:S01]  /*59c0*/  @!P2 IMAD.MOV.U32 R17, RZ, RZ, RZ ;  /* 0x000000ffff11a224 */ /* 0x000fe200078e00ff */
[----:B0-----:R-:W-:Y:S01]  /*59d0*/  LEA R20, P2, R16, UR6, 0x3 ;  /* 0x0000000610147c11 */ /* 0x001fe2000f8418ff */
[----:B------:R-:W-:Y:S01]  /*59e0*/  @!P3 IMAD.MOV.U32 R19, RZ, RZ, RZ ;  /* 0x000000ffff13b224 */ /* 0x000fe200078e00ff */
[----:B------:R-:W-:Y:S02]  /*59f0*/  LEA R22, P3, R18, UR6, 0x3 ;  /* 0x0000000612167c11 */ /* 0x000fe4000f8618ff */
[----:B------:R-:W-:Y:S02]  /*5a00*/  LEA.HI.X R21, R16, UR7, R17, 0x3, P2 ;  /* 0x0000000710157c11 */ /* 0x000fe400090f1c11 */
[----:B------:R-:W-:-:S03]  /*5a10*/  LEA.HI.X R23, R18, UR7, R19, 0x3, P3 ;  /* 0x0000000712177c11 */ /* 0x000fc600098f1c13 */
[----:B--2---:R-:W-:Y:S04]  /*5a20*/  STG.E.64 desc[UR8][R20.64], R12 ;  /* 0x0000000c14007986 */ /* 0x004fe8000c101b08 */
[----:B------:R-:W2:Y:S01]  /*5a30*/  LDG.E.64 R22, desc[UR8][R22.64] ;  /* 0x0000000816167981 */ /* 0x000ea2000c1e1b00 */
[----:B------:R-:W-:Y:S01]  /*5a40*/  VIADD R16, R8, 0x3 ;  /* 0x0000000308107836 */ /* 0x000fe20000000000 */
[C---:B------:R-:W-:Y:S01]  /*5a50*/  LOP3.LUT R11, R29.reuse, 0x5000000, RZ, 0xfc, !PT ;  /* 0x050000001d0b7812 */ /* 0x040fe200078efcff */
[----:B------:R-:W-:Y:S01]  /*5a60*/  IMAD.MOV.U32 R18, RZ, RZ, R10 ;  /* 0x000000ffff127224 */ /* 0x000fe200078e000a */
[C---:B------:R-:W-:Y:S01]  /*5a70*/  LEA R37, R32.reuse, R1, 0x3 ;  /* 0x0000000120257211 */ /* 0x040fe200078e18ff */
[----:B------:R-:W-:Y:S01]  /*5a80*/  VIADD R32, R32, 0x4 ;  /* 0x0000000420207836 */ /* 0x000fe20000000000 */
[C---:B------:R-:W-:Y:S01]  /*5a90*/  ISETP.GE.U32.AND P2, PT, R16.reuse, UR4, PT ;  /* 0x0000000410007c0c */ /* 0x040fe2000bf46070 */
[----:B------:R-:W-:Y:S01]  /*5aa0*/  IMAD.MOV.U32 R15, RZ, RZ, R11 ;  /* 0x000000ffff0f7224 */ /* 0x000fe200078e000b */
[----:B------:R-:W-:Y:S01]  /*5ab0*/  LOP3.LUT R19, R29, 0x6000000, RZ, 0xfc, !PT ;  /* 0x060000001d137812 */ /* 0x000fe200078efcff */
[----:B------:R0:W-:Y:S04]  /*5ac0*/  STL.64 [R37+0xa8], R10 ;  /* 0x0000a80a25007387 */ /* 0x0001e80000100a00 */
[----:B------:R1:W-:Y:S04]  /*5ad0*/  STL.64 [R37+0xb0], R14 ;  /* 0x0000b00e25007387 */ /* 0x0003e80000100a00 */
[----:B------:R-:W-:Y:S02]  /*5ae0*/  STL.64 [R37+0x128], R18 ;  /* 0x0001281225007387 */ /* 0x000fe40000100a00 */
[----:B------:R-:W-:Y:S01]  /*5af0*/  @P2 VIADD R17, R16, -UR4 ;  /* 0x8000000410112c36 */ /* 0x000fe20008000000 */
[----:B0-----:R-:W-:-:S03]  /*5b00*/  MOV R10, R8 ;  /* 0x00000008000a7202 */ /* 0x001fc60000000f00 */
[----:B------:R-:W-:Y:S02]  /*5b10*/  @P2 IMAD.WIDE.U32 R12, R17, 0x20, R38 ;  /* 0x00000020110c2825 */ /* 0x000fe400078e0026 */
[----:B------:R-:W-:Y:S02]  /*5b20*/  STL.64 [R37+0xa0], R10 ;  /* 0x0000a00a25007387 */ /* 0x000fe40000100a00 */
[----:B------:R-:W-:Y:S02]  /*5b30*/  @!P2 IMAD.MOV.U32 R12, RZ, RZ, R16 ;  /* 0x000000ffff0ca224 */ /* 0x000fe400078e0010 */
[----:B-1----:R-:W-:Y:S02]  /*5b40*/  IMAD.MOV.U32 R15, RZ, RZ, R19 ;  /* 0x000000ffff0f7224 */ /* 0x002fe400078e0013 */
[----:B------:R-:W-:Y:S02]  /*5b50*/  IMAD.MOV.U32 R17, RZ, RZ, R11 ;  /* 0x000000ffff117224 */ /* 0x000fe400078e000b */
[----:B------:R-:W-:Y:S01]  /*5b60*/  @!P2 IMAD.MOV.U32 R13, RZ, RZ, RZ ;  /* 0x000000ffff0da224 */ /* 0x000fe200078e00ff */
[C---:B------:R-:W-:Y:S01]  /*5b70*/  LEA R20, P2, R12.reuse, UR6, 0x3 ;  /* 0x000000060c147c11 */ /* 0x040fe2000f8418ff */
[----:B------:R0:W-:Y:S03]  /*5b80*/  STL.64 [R37+0x130], R14 ;  /* 0x0001300e25007387 */ /* 0x0001e60000100a00 */
[----:B------:R-:W-:Y:S01]  /*5b90*/  LEA.HI.X R21, R12, UR7, R13, 0x3, P2 ;  /* 0x000000070c157c11 */ /* 0x000fe200090f1c0d */
[----:B------:R1:W-:Y:S01]  /*5ba0*/  STL.64 [R37+0xb8], R16 ;  /* 0x0000b81025007387 */ /* 0x0003e20000100a00 */
[----:B------:R-:W-:Y:S01]  /*5bb0*/  ISETP.NE.AND P2, PT, R32, R9, PT ;  /* 0x000000092000720c */ /* 0x000fe20003f45270 */
[----:B0-----:R-:W-:-:S02]  /*5bc0*/  IMAD.MOV.U32 R14, RZ, RZ, R8 ;  /* 0x000000ffff0e7224 */ /* 0x001fc400078e0008 */
[----:B------:R-:W-:Y:S01]  /*5bd0*/  VIADD R8, R8, 0x4 ;  /* 0x0000000408087836 */ /* 0x000fe20000000000 */
[----:B-1----:R-:W-:Y:S02]  /*5be0*/  MOV R17, R19 ;  /* 0x0000001300117202 */ /* 0x002fe40000000f00 */
[----:B------:R0:W-:Y:S04]  /*5bf0*/  STL.64 [R37+0x120], R14 ;  /* 0x0001200e25007387 */ /* 0x0001e80000100a00 */
[----:B------:R0:W-:Y:S04]  /*5c00*/  STL.64 [R37+0x138], R16 ;  /* 0x0001381025007387 */ /* 0x0001e80000100a00 */
[----:B--2---:R0:W-:Y:S01]  /*5c10*/  STG.E.64 desc[UR8][R20.64], R22 ;  /* 0x0000001614007986 */ /* 0x0041e2000c101b08 */
[----:B------:R-:W-:Y:S05]  /*5c20*/  @P2 BRA `(.L_x_72) ;  /* 0xfffffff800842947 */ /* 0x000fea000383ffff */
.L_x_71:
[----:B------:R-:W-:Y:S05]  /*5c30*/  BSYNC.RECONVERGENT B3 ;  /* 0x0000000000037941 */ /* 0x000fea0003800200 */
.L_x_70:
[----:B------:R-:W-:Y:S01]  /*5c40*/  IMAD.MOV.U32 R32, RZ, RZ, R8 ;  /* 0x000000ffff207224 */ /* 0x000fe200078e0008 */
[----:B------:R-:W-:Y:S06]  /*5c50*/  @!P1 BRA `(.L_x_69) ;  /* 0x0000000400349947 */ /* 0x000fec0003800000 */
[----:B------:R-:W1:Y:S01]  /*5c60*/  LDC R19, c[0x0][0x398] ;  /* 0x0000e600ff137b82 */ /* 0x000e620000000800 */
[----:B------:R-:W-:-:S07]  /*5c70*/  IMAD.IADD R28, R28, 0x1, R9 ;  /* 0x000000011c1c7824 */ /* 0x000fce00078e0209 */
[----:B------:R-:W2:Y:S01]  /*5c80*/  LDC.64 R10, c[0x0][0x380] ;  /* 0x0000e000ff0a7b82 */ /* 0x000ea20000000a00 */
[----:B-1----:R-:W-:-:S13]  /*5c90*/  ISETP.GE.U32.AND P1, PT, R28, R19, PT ;  /* 0x000000131c00720c */ /* 0x002fda0003f26070 */
[----:B0-----:R-:W-:-:S05]  /*5ca0*/  @P1 IADD3 R15, PT, PT, R28, -R19, RZ ;  /* 0x800000131c0f1210 */ /* 0x001fca0007ffe0ff */
[----:B------:R-:W-:-:S04]  /*5cb0*/  @P1 IMAD.WIDE.U32 R14, R15, 0x20, R38 ;  /* 0x000000200f0e1825 */ /* 0x000fc800078e0026 */
[----:B------:R-:W-:Y:S02]  /*5cc0*/  @!P1 IMAD.MOV.U32 R14, RZ, RZ, R28 ;  /* 0x000000ffff0e9224 */ /* 0x000fe400078e001c */
[----:B------:R-:W-:-:S03]  /*5cd0*/  @!P1 IMAD.MOV.U32 R15, RZ, RZ, RZ ;  /* 0x000000ffff0f9224 */ /* 0x000fc600078e00ff */
[----:B--2---:R-:W-:-:S04]  /*5ce0*/  LEA R12, P1, R14, R10, 0x3 ;  /* 0x0000000a0e0c7211 */ /* 0x004fc800078218ff */
[----:B------:R-:W-:-:S06]  /*5cf0*/  LEA.HI.X R13, R14, R11, R15, 0x3, P1 ;  /* 0x0000000b0e0d7211 */ /* 0x000fcc00008f1c0f */
[----:B------:R-:W2:Y:S01]  /*5d00*/  LDG.E.64 R12, desc[UR8][R12.64] ;  /* 0x000000080c0c7981 */ /* 0x000ea2000c1e1b00 */
[C---:B------:R-:W-:Y:S01]  /*5d10*/  ISETP.GE.U32.AND P1, PT, R8.reuse, R19, PT ;  /* 0x000000130800720c */ /* 0x040fe20003f26070 */
[----:B------:R-:W-:Y:S01]  /*5d20*/  IMAD R23, R9, 0x8, R1 ;  /* 0x0000000809177824 */ /* 0x000fe200078e0201 */
[C---:B------:R-:W-:Y:S01]  /*5d30*/  LOP3.LUT R21, R29.reuse, 0x5000000, RZ, 0xfc, !PT ;  /* 0x050000001d157812 */ /* 0x040fe200078efcff */
[----:B------:R-:W-:Y:S01]  /*5d40*/  VIADD R32, R8, 0x1 ;  /* 0x0000000108207836 */ /* 0x000fe20000000000 */
[----:B------:R-:W-:-:S05]  /*5d50*/  LOP3.LUT R9, R29, 0x6000000, RZ, 0xfc, !PT ;  /* 0x060000001d097812 */ /* 0x000fca00078efcff */
[----:B------:R1:W-:Y:S04]  /*5d60*/  STL.64 [R23+0x120], R8 ;  /* 0x0001200817007387 */ /* 0x0003e80000100a00 */
        /* <DEDUP_REMOVED lines=8> */
[----:B------:R-:W-:-:S05]  /*5df0*/  IMAD.MOV.U32 R15, RZ, RZ, R21 ;  /* 0x000000ffff0f7224 */ /* 0x000fca00078e0015 */
[----:B------:R1:W-:Y:S04]  /*5e00*/  STL.64 [R23+0xa0], R14 ;  /* 0x0000a00e17007387 */ /* 0x0003e80000100a00 */
[----:B--2---:R1:W-:Y:S03]  /*5e10*/  STG.E.64 desc[UR8][R16.64], R12 ;  /* 0x0000000c10007986 */ /* 0x0043e6000c101b08 */
[----:B------:R-:W-:Y:S05]  /*5e20*/  @!P1 BRA `(.L_x_69) ;  /* 0x0000000000c09947 */ /* 0x000fea0003800000 */
[----:B-1----:R-:W-:-:S04]  /*5e30*/  IADD3 R12, PT, PT, R28, 0x1, RZ ;  /* 0x000000011c0c7810 */ /* 0x002fc80007ffe0ff */
[----:B------:R-:W-:-:S13]  /*5e40*/  ISETP.GE.U32.AND P1, PT, R12, R19, PT ;  /* 0x000000130c00720c */ /* 0x000fda0003f26070 */
[----:B------:R-:W-:-:S04]  /*5e50*/  @P1 IMAD.IADD R15, R12, 0x1, -R19 ;  /* 0x000000010c0f1824 */ /* 0x000fc800078e0a13 */
[----:B------:R-:W-:-:S04]  /*5e60*/  @P1 IMAD.WIDE.U32 R14, R15, 0x20, R38 ;  /* 0x000000200f0e1825 */ /* 0x000fc800078e0026 */
[----:B------:R-:W-:Y:S02]  /*5e70*/  @!P1 IMAD.MOV.U32 R14, RZ, RZ, R12 ;  /* 0x000000ffff0e9224 */ /* 0x000fe400078e000c */
[----:B------:R-:W-:-:S03]  /*5e80*/  @!P1 IMAD.MOV.U32 R15, RZ, RZ, RZ ;  /* 0x000000ffff0f9224 */ /* 0x000fc600078e00ff */
[----:B------:R-:W-:-:S04]  /*5e90*/  LEA R12, P1, R14, R10, 0x3 ;  /* 0x0000000a0e0c7211 */ /* 0x000fc800078218ff */
[----:B------:R-:W-:-:S06]  /*5ea0*/  LEA.HI.X R13, R14, R11, R15, 0x3, P1 ;  /* 0x0000000b0e0d7211 */ /* 0x000fcc00008f1c0f */
[----:B------:R-:W2:Y:S01]  /*5eb0*/  LDG.E.64 R12, desc[UR8][R12.64] ;  /* 0x000000080c0c7981 */ /* 0x000ea2000c1e1b00 */
[----:B------:R-:W-:Y:S02]  /*5ec0*/  ISETP.GE.U32.AND P1, PT, R32, R19, PT ;  /* 0x000000132000720c */ /* 0x000fe40003f26070 */
[----:B------:R-:W-:-:S11]  /*5ed0*/  IADD3 R20, PT, PT, R8, 0x2, RZ ;  /* 0x0000000208147810 */ /* 0x000fd60007ffe0ff */
[----:B------:R-:W-:-:S04]  /*5ee0*/  @P1 IMAD.IADD R17, R32, 0x1, -R19 ;  /* 0x0000000120111824 */ /* 0x000fc800078e0a13 */
[----:B------:R-:W-:Y:S01]  /*5ef0*/  @P1 IMAD.WIDE.U32 R16, R17, 0x20, R38 ;  /* 0x0000002011101825 */ /* 0x000fe200078e0026 */
[----:B------:R-:W-:-:S03]  /*5f00*/  @!P1 MOV R16, R32 ;  /* 0x0000002000109202 */ /* 0x000fc60000000f00 */
[----:B------:R-:W-:Y:S01]  /*5f10*/  @!P1 IMAD.MOV.U32 R17, RZ, RZ, RZ ;  /* 0x000000ffff119224 */ /* 0x000fe200078e00ff */
[----:B------:R-:W-:-:S04]  /*5f20*/  LEA R14, P1, R16, R10, 0x3 ;  /* 0x0000000a100e7211 */ /* 0x000fc800078218ff */
[----:B------:R-:W-:Y:S01]  /*5f30*/  LEA.HI.X R15, R16, R11, R17, 0x3, P1 ;  /* 0x0000000b100f7211 */ /* 0x000fe200008f1c11 */
[----:B------:R-:W-:Y:S01]  /*5f40*/  IMAD.MOV.U32 R16, RZ, RZ, R32 ;  /* 0x000000ffff107224 */ /* 0x000fe200078e0020 */
[----:B------:R-:W-:Y:S01]  /*5f50*/  ISETP.NE.AND P1, PT, R33, 0x2, PT ;  /* 0x000000022100780c */ /* 0x000fe20003f25270 */
[----:B------:R-:W-:Y:S02]  /*5f60*/  IMAD.MOV.U32 R17, RZ, RZ, R9 ;  /* 0x000000ffff117224 */ /* 0x000fe400078e0009 */
[----:B------:R-:W-:-:S03]  /*5f70*/  IMAD.MOV.U32 R32, RZ, RZ, R20 ;  /* 0x000000ffff207224 */ /* 0x000fc600078e0014 */
[----:B------:R0:W-:Y:S02]  /*5f80*/  STL.64 [R23+0x128], R16 ;  /* 0x0001281017007387 */ /* 0x0001e40000100a00 */
[----:B0-----:R-:W-:-:S05]  /*5f90*/  IMAD.MOV.U32 R17, RZ, RZ, R21 ;  /* 0x000000ffff117224 */ /* 0x001fca00078e0015 */
[----:B------:R3:W-:Y:S04]  /*5fa0*/  STL.64 [R23+0xa8], R16 ;  /* 0x0000a81017007387 */ /* 0x0007e80000100a00 */
[----:B--2---:R3:W-:Y:S01]  /*5fb0*/  STG.E.64 desc[UR8][R14.64], R12 ;  /* 0x0000000c0e007986 */ /* 0x0047e2000c101b08 */
[----:B------:R-:W-:Y:S05]  /*5fc0*/  @!P1 BRA `(.L_x_69) ;  /* 0x0000000000589947 */ /* 0x000fea0003800000 */
[----:B------:R-:W-:-:S05]  /*5fd0*/  VIADD R28, R28, 0x2 ;  /* 0x000000021c1c7836 */ /* 0x000fca0000000000 */
[----:B------:R-:W-:-:S13]  /*5fe0*/  ISETP.GE.U32.AND P1, PT, R28, R19, PT ;  /* 0x000000131c00720c */ /* 0x000fda0003f26070 */
[----:B---3--:R-:W-:-:S04]  /*5ff0*/  @P1 IMAD.IADD R13, R28, 0x1, -R19 ;  /* 0x000000011c0d1824 */ /* 0x008fc800078e0a13 */
[----:B------:R-:W-:Y:S01]  /*6000*/  @P1 IMAD.WIDE.U32 R12, R13, 0x20, R38 ;  /* 0x000000200d0c1825 */ /* 0x000fe200078e0026 */
[----:B------:R-:W-:-:S03]  /*6010*/  @!P1 MOV R13, RZ ;  /* 0x000000ff000d9202 */ /* 0x000fc60000000f00 */
[----:B------:R-:W-:-:S05]  /*6020*/  @!P1 IMAD.MOV.U32 R12, RZ, RZ, R28 ;  /* 0x000000ffff0c9224 */ /* 0x000fca00078e001c */
[----:B------:R-:W-:-:S04]  /*6030*/  LEA R14, P1, R12, R10, 0x3 ;  /* 0x0000000a0c0e7211 */ /* 0x000fc800078218ff */
[----:B------:R-:W-:-:S05]  /*6040*/  LEA.HI.X R15, R12, R11, R13, 0x3, P1 ;  /* 0x0000000b0c0f7211 */ /* 0x000fca00008f1c0d */
[----:B------:R0:W2:Y:S01]  /*6050*/  LDG.E.64 R12, desc[UR8][R14.64] ;  /* 0x000000080e0c7981 */ /* 0x0000a2000c1e1b00 */
[----:B------:R-:W-:Y:S01]  /*6060*/  ISETP.GE.U32.AND P1, PT, R20, R19, PT ;  /* 0x000000131400720c */ /* 0x000fe20003f26070 */
[----:B------:R-:W-:Y:S02]  /*6070*/  VIADD R32, R8, 0x3 ;  /* 0x0000000308207836 */ /* 0x000fe40000000000 */
[----:B------:R4:W-:Y:S01]  /*6080*/  STL.64 [R23+0xb0], R20 ;  /* 0x0000b01417007387 */ /* 0x0009e20000100a00 */
[----:B0-----:R-:W-:Y:S01]  /*6090*/  IMAD.MOV.U32 R14, RZ, RZ, R20 ;  /* 0x000000ffff0e7224 */ /* 0x001fe200078e0014 */
[----:B------:R-:W-:-:S08]  /*60a0*/  MOV R15, R9 ;  /* 0x00000009000f7202 */ /* 0x000fd00000000f00 */
[----:B------:R-:W-:Y:S01]  /*60b0*/  @P1 IMAD.IADD R17, R20, 0x1, -R19 ;  /* 0x0000000114111824 */ /* 0x000fe200078e0a13 */
[----:B------:R4:W-:Y:S03]  /*60c0*/  STL.64 [R23+0x130], R14 ;  /* 0x0001300e17007387 */ /* 0x0009e60000100a00 */
[----:B------:R-:W-:-:S04]  /*60d0*/  @P1 IMAD.WIDE.U32 R16, R17, 0x20, R38 ;  /* 0x0000002011101825 */ /* 0x000fc800078e0026 */
[----:B------:R-:W-:Y:S02]  /*60e0*/  @!P1 IMAD.MOV.U32 R16, RZ, RZ, R20 ;  /* 0x000000ffff109224 */ /* 0x000fe400078e0014 */
[----:B------:R-:W-:-:S03]  /*60f0*/  @!P1 IMAD.MOV.U32 R17, RZ, RZ, RZ ;  /* 0x000000ffff119224 */ /* 0x000fc600078e00ff */
[----:B------:R-:W-:-:S04]  /*6100*/  LEA R10, P1, R16, R10, 0x3 ;  /* 0x0000000a100a7211 */ /* 0x000fc800078218ff */
[----:B------:R-:W-:-:S05]  /*6110*/  LEA.HI.X R11, R16, R11, R17, 0x3, P1 ;  /* 0x0000000b100b7211 */ /* 0x000fca00008f1c11 */
[----:B--2---:R4:W-:Y:S04]  /*6120*/  STG.E.64 desc[UR8][R10.64], R12 ;  /* 0x0000000c0a007986 */ /* 0x0049e8000c101b08 */
.L_x_69:
[----:B------:R-:W-:Y:S05]  /*6130*/  BSYNC.RECONVERGENT B2 ;  /* 0x0000000000027941 */ /* 0x000fea0003800200 */
.L_x_68:
        /* <DEDUP_REMOVED lines=9> */
[----:B------:R-:W-:Y:S01]  /*61d0*/  LOP3.LUT R29, R27, 0xfffffffc, RZ, 0xc0, !PT ;  /* 0xfffffffc1b1d7812 */ /* 0x000fe200078ec0ff */
[----:B------:R-:W-:-:S07]  /*61e0*/  IMAD.MOV.U32 R33, RZ, RZ, RZ ;  /* 0x000000ffff217224 */ /* 0x000fce00078e00ff */
.L_x_77:
[C---:B--2---:R-:W-:Y:S01]  /*61f0*/  LEA R36, R33.reuse, R6, 0x3 ;  /* 0x0000000621247211 */ /* 0x044fe200078e18ff */
[C---:B------:R-:W-:Y:S01]  /*6200*/  IMAD R44, R33.reuse, 0x8, R4 ;  /* 0x00000008212c7824 */ /* 0x040fe200078e0204 */
[----:B------:R-:W2:Y:S03]  /*6210*/  LDCU UR4, c[0x0][0x398] ;  /* 0x00007300ff0477ac */ /* 0x000ea60008000800 */
[----:B-1--4-:R-:W4:Y:S01]  /*6220*/  LDL.128 R8, [R36] ;  /* 0x0000000024087983 */ /* 0x012f220000100c00 */
[----:B------:R-:W-:Y:S01]  /*6230*/  IMAD.IADD R48, R33, 0x1, R32 ;  /* 0x0000000121307824 */ /* 0x000fe200078e0220 */
[----:B------:R-:W1:Y:S02]  /*6240*/  LDCU.64 UR6, c[0x0][0x380] ;  /* 0x00007000ff0677ac */ /* 0x000e640008000a00 */
[----:B0--3--:R-:W3:Y:S04]  /*6250*/  LDL.128 R12, [R44] ;  /* 0x000000002c0c7983 */ /* 0x009ee80000100c00 */
[----:B------:R1:W5:Y:S04]  /*6260*/  LDL.128 R16, [R36+0x10] ;  /* 0x0000100024107983 */ /* 0x0003680000100c00 */
[----:B------:R0:W5:Y:S01]  /*6270*/  LDL.128 R20, [R44+0x10] ;  /* 0x000010002c147983 */ /* 0x0001620000100c00 */
[----:B------:R-:W-:Y:S01]  /*6280*/  IMAD.IADD R46, R27, 0x1, R48 ;  /* 0x000000011b2e7824 */ /* 0x000fe200078e0230 */
[C---:B--2---:R-:W-:Y:S01]  /*6290*/  ISETP.GE.U32.AND P1, PT, R48.reuse, UR4, PT ;  /* 0x0000000430007c0c */ /* 0x044fe2000bf26070 */
[----:B------:R-:W-:-:S02]  /*62a0*/  VIADD R49, R48, 0x1 ;  /* 0x0000000130317836 */ /* 0x000fc40000000000 */
[----:B------:R-:W-:Y:S02]  /*62b0*/  VIADD R50, R46, 0x2 ;  /* 0x000000022e327836 */ /* 0x000fe40000000000 */
[----:B------:R-:W-:Y:S01]  /*62c0*/  VIADD R33, R33, 0x4 ;  /* 0x0000000421217836 */ /* 0x000fe20000000000 */
[----:B------:R-:W-:-:S07]  /*62d0*/  ISETP.GE.U32.AND P3, PT, R49, UR4, PT ;  /* 0x0000000431007c0c */ /* 0x000fce000bf66070 */
[----:B------:R-:W-:Y:S01]  /*62e0*/  @P1 VIADD R37, R48, -UR4 ;  /* 0x8000000430251c36 */ /* 0x000fe20008000000 */
[----:B------:R-:W-:Y:S01]  /*62f0*/  @!P1 MOV R42, R48 ;  /* 0x00000030002a9202 */ /* 0x000fe20000000f00 */
[----:B------:R-:W-:Y:S02]  /*6300*/  @!P1 IMAD.MOV.U32 R43, RZ, RZ, RZ ;  /* 0x000000ffff2b9224 */ /* 0x000fe400078e00ff */
[----:B------:R-:W-:Y:S01]  /*6310*/  @P1 IMAD.WIDE.U32 R42, R37, 0x20, R38 ;  /* 0x00000020252a1825 */ /* 0x000fe200078e0026 */
[----:B------:R-:W-:-:S03]  /*6320*/  ISETP.GE.U32.AND P1, PT, R46, UR4, PT ;  /* 0x000000042e007c0c */ /* 0x000fc6000bf26070 */
[----:B------:R-:W-:Y:S01]  /*6330*/  @P3 VIADD R47, R49, -UR4 ;  /* 0x80000004312f3c36 */ /* 0x000fe20008000000 */
[----:B-1----:R-:W-:-:S04]  /*6340*/  LEA R36, P2, R42, UR6, 0x3 ;  /* 0x000000062a247c11 */ /* 0x002fc8000f8418ff */
[----:B------:R-:W-:-:S05]  /*6350*/  LEA.HI.X R37, R42, UR7, R43, 0x3, P2 ;  /* 0x000000072a257c11 */ /* 0x000fca00090f1c2b */
[----:B------:R-:W-:Y:S01]  /*6360*/  @P1 VIADD R43, R46, -UR4 ;  /* 0x800000042e2b1c36 */ /* 0x000fe20008000000 */
[----:B------:R-:W-:Y:S01]  /*6370*/  @!P1 MOV R45, RZ ;  /* 0x000000ff002d9202 */ /* 0x000fe20000000f00 */
[----:B0-----:R-:W-:Y:S02]  /*6380*/  @!P1 IMAD.MOV.U32 R44, RZ, RZ, R46 ;  /* 0x000000ffff2c9224 */ /* 0x001fe400078e002e */
[----:B------:R-:W-:-:S03]  /*6390*/  @P1 IMAD.WIDE.U32 R44, R43, 0x20, R38 ;  /* 0x000000202b2c1825 */ /* 0x000fc600078e0026 */
[----:B------:R-:W-:-:S04]  /*63a0*/  LEA R42, P1, R44, UR6, 0x3 ;  /* 0x000000062c2a7c11 */ /* 0x000fc8000f8218ff */
[----:B------:R-:W-:Y:S01]  /*63b0*/  LEA.HI.X R43, R44, UR7, R45, 0x3, P1 ;  /* 0x000000072c2b7c11 */ /* 0x000fe200088f1c2d */
[C---:B------:R-:W-:Y:S02]  /*63c0*/  VIADD R45, R48.reuse, 0x2 ;  /* 0x00000002302d7836 */ /* 0x040fe40000000000 */
[----:B------:R-:W-:Y:S02]  /*63d0*/  VIADD R48, R48, 0x3 ;  /* 0x0000000330307836 */ /* 0x000fe40000000000 */
[----:B------:R-:W-:Y:S01]  /*63e0*/  VIADD R44, R46, 0x1 ;  /* 0x000000012e2c7836 */ /* 0x000fe20000000000 */
[----:B------:R-:W-:Y:S02]  /*63f0*/  ISETP.GE.U32.AND P1, PT, R45, UR4, PT ;  /* 0x000000042d007c0c */ /* 0x000fe4000bf26070 */
[----:B------:R-:W-:Y:S01]  /*6400*/  ISETP.GE.U32.AND P2, PT, R48, UR4, PT ;  /* 0x0000000430007c0c */ /* 0x000fe2000bf46070 */
[----:B----4-:R0:W-:Y:S04]  /*6410*/  STG.E.64 desc[UR8][R36.64], R8 ;  /* 0x0000000824007986 */ /* 0x0101e8000c101b08 */
[----:B---3--:R1:W-:Y:S01]  /*6420*/  STG.E.64 desc[UR8][R42.64], R12 ;  /* 0x0000000c2a007986 */ /* 0x0083e2000c101b08 */
[----:B0-----:R-:W-:Y:S01]  /*6430*/  @P3 IMAD.WIDE.U32 R8, R47, 0x20, R38 ;  /* 0x000000202f083825 */ /* 0x001fe200078e0026 */
[----:B------:R-:W-:-:S03]  /*6440*/  @!P3 MOV R8, R49 ;  /* 0x000000310008b202 */ /* 0x000fc60000000f00 */
[----:B------:R-:W-:Y:S01]  /*6450*/  @!P3 IMAD.MOV.U32 R9, RZ, RZ, RZ ;  /* 0x000000ffff09b224 */ /* 0x000fe200078e00ff */
[----:B------:R-:W-:Y:S01]  /*6460*/  ISETP.GE.U32.AND P3, PT, R44, UR4, PT ;  /* 0x000000042c007c0c */ /* 0x000fe2000bf66070 */
[----:B-1----:R-:W-:Y:S01]  /*6470*/  VIADD R42, R46, 0x3 ;  /* 0x000000032e2a7836 */ /* 0x002fe20000000000 */
[----:B------:R-:W-:Y:S02]  /*6480*/  LEA R36, P4, R8, UR6, 0x3 ;  /* 0x0000000608247c11 */ /* 0x000fe4000f8818ff */
[----:B------:R-:W-:Y:S02]  /*6490*/  @P2 IADD3 R13, PT, PT, R48, -UR4, RZ ;  /* 0x80000004300d2c10 */ /* 0x000fe4000fffe0ff */
[----:B------:R-:W-:Y:S02]  /*64a0*/  ISETP.GE.U32.AND P5, PT, R42, UR4, PT ;  /* 0x000000042a007c0c */ /* 0x000fe4000bfa6070 */
[----:B------:R-:W-:Y:S01]  /*64b0*/  LEA.HI.X R37, R8, UR7, R9, 0x3, P4 ;  /* 0x0000000708257c11 */ /* 0x000fe2000a0f1c09 */
[----:B------:R-:W-:Y:S01]  /*64c0*/  @P1 VIADD R9, R45, -UR4 ;  /* 0x800000042d091c36 */ /* 0x000fe20008000000 */
[----:B------:R-:W-:Y:S01]  /*64d0*/  ISETP.GE.U32.AND P4, PT, R50, UR4, PT ;  /* 0x0000000432007c0c */ /* 0x000fe2000bf86070 */
[--C-:B------:R-:W-:Y:S01]  /*64e0*/  @P2 IMAD.WIDE.U32 R12, R13, 0x20, R38.reuse ;  /* 0x000000200d0c2825 */ /* 0x100fe200078e0026 */
[----:B------:R-:W-:Y:S01]  /*64f0*/  @!P2 MOV R13, RZ ;  /* 0x000000ff000da202 */ /* 0x000fe20000000f00 */
[----:B------:R0:W-:Y:S02]  /*6500*/  STG.E.64 desc[UR8][R36.64], R10 ;  /* 0x0000000a24007986 */ /* 0x0001e4000c101b08 */
[----:B------:R-:W-:-:S04]  /*6510*/  @P1 IMAD.WIDE.U32 R8, R9, 0x20, R38 ;  /* 0x0000002009081825 */ /* 0x000fc800078e0026 */
[----:B------:R-:W-:Y:S02]  /*6520*/  @P3 VIADD R49, R44, -UR4 ;  /* 0x800000042c313c36 */ /* 0x000fe40008000000 */
[----:B------:R-:W-:Y:S02]  /*6530*/  @!P1 IMAD.MOV.U32 R8, RZ, RZ, R45 ;  /* 0x000000ffff089224 */ /* 0x000fe400078e002d */
[----:B------:R-:W-:Y:S02]  /*6540*/  @!P2 IMAD.MOV.U32 R12, RZ, RZ, R48 ;  /* 0x000000ffff0ca224 */ /* 0x000fe400078e0030 */
[----:B------:R-:W-:-:S04]  /*6550*/  @P3 IMAD.WIDE.U32 R48, R49, 0x20, R38 ;  /* 0x0000002031303825 */ /* 0x000fc800078e0026 */
[----:B------:R-:W-:Y:S02]  /*6560*/  @P5 VIADD R45, R42, -UR4 ;  /* 0x800000042a2d5c36 */ /* 0x000fe40008000000 */
[----:B------:R-:W-:Y:S01]  /*6570*/  @!P1 IMAD.MOV.U32 R9, RZ, RZ, RZ ;  /* 0x000000ffff099224 */ /* 0x000fe200078e00ff */
[----:B0-----:R-:W-:Y:S01]  /*6580*/  LEA R36, P1, R8, UR6, 0x3 ;  /* 0x0000000608247c11 */ /* 0x001fe2000f8218ff */
[----:B------:R-:W-:Y:S02]  /*6590*/  @!P3 IMAD.MOV.U32 R48, RZ, RZ, R44 ;  /* 0x000000ffff30b224 */ /* 0x000fe400078e002c */
[----:B------:R-:W-:Y:S01]  /*65a0*/  @P4 VIADD R47, R50, -UR4 ;  /* 0x80000004322f4c36 */ /* 0x000fe20008000000 */
[----:B------:R-:W-:Y:S01]  /*65b0*/  LEA.HI.X R37, R8, UR7, R9, 0x3, P1 ;  /* 0x0000000708257c11 */ /* 0x000fe200088f1c09 */
[----:B------:R-:W-:Y:S01]  /*65c0*/  @P5 IMAD.WIDE.U32 R44, R45, 0x20, R38 ;  /* 0x000000202d2c5825 */ /* 0x000fe200078e0026 */
[----:B------:R-:W-:-:S03]  /*65d0*/  LEA R8, P2, R12, UR6, 0x3 ;  /* 0x000000060c087c11 */ /* 0x000fc6000f8418ff */
[----:B------:R-:W-:Y:S01]  /*65e0*/  @!P3 IMAD.MOV.U32 R49, RZ, RZ, RZ ;  /* 0x000000ffff31b224 */ /* 0x000fe200078e00ff */
[----:B------:R-:W-:Y:S01]  /*65f0*/  LEA.HI.X R9, R12, UR7, R13, 0x3, P2 ;  /* 0x000000070c097c11 */ /* 0x000fe200090f1c0d */
[----:B------:R-:W-:Y:S01]  /*6600*/  @!P5 IMAD.MOV.U32 R44, RZ, RZ, R42 ;  /* 0x000000ffff2cd224 */ /* 0x000fe200078e002a */
[C---:B------:R-:W-:Y:S01]  /*6610*/  LEA R42, P1, R48.reuse, UR6, 0x3 ;  /* 0x00000006302a7c11 */ /* 0x040fe2000f8218ff */
[----:B------:R-:W-:Y:S01]  /*6620*/  @P4 IMAD.WIDE.U32 R46, R47, 0x20, R38 ;  /* 0x000000202f2e4825 */ /* 0x000fe200078e0026 */
[----:B------:R-:W-:Y:S02]  /*6630*/  @!P4 MOV R46, R50 ;  /* 0x00000032002ec202 */ /* 0x000fe40000000f00 */
[----:B------:R-:W-:Y:S01]  /*6640*/  LEA.HI.X R43, R48, UR7, R49, 0x3, P1 ;  /* 0x00000007302b7c11 */ /* 0x000fe200088f1c31 */
[----:B------:R-:W-:Y:S01]  /*6650*/  @!P4 IMAD.MOV.U32 R47, RZ, RZ, RZ ;  /* 0x000000ffff2fc224 */ /* 0x000fe200078e00ff */
[----:B------:R-:W-:Y:S01]  /*6660*/  LEA R10, P1, R46, UR6, 0x3 ;  /* 0x000000062e0a7c11 */ /* 0x000fe2000f8218ff */
[----:B------:R-:W-:Y:S01]  /*6670*/  @!P5 IMAD.MOV.U32 R45, RZ, RZ, RZ ;  /* 0x000000ffff2dd224 */ /* 0x000fe200078e00ff */
[----:B------:R-:W-:Y:S01]  /*6680*/  LEA R12, P2, R44, UR6, 0x3 ;  /* 0x000000062c0c7c11 */ /* 0x000fe2000f8418ff */
[----:B------:R2:W-:Y:S01]  /*6690*/  STG.E.64 desc[UR8][R42.64], R14 ;  /* 0x0000000e2a007986 */ /* 0x0005e2000c101b08 */
[----:B------:R-:W-:-:S02]  /*66a0*/  LEA.HI.X R11, R46, UR7, R47, 0x3, P1 ;  /* 0x000000072e0b7c11 */ /* 0x000fc400088f1c2f */
[----:B------:R-:W-:Y:S01]  /*66b0*/  LEA.HI.X R13, R44, UR7, R45, 0x3, P2 ;  /* 0x000000072c0d7c11 */ /* 0x000fe200090f1c2d */
[----:B-----5:R2:W-:Y:S01]  /*66c0*/  STG.E.64 desc[UR8][R36.64], R16 ;  /* 0x0000001024007986 */ /* 0x0205e2000c101b08 */
[----:B------:R-:W-:-:S03]  /*66d0*/  ISETP.NE.AND P1, PT, R33, R29, PT ;  /* 0x0000001d2100720c */ /* 0x000fc60003f25270 */
[----:B------:R2:W-:Y:S04]  /*66e0*/  STG.E.64 desc[UR8][R10.64], R20 ;  /* 0x000000140a007986 */ /* 0x0005e8000c101b08 */
[----:B------:R2:W-:Y:S04]  /*66f0*/  STG.E.64 desc[UR8][R8.64], R18 ;  /* 0x0000001208007986 */ /* 0x0005e8000c101b08 */
[----:B------:R2:W-:Y:S02]  /*6700*/  STG.E.64 desc[UR8][R12.64], R22 ;  /* 0x000000160c007986 */ /* 0x0005e4000c101b08 */
[----:B------:R-:W-:Y:S05]  /*6710*/  @P1 BRA `(.L_x_77) ;  /* 0xfffffff800b41947 */ /* 0x000fea000383ffff */
.L_x_76:
[----:B------:R-:W-:Y:S05]  /*6720*/  BSYNC.RECONVERGENT B3 ;  /* 0x0000000000037941 */ /* 0x000fea0003800200 */
.L_x_75:
[----:B------:R-:W-:Y:S05]  /*6730*/  @!P0 BRA `(.L_x_74) ;  /* 0x0000000400088947 */ /* 0x000fea0003800000 */
[C---:B--2---:R-:W-:Y:S01]  /*6740*/  LEA R43, R29.reuse, R6, 0x3 ;  /* 0x000000061d2b7211 */ /* 0x044fe200078e18ff */
[C---:B------:R-:W-:Y:S01]  /*6750*/  IMAD R42, R29.reuse, 0x8, R4 ;  /* 0x000000081d2a7824 */ /* 0x040fe200078e0204 */
[----:B------:R-:W2:Y:S03]  /*6760*/  LDC R33, c[0x0][0x398] ;  /* 0x0000e600ff217b82 */ /* 0x000ea60000000800 */
[----:B-1--4-:R-:W4:Y:S04]  /*6770*/  LDL.128 R8, [R43] ;  /* 0x000000002b087983 */ /* 0x012f280000100c00 */
[----:B0--3--:R-:W3:Y:S01]  /*6780*/  LDL.128 R12, [R42] ;  /* 0x000000002a0c7983 */ /* 0x009ee20000100c00 */
[----:B------:R-:W-:Y:S01]  /*6790*/  IMAD.IADD R44, R29, 0x1, R32 ;  /* 0x000000011d2c7824 */ /* 0x000fe200078e0220 */
[----:B------:R-:W0:Y:S03]  /*67a0*/  LDC.64 R16, c[0x0][0x380] ;  /* 0x0000e000ff107b82 */ /* 0x000e260000000a00 */
[----:B------:R-:W-:Y:S01]  /*67b0*/  IMAD.IADD R46, R27, 0x1, R44 ;  /* 0x000000011b2e7824 */ /* 0x000fe200078e022c */
[----:B--2---:R-:W-:-:S04]  /*67c0*/  ISETP.GE.U32.AND P0, PT, R44, R33, PT ;  /* 0x000000212c00720c */ /* 0x004fc80003f06070 */
        /* <DEDUP_REMOVED lines=8> */
[-C--:B0-----:R-:W-:Y:S01]  /*6850*/  LEA R18, P0, R36, R16.reuse, 0x3 ;  /* 0x0000001024127211 */ /* 0x081fe200078018ff */
[----:B------:R-:W-:Y:S01]  /*6860*/  @!P1 IMAD.MOV.U32 R23, RZ, RZ, RZ ;  /* 0x000000ffff179224 */ /* 0x000fe200078e00ff */
[----:B------:R-:W-:Y:S02]  /*6870*/  LEA R20, P1, R22, R16, 0x3 ;  /* 0x0000001016147211 */ /* 0x000fe400078218ff */
[-C--:B------:R-:W-:Y:S02]  /*6880*/  LEA.HI.X R19, R36, R17.reuse, R37, 0x3, P0 ;  /* 0x0000001124137211 */ /* 0x080fe400000f1c25 */
[----:B------:R-:W-:-:S02]  /*6890*/  LEA.HI.X R21, R22, R17, R23, 0x3, P1 ;  /* 0x0000001116157211 */ /* 0x000fc400008f1c17 */
[----:B------:R-:W-:Y:S01]  /*68a0*/  ISETP.NE.AND P0, PT, R28, 0x1, PT ;  /* 0x000000011c00780c */ /* 0x000fe20003f05270 */
[----:B----4-:R0:W-:Y:S04]  /*68b0*/  STG.E.64 desc[UR8][R18.64], R8 ;  /* 0x0000000812007986 */ /* 0x0101e8000c101b08 */
[----:B---3--:R0:W-:Y:S08]  /*68c0*/  STG.E.64 desc[UR8][R20.64], R12 ;  /* 0x0000000c14007986 */ /* 0x0081f0000c101b08 */
[----:B------:R-:W-:Y:S05]  /*68d0*/  @!P0 BRA `(.L_x_74) ;  /* 0x0000000000a08947 */ /* 0x000fea0003800000 */
[----:B0-----:R-:W-:Y:S01]  /*68e0*/  IADD3 R18, PT, PT, R44, 0x1, RZ ;  /* 0x000000012c127810 */ /* 0x001fe20007ffe0ff */
[----:B------:R-:W-:-:S03]  /*68f0*/  VIADD R20, R46, 0x1 ;  /* 0x000000012e147836 */ /* 0x000fc60000000000 */
[-C--:B------:R-:W-:Y:S02]  /*6900*/  ISETP.GE.U32.AND P0, PT, R18, R33.reuse, PT ;  /* 0x000000211200720c */ /* 0x080fe40003f06070 */
[----:B------:R-:W-:-:S11]  /*6910*/  ISETP.GE.U32.AND P1, PT, R20, R33, PT ;  /* 0x000000211400720c */ /* 0x000fd60003f26070 */
[--C-:B------:R-:W-:Y:S02]  /*6920*/  @P0 IMAD.IADD R9, R18, 0x1, -R33.reuse ;  /* 0x0000000112090824 */ /* 0x100fe400078e0a21 */
[----:B------:R-:W-:Y:S02]  /*6930*/  @P1 IMAD.IADD R13, R20, 0x1, -R33 ;  /* 0x00000001140d1824 */ /* 0x000fe400078e0a21 */
[----:B------:R-:W-:Y:S01]  /*6940*/  @P0 IMAD.WIDE.U32 R8, R9, 0x20, R38 ;  /* 0x0000002009080825 */ /* 0x000fe200078e0026 */
[----:B------:R-:W-:-:S03]  /*6950*/  @!P0 MOV R9, RZ ;  /* 0x000000ff00098202 */ /* 0x000fc60000000f00 */
[----:B------:R-:W-:-:S04]  /*6960*/  @P1 IMAD.WIDE.U32 R12, R13, 0x20, R38 ;  /* 0x000000200d0c1825 */ /* 0x000fc800078e0026 */
[----:B------:R-:W-:Y:S02]  /*6970*/  @!P0 IMAD.MOV.U32 R8, RZ, RZ, R18 ;  /* 0x000000ffff088224 */ /* 0x000fe400078e0012 */
[----:B------:R-:W-:Y:S02]  /*6980*/  @!P1 IMAD.MOV.U32 R12, RZ, RZ, R20 ;  /* 0x000000ffff0c9224 */ /* 0x000fe400078e0014 */
[----:B------:R-:W-:Y:S01]  /*6990*/  @!P1 IMAD.MOV.U32 R13, RZ, RZ, RZ ;  /* 0x000000ffff0d9224 */ /* 0x000fe200078e00ff */
[-C--:B------:R-:W-:Y:S02]  /*69a0*/  LEA R18, P0, R8, R16.reuse, 0x3 ;  /* 0x0000001008127211 */ /* 0x080fe400078018ff */
[----:B------:R-:W-:Y:S02]  /*69b0*/  LEA R20, P1, R12, R16, 0x3 ;  /* 0x000000100c147211 */ /* 0x000fe400078218ff */
[-C--:B------:R-:W-:Y:S02]  /*69c0*/  LEA.HI.X R19, R8, R17.reuse, R9, 0x3, P0 ;  /* 0x0000001108137211 */ /* 0x080fe400000f1c09 */
[----:B------:R-:W-:-:S02]  /*69d0*/  LEA.HI.X R21, R12, R17, R13, 0x3, P1 ;  /* 0x000000110c157211 */ /* 0x000fc400008f1c0d */
[----:B------:R-:W-:Y:S01]  /*69e0*/  ISETP.NE.AND P0, PT, R28, 0x2, PT ;  /* 0x000000021c00780c */ /* 0x000fe20003f05270 */
[----:B------:R0:W-:Y:S04]  /*69f0*/  STG.E.64 desc[UR8][R18.64], R10 ;  /* 0x0000000a12007986 */ /* 0x0001e8000c101b08 */
[----:B------:R0:W-:Y:S08]  /*6a00*/  STG.E.64 desc[UR8][R20.64], R14 ;  /* 0x0000000e14007986 */ /* 0x0001f0000c101b08 */
[----:B------:R-:W-:Y:S05]  /*6a10*/  @!P0 BRA `(.L_x_74) ;  /* 0x0000000000508947 */ /* 0x000fea0003800000 */
[----:B------:R-:W2:Y:S04]  /*6a20*/  LDL.64 R8, [R43+0x10] ;  /* 0x000010002b087983 */ /* 0x000ea80000100a00 */
[----:B0-----:R-:W3:Y:S01]  /*6a30*/  LDL.64 R10, [R42+0x10] ;  /* 0x000010002a0a7983 */ /* 0x001ee20000100a00 */
[----:B------:R-:W-:Y:S02]  /*6a40*/  VIADD R44, R44, 0x2 ;  /* 0x000000022c2c7836 */ /* 0x000fe40000000000 */
[----:B------:R-:W-:-:S03]  /*6a50*/  VIADD R46, R46, 0x2 ;  /* 0x000000022e2e7836 */ /* 0x000fc60000000000 */
[-C--:B------:R-:W-:Y:S02]  /*6a60*/  ISETP.GE.U32.AND P0, PT, R44, R33.reuse, PT ;  /* 0x000000212c00720c */ /* 0x080fe40003f06070 */
[----:B------:R-:W-:-:S11]  /*6a70*/  ISETP.GE.U32.AND P1, PT, R46, R33, PT ;  /* 0x000000212e00720c */ /* 0x000fd60003f26070 */
[----:B------:R-:W-:Y:S02]  /*6a80*/  @P0 IADD3 R13, PT, PT, R44, -R33, RZ ;  /* 0x800000212c0d0210 */ /* 0x000fe40007ffe0ff */
[----:B------:R-:W-:-:S03]  /*6a90*/  @P1 IMAD.IADD R15, R46, 0x1, -R33 ;  /* 0x000000012e0f1824 */ /* 0x000fc600078e0a21 */
        /* <DEDUP_REMOVED lines=10> */
[----:B--2---:R0:W-:Y:S04]  /*6b40*/  STG.E.64 desc[UR8][R18.64], R8 ;  /* 0x0000000812007986 */ /* 0x0041e8000c101b08 */
[----:B---3--:R0:W-:Y:S02]  /*6b50*/  STG.E.64 desc[UR8][R16.64], R10 ;  /* 0x0000000a10007986 */ /* 0x0081e4000c101b08 */
.L_x_74:
[----:B------:R-:W-:Y:S05]  /*6b60*/  BSYNC.RECONVERGENT B2 ;  /* 0x0000000000027941 */ /* 0x000fea0003800200 */
.L_x_73:
[----:B------:R-:W5:Y:S01]  /*6b70*/  LDCU UR4, c[0x0][0x398] ;  /* 0x00007300ff0477ac */ /* 0x000f620008000800 */
[----:B------:R-:W-:Y:S02]  /*6b80*/  ISETP.NE.AND.EX P1, PT, R26, 0x5000000, PT, !PT ;  /* 0x050000001a00780c */ /* 0x000fe40003f253f0 */
[----:B01234-:R-:W-:Y:S01]  /*6b90*/  IADD3 R13, PT, PT, R27, R32, RZ ;  /* 0x000000201b0d7210 */ /* 0x01ffe20007ffe0ff */
[----:B------:R-:W0:Y:S01]  /*6ba0*/  LDCU.64 UR6, c[0x0][0x380] ;  /* 0x00007000ff0677ac */ /* 0x000e220008000a00 */
[----:B------:R-:W-:Y:S02]  /*6bb0*/  LOP3.LUT R21, R5, 0x7fffffff, RZ, 0xc0, !PT ;  /* 0x7fffffff05157812 */ /* 0x000fe400078ec0ff */
[----:B------:R-:W-:Y:S02]  /*6bc0*/  SEL R20, R32, R13, !P1 ;  /* 0x0000000d20147207 */ /* 0x000fe40004800000 */
[----:B-----5:R-:W-:-:S13]  /*6bd0*/  ISETP.GE.U32.AND P0, PT, R30, UR4, PT ;  /* 0x000000041e007c0c */ /* 0x020fda000bf06070 */
[----:B------:R-:W-:Y:S02]  /*6be0*/  @P0 VIADD R9, R30, -UR4 ;  /* 0x800000041e090c36 */ /* 0x000fe40008000000 */
[----:B------:R-:W-:Y:S02]  /*6bf0*/  @!P0 IMAD.MOV.U32 R11, RZ, RZ, RZ ;  /* 0x000000ffff0b8224 */ /* 0x000fe400078e00ff */
[----:B------:R-:W-:-:S04]  /*6c00*/  @P0 IMAD.WIDE.U32 R8, R9, 0x20, R38 ;  /* 0x0000002009080825 */ /* 0x000fc800078e0026 */
[----:B------:R-:W-:Y:S01]  /*6c10*/  @P0 IMAD.MOV.U32 R30, RZ, RZ, R8 ;  /* 0x000000ffff1e0224 */ /* 0x000fe200078e0008 */
[----:B------:R-:W-:Y:S01]  /*6c20*/  SEL R8, R13, R32, !P1 ;  /* 0x000000200d087207 */ /* 0x000fe20004800000 */
[----:B------:R-:W-:Y:S01]  /*6c30*/  @P0 IMAD.MOV.U32 R11, RZ, RZ, R9 ;  /* 0x000000ffff0b0224 */ /* 0x000fe200078e0009 */
[----:B------:R-:W-:Y:S01]  /*6c40*/  LOP3.LUT R9, R21, 0x80000000, RZ, 0xfc, !PT ;  /* 0x8000000015097812 */ /* 0x000fe200078efcff */
[----:B------:R-:W-:Y:S01]  /*6c50*/  IMAD.IADD R32, R27, 0x1, R13 ;  /* 0x000000011b207824 */ /* 0x000fe200078e020d */
[----:B0-----:R-:W-:-:S04]  /*6c60*/  LEA R10, P0, R30, UR6, 0x3 ;  /* 0x000000061e0a7c11 */ /* 0x001fc8000f8018ff */
[----:B------:R-:W-:Y:S02]  /*6c70*/  LEA.HI.X R11, R30, UR7, R11, 0x3, P0 ;  /* 0x000000071e0b7c11 */ /* 0x000fe400080f1c0b */
[----:B------:R-:W-:-:S03]  /*6c80*/  IADD3 R0, P0, PT, R0, 0x1, RZ ;  /* 0x0000000100007810 */ /* 0x000fc60007f1e0ff */
[----:B------:R0:W-:Y:S02]  /*6c90*/  STG.E.64 desc[UR8][R10.64], R8 ;  /* 0x000000080a007986 */ /* 0x0001e4000c101b08 */
[----:B------:R-:W-:Y:S01]  /*6ca0*/  IMAD.X R3, RZ, RZ, R3, P0 ;  /* 0x000000ffff037224 */ /* 0x000fe200000e0603 */
[----:B------:R-:W-:Y:S07]  /*6cb0*/  BRA `(.L_x_11) ;  /* 0x0000002400207947 */ /* 0x000fee0003800000 */
.L_x_65:
[----:B------:R-:W0:Y:S01]  /*6cc0*/  LDCU UR4, c[0x0][0x398] ;  /* 0x00007300ff0477ac */ /* 0x000e220008000800 */
[----:B------:R-:W1:Y:S01]  /*6cd0*/  LDCU.64 UR6, c[0x0][0x380] ;  /* 0x00007000ff0677ac */ /* 0x000e620008000a00 */
[----:B0-----:R-:W-:-:S13]  /*6ce0*/  ISETP.GE.U32.AND P2, PT, R28, UR4, PT ;  /* 0x000000041c007c0c */ /* 0x001fda000bf46070 */
[----:B------:R-:W-:Y:S01]  /*6cf0*/  @P2 VIADD R9, R28, -UR4 ;  /* 0x800000041c092c36 */ /* 0x000fe20008000000 */
[----:B------:R-:W-:Y:S01]  /*6d00*/  @!P2 MOV R10, RZ ;  /* 0x000000ff000aa202 */ /* 0x000fe20000000f00 */
[----:B------:R-:W-:Y:S02]  /*6d10*/  @!P2 IMAD.MOV.U32 R5, RZ, RZ, R28 ;  /* 0x000000ffff05a224 */ /* 0x000fe400078e001c */
[----:B------:R-:W-:-:S04]  /*6d20*/  @P2 IMAD.WIDE.U32 R8, R9, 0x20, R38 ;  /* 0x0000002009082825 */ /* 0x000fc800078e0026 */
[----:B------:R-:W-:Y:S02]  /*6d30*/  @P2 IMAD.MOV.U32 R5, RZ, RZ, R8 ;  /* 0x000000ffff052224 */ /* 0x000fe400078e0008 */
[----:B------:R-:W-:-:S03]  /*6d40*/  @P2 IMAD.MOV.U32 R10, RZ, RZ, R9 ;  /* 0x000000ffff0a2224 */ /* 0x000fc600078e0009 */
[----:B-1----:R-:W-:-:S04]  /*6d50*/  LEA R12, P0, R5, UR6, 0x3 ;  /* 0x00000006050c7c11 */ /* 0x002fc8000f8018ff */
[----:B------:R-:W-:-:S06]  /*6d60*/  LEA.HI.X R13, R5, UR7, R10, 0x3, P0 ;  /* 0x00000007050d7c11 */ /* 0x000fcc00080f1c0a */
[----:B------:R-:W2:Y:S01]  /*6d70*/  LDG.E.64 R12, desc[UR8][R12.64] ;  /* 0x000000080c0c7981 */ /* 0x000ea2000c1e1b00 */
[C---:B------:R-:W-:Y:S01]  /*6d80*/  VIADD R10, R32.reuse, 0x4 ;  /* 0x00000004200a7836 */ /* 0x040fe20000000000 */
[C---:B------:R-:W-:Y:S01]  /*6d90*/  IADD3 R14, PT, PT, R32.reuse, 0x3, RZ ;  /* 0x00000003200e7810 */ /* 0x040fe20007ffe0ff */
[----:B------:R-:W-:Y:S01]  /*6da0*/  VIADD R8, R32, 0x2 ;  /* 0x0000000220087836 */ /* 0x000fe20000000000 */
[----:B------:R-:W-:Y:S01]  /*6db0*/  ISETP.GE.U32.AND P1, PT, R30, UR4, PT ;  /* 0x000000041e007c0c */ /* 0x000fe2000bf26070 */
[----:B------:R-:W-:Y:S01]  /*6dc0*/  VIADD R20, R32, 0x1 ;  /* 0x0000000120147836 */ /* 0x000fe20000000000 */
[----:B------:R-:W-:Y:S01]  /*6dd0*/  ISETP.GE.U32.AND P6, PT, R10, UR4, PT ;  /* 0x000000040a007c0c */ /* 0x000fe2000bfc6070 */
[----:B------:R-:W-:Y:S01]  /*6de0*/  @P2 VIADD R23, R28, -UR4 ;  /* 0x800000041c172c36 */ /* 0x000fe20008000000 */
[----:B------:R-:W-:Y:S01]  /*6df0*/  ISETP.GE.U32.AND P5, PT, R8, UR4, PT ;  /* 0x0000000408007c0c */ /* 0x000fe2000bfa6070 */
[----:B------:R-:W-:Y:S01]  /*6e00*/  IMAD.MOV.U32 R17, RZ, RZ, RZ ;  /* 0x000000ffff117224 */ /* 0x000fe200078e00ff */
[----:B------:R-:W-:Y:S01]  /*6e10*/  ISETP.GE.U32.AND P4, PT, R14, UR4, PT ;  /* 0x000000040e007c0c */ /* 0x000fe2000bf86070 */
[----:B------:R-:W-:Y:S01]  /*6e20*/  @P2 IMAD.WIDE.U32 R22, R23, 0x20, R38 ;  /* 0x0000002017162825 */ /* 0x000fe200078e0026 */
[----:B------:R-:W-:-:S02]  /*6e30*/  ISETP.GE.U32.AND P3, PT, R32, UR4, PT ;  /* 0x0000000420007c0c */ /* 0x000fc4000bf66070 */
[----:B------:R-:W-:Y:S01]  /*6e40*/  ISETP.NE.AND.EX P0, PT, R26, 0x5000000, PT, !PT ;  /* 0x050000001a00780c */ /* 0x000fe20003f053f0 */
[----:B------:R-:W-:Y:S01]  /*6e50*/  IMAD.MOV.U32 R33, RZ, RZ, 0x7000000 ;  /* 0x07000000ff217424 */ /* 0x000fe200078e00ff */
[----:B------:R-:W-:Y:S01]  /*6e60*/  LOP3.LUT R9, R31, 0xffffff, RZ, 0xc0, !PT ;  /* 0x00ffffff1f097812 */ /* 0x000fe200078ec0ff */
[----:B------:R-:W-:Y:S01]  /*6e70*/  @P1 VIADD R19, R30, -UR4 ;  /* 0x800000041e131c36 */ /* 0x000fe20008000000 */
[----:B------:R-:W-:Y:S01]  /*6e80*/  MOV R16, R32 ;  /* 0x0000002000107202 */ /* 0x000fe20000000f00 */
[----:B------:R-:W-:Y:S01]  /*6e90*/  @P6 VIADD R5, R10, -UR4 ;  /* 0x800000040a056c36 */ /* 0x000fe20008000000 */
[----:B------:R-:W-:Y:S01]  /*6ea0*/  @!P2 MOV R44, R28 ;  /* 0x0000001c002ca202 */ /* 0x000fe20000000f00 */
[----:B------:R-:W-:Y:S01]  /*6eb0*/  @!P6 IMAD.MOV.U32 R26, RZ, RZ, R10 ;  /* 0x000000ffff1ae224 */ /* 0x000fe200078e000a */
[----:B------:R-:W-:Y:S01]  /*6ec0*/  @P5 IADD3 R11, PT, PT, R8, -UR4, RZ ;  /* 0x80000004080b5c10 */ /* 0x000fe2000fffe0ff */
[----:B------:R-:W-:Y:S01]  /*6ed0*/  @!P6 IMAD.MOV.U32 R27, RZ, RZ, RZ ;  /* 0x000000ffff1be224 */ /* 0x000fe200078e00ff */
[----:B------:R-:W-:Y:S01]  /*6ee0*/  @!P5 MOV R37, RZ ;  /* 0x000000ff0025d202 */ /* 0x000fe20000000f00 */
[----:B------:R-:W-:Y:S01]  /*6ef0*/  @P6 IMAD.WIDE.U32 R26, R5, 0x20, R38 ;  /* 0x00000020051a6825 */ /* 0x000fe200078e0026 */
[----:B------:R-:W-:-:S03]  /*6f00*/  ISETP.GE.U32.AND P6, PT, R20, UR4, PT ;  /* 0x0000000414007c0c */ /* 0x000fc6000bfc6070 */
[----:B------:R-:W-:Y:S02]  /*6f10*/  @P4 VIADD R15, R14, -UR4 ;  /* 0x800000040e0f4c36 */ /* 0x000fe40008000000 */
[----:B------:R-:W-:Y:S02]  /*6f20*/  @!P5 IMAD.MOV.U32 R36, RZ, RZ, R8 ;  /* 0x000000ffff24d224 */ /* 0x000fe400078e0008 */
[----:B------:R-:W-:Y:S02]  /*6f30*/  @!P1 IMAD.MOV.U32 R5, RZ, RZ, R30 ;  /* 0x000000ffff059224 */ /* 0x000fe400078e001e */
[----:B------:R-:W-:-:S04]  /*6f40*/  @P5 IMAD.WIDE.U32 R36, R11, 0x20, R38 ;  /* 0x000000200b245825 */ /* 0x000fc800078e0026 */
[----:B------:R-:W-:Y:S02]  /*6f50*/  @P3 VIADD R11, R32, -UR4 ;  /* 0x80000004200b3c36 */ /* 0x000fe40008000000 */
[----:B------:R-:W-:Y:S02]  /*6f60*/  @!P4 IMAD.MOV.U32 R30, RZ, RZ, R14 ;  /* 0x000000ffff1ec224 */ /* 0x000fe400078e000e */
[----:B------:R-:W-:Y:S02]  /*6f70*/  @!P4 IMAD.MOV.U32 R31, RZ, RZ, RZ ;  /* 0x000000ffff1fc224 */ /* 0x000fe400078e00ff */
[----:B------:R-:W-:-:S04]  /*6f80*/  @P1 IMAD.WIDE.U32 R18, R19, 0x20, R38 ;  /* 0x0000002013121825 */ /* 0x000fc800078e0026 */
[----:B------:R-:W-:Y:S01]  /*6f90*/  @P4 IMAD.WIDE.U32 R30, R15, 0x20, R38 ;  /* 0x000000200f1e4825 */ /* 0x000fe200078e0026 */
[----:B------:R-:W-:-:S03]  /*6fa0*/  @P1 MOV R5, R18 ;  /* 0x0000001200051202 */ /* 0x000fc60000000f00 */
[----:B------:R-:W-:Y:S02]  /*6fb0*/  @P6 VIADD R21, R20, -UR4 ;  /* 0x8000000414156c36 */ /* 0x000fe40008000000 */
[----:B------:R-:W-:Y:S01]  /*6fc0*/  @P3 IMAD.WIDE.U32 R16, R11, 0x20, R38 ;  /* 0x000000200b103825 */ /* 0x000fe200078e0026 */
[----:B------:R-:W-:-:S03]  /*6fd0*/  LEA R18, P3, R36, UR6, 0x3 ;  /* 0x0000000624127c11 */ /* 0x000fc6000f8618ff */
[----:B------:R-:W-:Y:S02]  /*6fe0*/  @!P2 IMAD.MOV.U32 R11, RZ, RZ, RZ ;  /* 0x000000ffff0ba224 */ /* 0x000fe400078e00ff */
[----:B------:R-:W-:Y:S01]  /*6ff0*/  @P2 IMAD.MOV.U32 R44, RZ, RZ, R22 ;  /* 0x000000ffff2c2224 */ /* 0x000fe200078e0016 */
[----:B------:R-:W-:Y:S01]  /*7000*/  LEA R22, P4, R30, UR6, 0x3 ;  /* 0x000000061e167c11 */ /* 0x000fe2000f8818ff */
[----:B------:R-:W-:Y:S02]  /*7010*/  IMAD.MOV.U32 R14, RZ, RZ, R20 ;  /* 0x000000ffff0e7224 */ /* 0x000fe400078e0014 */
[----:B------:R-:W-:Y:S02]  /*7020*/  IMAD.MOV.U32 R15, RZ, RZ, RZ ;  /* 0x000000ffff0f7224 */ /* 0x000fe400078e00ff */
[----:B------:R-:W-:Y:S01]  /*7030*/  @P2 IMAD.MOV.U32 R11, RZ, RZ, R23 ;  /* 0x000000ffff0b2224 */ /* 0x000fe200078e0017 */
[----:B------:R-:W-:Y:S01]  /*7040*/  LEA R42, P2, R26, UR6, 0x3 ;  /* 0x000000061a2a7c11 */ /* 0x000fe2000f8418ff */
[----:B------:R-:W-:Y:S01]  /*7050*/  @P6 IMAD.WIDE.U32 R14, R21, 0x20, R38 ;  /* 0x00000020150e6825 */ /* 0x000fe200078e0026 */
[----:B------:R-:W-:-:S02]  /*7060*/  LEA.HI.X R23, R30, UR7, R31, 0x3, P4 ;  /* 0x000000071e177c11 */ /* 0x000fc4000a0f1c1f */
[----:B------:R-:W-:Y:S01]  /*7070*/  LEA.HI.X R43, R26, UR7, R27, 0x3, P2 ;  /* 0x000000071a2b7c11 */ /* 0x000fe200090f1c1b */
[----:B------:R-:W-:Y:S01]  /*7080*/  @!P1 IMAD.MOV.U32 R46, RZ, RZ, RZ ;  /* 0x000000ffff2e9224 */ /* 0x000fe200078e00ff */
[----:B------:R-:W-:Y:S01]  /*7090*/  LEA R28, P2, R14, UR6, 0x3 ;  /* 0x000000060e1c7c11 */ /* 0x000fe2000f8418ff */
[----:B------:R-:W-:Y:S01]  /*70a0*/  @P1 IMAD.MOV.U32 R46, RZ, RZ, R19 ;  /* 0x000000ffff2e1224 */ /* 0x000fe200078e0013 */
[----:B------:R-:W-:Y:S01]  /*70b0*/  LEA.HI.X R19, R36, UR7, R37, 0x3, P3 ;  /* 0x0000000724137c11 */ /* 0x000fe200098f1c25 */
[----:B------:R-:W-:Y:S01]  /*70c0*/  IMAD.MOV.U32 R21, RZ, RZ, 0x7000000 ;  /* 0x07000000ff157424 */ /* 0x000fe200078e00ff */
[----:B------:R-:W-:Y:S02]  /*70d0*/  LEA R30, P3, R44, UR6, 0x3 ;  /* 0x000000062c1e7c11 */ /* 0x000fe4000f8618ff */
[----:B------:R-:W-:Y:S02]  /*70e0*/  LEA R26, P1, R16, UR6, 0x3 ;  /* 0x00000006101a7c11 */ /* 0x000fe4000f8218ff */
[----:B------:R-:W-:-:S02]  /*70f0*/  LEA R36, P4, R5, UR6, 0x3 ;  /* 0x0000000605247c11 */ /* 0x000fc4000f8818ff */
[----:B------:R-:W-:Y:S02]  /*7100*/  LEA.HI.X R31, R44, UR7, R11, 0x3, P3 ;  /* 0x000000072c1f7c11 */ /* 0x000fe400098f1c0b */
[----:B------:R-:W-:Y:S01]  /*7110*/  LEA.HI.X R27, R16, UR7, R17, 0x3, P1 ;  /* 0x00000007101b7c11 */ /* 0x000fe200088f1c11 */
[----:B------:R-:W-:Y:S01]  /*7120*/  HFMA2 R17, -RZ, RZ, -0.0001220703125, 0 ;  /* 0x88000000ff117431 */ /* 0x000fe200000001ff */
[----:B------:R-:W-:Y:S01]  /*7130*/  LEA.HI.X R29, R14, UR7, R15, 0x3, P2 ;  /* 0x000000070e1d7c11 */ /* 0x000fe200090f1c0f */
[----:B------:R-:W-:Y:S01]  /*7140*/  IMAD.MOV.U32 R14, RZ, RZ, R10 ;  /* 0x000000ffff0e7224 */ /* 0x000fe200078e000a */
[C---:B------:R-:W-:Y:S02]  /*7150*/  LOP3.LUT R11, R9.reuse, 0x5000000, RZ, 0xfc, !PT ;  /* 0x05000000090b7812 */ /* 0x040fe400078efcff */
[C---:B------:R-:W-:Y:S02]  /*7160*/  LOP3.LUT R15, R9.reuse, 0x6000000, RZ, 0xfc, !PT ;  /* 0x06000000090f7812 */ /* 0x040fe400078efcff */
[----:B------:R-:W-:-:S02]  /*7170*/  LOP3.LUT R9, R9, 0x8a000000, RZ, 0xfc, !PT ;  /* 0x8a00000009097812 */ /* 0x000fc400078efcff */
[----:B------:R-:W-:Y:S02]  /*7180*/  LEA.HI.X R37, R5, UR7, R46, 0x3, P4 ;  /* 0x0000000705257c11 */ /* 0x000fe4000a0f1c2e */
[----:B------:R-:W-:Y:S02]  /*7190*/  SEL R16, R20, R32, !P0 ;  /* 0x0000002014107207 */ /* 0x000fe40004000000 */
[----:B------:R-:W-:-:S05]  /*71a0*/  IADD3 R0, P1, PT, R0, 0x1, RZ ;  /* 0x0000000100007810 */ /* 0x000fca0007f3e0ff */
[----:B------:R-:W-:Y:S01]  /*71b0*/  IMAD.X R3, RZ, RZ, R3, P1 ;  /* 0x000000ffff037224 */ /* 0x000fe200008e0603 */
[----:B--2---:R-:W-:Y:S04]  /*71c0*/  STG.E.64 desc[UR8][R42.64], R12 ;  /* 0x0000000c2a007986 */ /* 0x004fe8000c101b08 */
[----:B------:R-:W-:Y:S04]  /*71d0*/  STG.E.64 desc[UR8][R18.64], R32 ;  /* 0x0000002012007986 */ /* 0x000fe8000c101b08 */
[----:B------:R0:W-:Y:S04]  /*71e0*/  STG.E.64 desc[UR8][R22.64], R20 ;  /* 0x0000001416007986 */ /* 0x0001e8000c101b08 */
[----:B------:R1:W-:Y:S04]  /*71f0*/  STG.E.64 desc[UR8][R26.64], R10 ;  /* 0x0000000a1a007986 */ /* 0x0003e8000c101b08 */
[----:B------:R1:W-:Y:S04]  /*7200*/  STG.E.64 desc[UR8][R28.64], R14 ;  /* 0x0000000e1c007986 */ /* 0x0003e8000c101b08 */
[----:B------:R1:W-:Y:S01]  /*7210*/  STG.E.64 desc[UR8][R30.64], R8 ;  /* 0x000000081e007986 */ /* 0x0003e2000c101b08 */
[----:B0-----:R-:W-:Y:S01]  /*7220*/  SEL R20, R32, R20, !P0 ;  /* 0x0000001420147207 */ /* 0x001fe20004000000 */
[----:B------:R-:W-:-:S02]  /*7230*/  IMAD.MOV.U32 R21, RZ, RZ, 0x8000000 ;  /* 0x08000000ff157424 */ /* 0x000fc400078e00ff */
[----:B------:R1:W-:Y:S01]  /*7240*/  STG.E.64 desc[UR8][R36.64], R16 ;  /* 0x0000001024007986 */ /* 0x0003e2000c101b08 */
[----:B------:R-:W-:Y:S01]  /*7250*/  VIADD R32, R32, 0x5 ;  /* 0x0000000520207836 */ /* 0x000fe20000000000 */
[----:B------:R-:W-:Y:S06]  /*7260*/  BRA `(.L_x_11) ;  /* 0x0000001c00b47947 */ /* 0x000fec0003800000 */
.L_x_64:
[----:B------:R-:W-:Y:S01]  /*7270*/  LOP3.LUT P1, RZ, R31, 0xffffff, R5, 0x48, !PT ;  /* 0x00ffffff1fff7812 */ /* 0x000fe20007824805 */
[----:B------:R-:W-:Y:S01]  /*7280*/  BSSY.RECONVERGENT B2, `(.L_x_78) ;  /* 0x0000062000027945 */ /* 0x000fe20003800200 */
[----:B------:R-:W-:-:S05]  /*7290*/  IADD3 R0, P0, PT, R0, 0x1, RZ ;  /* 0x0000000100007810 */ /* 0x000fca0007f1e0ff */
[----:B------:R-:W-:-:S06]  /*72a0*/  IMAD.X R3, RZ, RZ, R3, P0 ;  /* 0x000000ffff037224 */ /* 0x000fcc00000e0603 */
[----:B------:R-:W-:Y:S05]  /*72b0*/  @P1 BRA `(.L_x_79) ;  /* 0x00000000008c1947 */ /* 0x000fea0003800000 */
[----:B------:R-:W0:Y:S01]  /*72c0*/  LDCU UR4, c[0x0][0x398] ;  /* 0x00007300ff0477ac */ /* 0x000e220008000800 */
[C---:B------:R-:W-:Y:S01]  /*72d0*/  IADD3 R10, PT, PT, R28.reuse, 0x1, RZ ;  /* 0x000000011c0a7810 */ /* 0x040fe20007ffe0ff */
[----:B------:R-:W1:Y:S01]  /*72e0*/  LDCU.64 UR6, c[0x0][0x380] ;  /* 0x00007000ff0677ac */ /* 0x000e620008000a00 */
[----:B0-----:R-:W-:Y:S02]  /*72f0*/  ISETP.GE.U32.AND P0, PT, R28, UR4, PT ;  /* 0x000000041c007c0c */ /* 0x001fe4000bf06070 */
[----:B------:R-:W-:-:S11]  /*7300*/  ISETP.GE.U32.AND P1, PT, R10, UR4, PT ;  /* 0x000000040a007c0c */ /* 0x000fd6000bf26070 */
[----:B------:R-:W-:Y:S02]  /*7310*/  @P0 VIADD R9, R28, -UR4 ;  /* 0x800000041c090c36 */ /* 0x000fe40008000000 */
[----:B------:R-:W-:Y:S02]  /*7320*/  @P1 VIADD R5, R10, -UR4 ;  /* 0x800000040a051c36 */ /* 0x000fe40008000000 */
[----:B------:R-:W-:-:S04]  /*7330*/  @P0 IMAD.WIDE.U32 R8, R9, 0x20, R38 ;  /* 0x0000002009080825 */ /* 0x000fc800078e0026 */
[----:B------:R-:W-:Y:S01]  /*7340*/  @!P1 IMAD.MOV.U32 R11, RZ, RZ, RZ ;  /* 0x000000ffff0b9224 */ /* 0x000fe200078e00ff */
[----:B------:R-:W-:Y:S01]  /*7350*/  @P0 MOV R28, R8 ;  /* 0x00000008001c0202 */ /* 0x000fe20000000f00 */
[----:B------:R-:W-:-:S04]  /*7360*/  @P1 IMAD.WIDE.U32 R10, R5, 0x20, R38 ;  /* 0x00000020050a1825 */ /* 0x000fc800078e0026 */
[----:B------:R-:W-:Y:S01]  /*7370*/  @!P0 IMAD.MOV.U32 R5, RZ, RZ, RZ ;  /* 0x000000ffff058224 */ /* 0x000fe200078e00ff */
[----:B-1----:R-:W-:Y:S01]  /*7380*/  LEA R8, P1, R10, UR6, 0x3 ;  /* 0x000000060a087c11 */ /* 0x002fe2000f8218ff */
[----:B------:R-:W-:Y:S01]  /*7390*/  @P0 IMAD.MOV.U32 R5, RZ, RZ, R9 ;  /* 0x000000ffff050224 */ /* 0x000fe200078e0009 */
[----:B------:R-:W-:Y:S02]  /*73a0*/  LEA R12, P0, R28, UR6, 0x3 ;  /* 0x000000061c0c7c11 */ /* 0x000fe4000f8018ff */
[----:B------:R-:W-:Y:S02]  /*73b0*/  LEA.HI.X R9, R10, UR7, R11, 0x3, P1 ;  /* 0x000000070a097c11 */ /* 0x000fe400088f1c0b */
[----:B------:R-:W-:-:S04]  /*73c0*/  LEA.HI.X R13, R28, UR7, R5, 0x3, P0 ;  /* 0x000000071c0d7c11 */ /* 0x000fc800080f1c05 */
[----:B------:R-:W2:Y:S04]  /*73d0*/  LDG.E.64 R8, desc[UR8][R8.64] ;  /* 0x0000000808087981 */ /* 0x000ea8000c1e1b00 */
[----:B------:R-:W2:Y:S01]  /*73e0*/  LDG.E.64 R12, desc[UR8][R12.64] ;  /* 0x000000080c0c7981 */ /* 0x000ea2000c1e1b00 */
[----:B------:R-:W-:Y:S02]  /*73f0*/  ISETP.GE.U32.AND P0, PT, R30, UR4, PT ;  /* 0x000000041e007c0c */ /* 0x000fe4000bf06070 */
[----:B------:R-:W-:-:S11]  /*7400*/  ISETP.NE.AND.EX P1, PT, R26, 0x5000000, PT, !PT ;  /* 0x050000001a00780c */ /* 0x000fd60003f253f0 */
[----:B------:R-:W-:Y:S02]  /*7410*/  @P0 VIADD R11, R30, -UR4 ;  /* 0x800000041e0b0c36 */ /* 0x000fe40008000000 */
[----:B------:R-:W-:Y:S02]  /*7420*/  @!P0 IMAD.MOV.U32 R15, RZ, RZ, RZ ;  /* 0x000000ffff0f8224 */ /* 0x000fe400078e00ff */
[----:B------:R-:W-:-:S04]  /*7430*/  @P0 IMAD.WIDE.U32 R10, R11, 0x20, R38 ;  /* 0x000000200b0a0825 */ /* 0x000fc800078e0026 */
[----:B------:R-:W-:Y:S01]  /*7440*/  @P0 IMAD.MOV.U32 R30, RZ, RZ, R10 ;  /* 0x000000ffff1e0224 */ /* 0x000fe200078e000a */
[----:B------:R-:W-:-:S04]  /*7450*/  @P0 MOV R15, R11 ;  /* 0x0000000b000f0202 */ /* 0x000fc80000000f00 */
[----:B------:R-:W-:-:S04]  /*7460*/  LEA R14, P0, R30, UR6, 0x3 ;  /* 0x000000061e0e7c11 */ /* 0x000fc8000f8018ff */
[----:B------:R-:W-:Y:S02]  /*7470*/  LEA.HI.X R15, R30, UR7, R15, 0x3, P0 ;  /* 0x000000071e0f7c11 */ /* 0x000fe400080f1c0f */
[----:B--2---:R-:W-:Y:S02]  /*7480*/  SEL R5, R9, R13, !P1 ;  /* 0x0000000d09057207 */ /* 0x004fe40004800000 */
[----:B------:R-:W-:Y:S02]  /*7490*/  SEL R10, R8, R12, !P1 ;  /* 0x0000000c080a7207 */ /* 0x000fe40004800000 */
[----:B------:R-:W-:Y:S02]  /*74a0*/  LOP3.LUT R11, R5, 0x80000000, RZ, 0xfc, !PT ;  /* 0x80000000050b7812 */ /* 0x000fe400078efcff */
[----:B------:R-:W-:Y:S02]  /*74b0*/  SEL R20, R12, R8, !P1 ;  /* 0x000000080c147207 */ /* 0x000fe40004800000 */
[----:B------:R-:W-:Y:S01]  /*74c0*/  SEL R21, R13, R9, !P1 ;  /* 0x000000090d157207 */ /* 0x000fe20004800000 */
[----:B------:R0:W-:Y:S01]  /*74d0*/  STG.E.64 desc[UR8][R14.64], R10 ;  /* 0x0000000a0e007986 */ /* 0x0001e2000c101b08 */
[----:B------:R-:W-:Y:S05]  /*74e0*/  BRA `(.L_x_80) ;  /* 0x0000000000ec7947 */ /* 0x000fea0003800000 */
.L_x_79:
[----:B------:R-:W0:Y:S01]  /*74f0*/  LDCU UR4, c[0x0][0x398] ;  /* 0x00007300ff0477ac */ /* 0x000e220008000800 */
[----:B------:R-:W-:Y:S01]  /*7500*/  VIADD R8, R32, 0x1 ;  /* 0x0000000120087836 */ /* 0x000fe20000000000 */
[----:B------:R-:W-:Y:S01]  /*7510*/  ISETP.NE.AND.EX P0, PT, R26, 0x5000000, PT, !PT ;  /* 0x050000001a00780c */ /* 0x000fe20003f053f0 */
[C---:B------:R-:W-:Y:S01]  /*7520*/  VIADD R23, R32.reuse, 0x2 ;  /* 0x0000000220177836 */ /* 0x040fe20000000000 */
[----:B------:R-:W1:Y:S01]  /*7530*/  LDCU.64 UR6, c[0x0][0x380] ;  /* 0x00007000ff0677ac */ /* 0x000e620008000a00 */
[----:B------:R-:W-:Y:S01]  /*7540*/  VIADD R18, R32, 0x3 ;  /* 0x0000000320127836 */ /* 0x000fe20000000000 */
[----:B------:R-:W-:Y:S02]  /*7550*/  LOP3.LUT R22, R31, 0xffffff, RZ, 0xc0, !PT ;  /* 0x00ffffff1f167812 */ /* 0x000fe400078ec0ff */
[----:B------:R-:W-:Y:S02]  /*7560*/  LOP3.LUT R5, R5, 0xffffff, RZ, 0xc0, !PT ;  /* 0x00ffffff05057812 */ /* 0x000fe400078ec0ff */
[----:B------:R-:W-:-:S02]  /*7570*/  LOP3.LUT R29, R22, 0x5000000, RZ, 0xfc, !PT ;  /* 0x05000000161d7812 */ /* 0x000fc400078efcff */
[----:B0-----:R-:W-:Y:S02]  /*7580*/  ISETP.GE.U32.AND P5, PT, R32, UR4, PT ;  /* 0x0000000420007c0c */ /* 0x001fe4000bfa6070 */
[----:B------:R-:W-:Y:S02]  /*7590*/  ISETP.GE.U32.AND P2, PT, R8, UR4, PT ;  /* 0x0000000408007c0c */ /* 0x000fe4000bf46070 */
[----:B------:R-:W-:Y:S02]  /*75a0*/  ISETP.GE.U32.AND P1, PT, R30, UR4, PT ;  /* 0x000000041e007c0c */ /* 0x000fe4000bf26070 */
[----:B------:R-:W-:Y:S02]  /*75b0*/  ISETP.GE.U32.AND P3, PT, R23, UR4, PT ;  /* 0x0000000417007c0c */ /* 0x000fe4000bf66070 */
[----:B------:R-:W-:-:S05]  /*75c0*/  ISETP.GE.U32.AND P4, PT, R18, UR4, PT ;  /* 0x0000000412007c0c */ /* 0x000fca000bf86070 */
[----:B------:R-:W-:Y:S02]  /*75d0*/  @P5 VIADD R9, R32, -UR4 ;  /* 0x8000000420095c36 */ /* 0x000fe40008000000 */
[----:B------:R-:W-:Y:S02]  /*75e0*/  @P2 VIADD R13, R8, -UR4 ;  /* 0x80000004080d2c36 */ /* 0x000fe40008000000 */
[----:B------:R-:W-:Y:S01]  /*75f0*/  @P1 VIADD R19, R30, -UR4 ;  /* 0x800000041e131c36 */ /* 0x000fe20008000000 */
[----:B------:R-:W-:Y:S01]  /*7600*/  @!P1 MOV R26, R30 ;  /* 0x0000001e001a9202 */ /* 0x000fe20000000f00 */
[----:B------:R-:W-:Y:S01]  /*7610*/  @!P5 IMAD.MOV.U32 R10, RZ, RZ, R32 ;  /* 0x000000ffff0ad224 */ /* 0x000fe200078e0020 */
[C---:B------:R-:W-:Y:S01]  /*7620*/  @P3 IADD3 R15, PT, PT, R23.reuse, -UR4, RZ ;  /* 0x80000004170f3c10 */ /* 0x040fe2000fffe0ff */
[----:B------:R-:W-:Y:S01]  /*7630*/  @!P5 IMAD.MOV.U32 R11, RZ, RZ, RZ ;  /* 0x000000ffff0bd224 */ /* 0x000fe200078e00ff */
[----:B------:R-:W-:Y:S01]  /*7640*/  SEL R30, R23, R32, !P0 ;  /* 0x00000020171e7207 */ /* 0x000fe20004000000 */
[----:B------:R-:W-:-:S04]  /*7650*/  @P5 IMAD.WIDE.U32 R10, R9, 0x20, R38 ;  /* 0x00000020090a5825 */ /* 0x000fc800078e0026 */
[----:B------:R-:W-:Y:S02]  /*7660*/  @!P2 IMAD.MOV.U32 R9, RZ, RZ, RZ ;  /* 0x000000ffff09a224 */ /* 0x000fe400078e00ff */
[----:B------:R-:W-:Y:S01]  /*7670*/  @P2 IMAD.WIDE.U32 R8, R13, 0x20, R38 ;  /* 0x000000200d082825 */ /* 0x000fe200078e0026 */
[----:B-1----:R-:W-:-:S03]  /*7680*/  LEA R16, P2, R10, UR6, 0x3 ;  /* 0x000000060a107c11 */ /* 0x002fc6000f8418ff */
[----:B------:R-:W-:Y:S02]  /*7690*/  @P4 VIADD R17, R18, -UR4 ;  /* 0x8000000412114c36 */ /* 0x000fe40008000000 */
[----:B------:R-:W-:Y:S01]  /*76a0*/  @P1 IMAD.WIDE.U32 R12, R19, 0x20, R38 ;  /* 0x00000020130c1825 */ /* 0x000fe200078e0026 */
[----:B------:R-:W-:-:S03]  /*76b0*/  @!P4 MOV R19, RZ ;  /* 0x000000ff0013c202 */ /* 0x000fc60000000f00 */
[----:B------:R-:W-:Y:S02]  /*76c0*/  @!P3 IMAD.MOV.U32 R20, RZ, RZ, R23 ;  /* 0x000000ffff14b224 */ /* 0x000fe400078e0017 */
[----:B------:R-:W-:Y:S02]  /*76d0*/  @!P3 IMAD.MOV.U32 R21, RZ, RZ, RZ ;  /* 0x000000ffff15b224 */ /* 0x000fe400078e00ff */
[----:B------:R-:W-:Y:S01]  /*76e0*/  @P3 IMAD.WIDE.U32 R20, R15, 0x20, R38 ;  /* 0x000000200f143825 */ /* 0x000fe200078e0026 */
[----:B------:R-:W-:-:S03]  /*76f0*/  LEA R14, P3, R8, UR6, 0x3 ;  /* 0x00000006080e7c11 */ /* 0x000fc6000f8618ff */
[----:B------:R-:W-:Y:S01]  /*7700*/  @P4 IMAD.WIDE.U32 R18, R17, 0x20, R38 ;  /* 0x0000002011124825 */ /* 0x000fe200078e0026 */
[----:B------:R-:W-:Y:S02]  /*7710*/  LEA.HI.X R17, R10, UR7, R11, 0x3, P2 ;  /* 0x000000070a117c11 */ /* 0x000fe400090f1c0b */
[----:B------:R-:W-:Y:S01]  /*7720*/  LEA.HI.X R15, R8, UR7, R9, 0x3, P3 ;  /* 0x00000007080f7c11 */ /* 0x000fe200098f1c09 */
[----:B------:R-:W-:Y:S01]  /*7730*/  @P1 IMAD.MOV.U32 R26, RZ, RZ, R12 ;  /* 0x000000ffff1a1224 */ /* 0x000fe200078e000c */
[----:B------:R-:W-:Y:S01]  /*7740*/  LEA R10, P2, R18, UR6, 0x3 ;  /* 0x00000006120a7c11 */ /* 0x000fe2000f8418ff */
[----:B------:R-:W-:Y:S01]  /*7750*/  @!P1 IMAD.MOV.U32 R27, RZ, RZ, RZ ;  /* 0x000000ffff1b9224 */ /* 0x000fe200078e00ff */
[----:B------:R-:W-:Y:S01]  /*7760*/  STG.E.64 desc[UR8][R16.64], R28 ;  /* 0x0000001c10007986 */ /* 0x000fe2000c101b08 */
[----:B------:R-:W-:Y:S01]  /*7770*/  @P1 IMAD.MOV.U32 R27, RZ, RZ, R13 ;  /* 0x000000ffff1b1224 */ /* 0x000fe200078e000d */
[----:B------:R-:W-:Y:S02]  /*7780*/  LEA R8, P3, R26, UR6, 0x3 ;  /* 0x000000061a087c11 */ /* 0x000fe4000f8618ff */
[----:B------:R-:W-:-:S02]  /*7790*/  LEA R12, P1, R20, UR6, 0x3 ;  /* 0x00000006140c7c11 */ /* 0x000fc4000f8218ff */
[----:B------:R-:W-:Y:S01]  /*77a0*/  LEA.HI.X R11, R18, UR7, R19, 0x3, P2 ;  /* 0x00000007120b7c11 */ /* 0x000fe200090f1c13 */
[----:B------:R-:W-:Y:S01]  /*77b0*/  VIADD R18, R28, 0x1 ;  /* 0x000000011c127836 */ /* 0x000fe20000000000 */
[----:B------:R-:W-:Y:S01]  /*77c0*/  LEA.HI.X R9, R26, UR7, R27, 0x3, P3 ;  /* 0x000000071a097c11 */ /* 0x000fe200098f1c1b */
[----:B------:R-:W-:Y:S01]  /*77d0*/  IMAD.MOV.U32 R26, RZ, RZ, R28 ;  /* 0x000000ffff1a7224 */ /* 0x000fe200078e001c */
[----:B------:R-:W-:Y:S02]  /*77e0*/  MOV R19, R29 ;  /* 0x0000001d00137202 */ /* 0x000fe40000000f00 */
[----:B------:R-:W-:Y:S02]  /*77f0*/  LOP3.LUT R27, R22, 0x6000000, RZ, 0xfc, !PT ;  /* 0x06000000161b7812 */ /* 0x000fe400078efcff */
[----:B------:R-:W-:Y:S01]  /*7800*/  LEA.HI.X R13, R20, UR7, R21, 0x3, P1 ;  /* 0x00000007140d7c11 */ /* 0x000fe200088f1c15 */
[----:B------:R0:W-:Y:S01]  /*7810*/  STG.E.64 desc[UR8][R14.64], R18 ;  /* 0x000000120e007986 */ /* 0x0001e2000c101b08 */
[----:B------:R-:W-:-:S02]  /*7820*/  LOP3.LUT R21, R5, 0xa000000, RZ, 0xfc, !PT ;  /* 0x0a00000005157812 */ /* 0x000fc400078efcff */
[C---:B------:R-:W-:Y:S01]  /*7830*/  SEL R20, R32.reuse, R23, !P0 ;  /* 0x0000001720147207 */ /* 0x040fe20004000000 */
[----:B------:R1:W-:Y:S01]  /*7840*/  STG.E.64 desc[UR8][R12.64], R26 ;  /* 0x0000001a0c007986 */ /* 0x0003e2000c101b08 */
[----:B------:R-:W-:Y:S01]  /*7850*/  LOP3.LUT R31, R21, 0x80000000, RZ, 0xfc, !PT ;  /* 0x80000000151f7812 */ /* 0x000fe200078efcff */
[----:B------:R-:W-:Y:S02]  /*7860*/  VIADD R32, R32, 0x4 ;  /* 0x0000000420207836 */ /* 0x000fe40000000000 */
[----:B0-----:R-:W-:-:S05]  /*7870*/  IMAD.MOV.U32 R19, RZ, RZ, R27 ;  /* 0x000000ffff137224 */ /* 0x001fca00078e001b */
[----:B------:R1:W-:Y:S04]  /*7880*/  STG.E.64 desc[UR8][R10.64], R18 ;  /* 0x000000120a007986 */ /* 0x0003e8000c101b08 */
[----:B------:R1:W-:Y:S02]  /*7890*/  STG.E.64 desc[UR8][R8.64], R30 ;  /* 0x0000001e08007986 */ /* 0x0003e4000c101b08 */
.L_x_80:
[----:B------:R-:W-:Y:S05]  /*78a0*/  BSYNC.RECONVERGENT B2 ;  /* 0x0000000000027941 */ /* 0x000fea0003800200 */
.L_x_78:
[----:B------:R-:W-:Y:S05]  /*78b0*/  BRA `(.L_x_11) ;  /* 0x0000001800207947 */ /* 0x000fea0003800000 */
.L_x_61:
[----:B------:R-:W-:Y:S01]  /*78c0*/  VIADD R8, R9, 0xfffffff7 ;  /* 0xfffffff709087836 */ /* 0x000fe20000000000 */
[----:B------:R-:W-:Y:S04]  /*78d0*/  BSSY.RECONVERGENT B2, `(.L_x_81) ;  /* 0x0000012000027945 */ /* 0x000fe80003800200 */
[----:B------:R-:W-:-:S04]  /*78e0*/  LOP3.LUT R8, R8, 0xffff, RZ, 0xc0, !PT ;  /* 0x0000ffff08087812 */ /* 0x000fc800078ec0ff */
[----:B------:R-:W-:-:S13]  /*78f0*/  ISETP.GE.U32.AND P0, PT, R8, 0x4, PT ;  /* 0x000000040800780c */ /* 0x000fda0003f06070 */
[----:B------:R-:W-:Y:S05]  /*7900*/  @!P0 BRA `(.L_x_82) ;  /* 0x0000000000148947 */ /* 0x000fea0003800000 */
[----:B------:R-:W-:Y:S01]  /*7910*/  ISETP.NE.AND P0, PT, R9, 0x8, PT ;  /* 0x000000080900780c */ /* 0x000fe20003f05270 */
[----:B------:R-:W-:-:S12]  /*7920*/  HFMA2 R27, -RZ, RZ, 0, 5.9604644775390625e-08 ;  /* 0x00000001ff1b7431 */ /* 0x000fd800000001ff */
[----:B------:R-:W-:Y:S05]  /*7930*/  @!P0 BRA `(.L_x_83) ;  /* 0x00000000002c8947 */ /* 0x000fea0003800000 */
[----:B------:R-:W-:-:S13]  /*7940*/  ISETP.NE.AND P0, PT, R9, 0x1, PT ;  /* 0x000000010900780c */ /* 0x000fda0003f05270 */
[----:B------:R-:W-:Y:S05]  /*7950*/  @P0 BRA `(.L_x_84) ;  /* 0x0000000000080947 */ /* 0x000fea0003800000 */
.L_x_82:
[----:B------:R-:W-:Y:S01]  /*7960*/  IMAD.MOV.U32 R27, RZ, RZ, 0x2 ;  /* 0x00000002ff1b7424 */ /* 0x000fe200078e00ff */
[----:B------:R-:W-:Y:S06]  /*7970*/  BRA `(.L_x_83) ;  /* 0x00000000001c7947 */ /* 0x000fec0003800000 */
.L_x_84:
[C---:B------:R-:W-:Y:S01]  /*7980*/  LOP3.LUT R9, R5.reuse, 0x7e000000, RZ, 0xc0, !PT ;  /* 0x7e00000005097812 */ /* 0x040fe200078ec0ff */
[----:B------:R-:W-:Y:S01]  /*7990*/  IMAD.MOV.U32 R27, RZ, RZ, RZ ;  /* 0x000000ffff1b7224 */ /* 0x000fe200078e00ff */
[----:B------:R-:W-:Y:S02]  /*79a0*/  LOP3.LUT R8, R5, 0x7f000000, RZ, 0xc0, !PT ;  /* 0x7f00000005087812 */ /* 0x000fe400078ec0ff */
[----:B------:R-:W-:-:S04]  /*79b0*/  ISETP.GT.U32.AND.EX P0, PT, R9, 0x1dffffff, PT, !PT ;  /* 0x1dffffff0900780c */ /* 0x000fc80003f041f0 */
[----:B------:R-:W-:-:S13]  /*79c0*/  ISETP.LT.U32.OR.EX P0, PT, R8, 0xc000000, P0, PT ;  /* 0x0c0000000800780c */ /* 0x000fda0000701570 */
[----:B------:R-:W-:-:S05]  /*79d0*/  @!P0 LOP3.LUT R36, R36, 0x7f, RZ, 0xc0, !PT ;  /* 0x0000007f24248812 */ /* 0x000fca00078ec0ff */
[----:B------:R-:W-:-:S07]  /*79e0*/  @!P0 VIADD R27, R36, 0xfffffff3 ;  /* 0xfffffff3241b8836 */ /* 0x000fce0000000000 */
.L_x_83:
[----:B------:R-:W-:Y:S05]  /*79f0*/  BSYNC.RECONVERGENT B2 ;  /* 0x0000000000027941 */ /* 0x000fea0003800200 */
.L_x_81:
[----:B------:R-:W-:Y:S01]  /*7a00*/  ISETP.NE.AND P0, PT, R27, RZ, PT ;  /* 0x000000ff1b00720c */ /* 0x000fe20003f05270 */
[----:B------:R-:W-:-:S12]  /*7a10*/  BSSY.RECONVERGENT B2, `(.L_x_85) ;  /* 0x00000bc000027945 */ /* 0x000fd80003800200 */
[----:B------:R-:W-:Y:S05]  /*7a20*/  @!P0 BRA `(.L_x_86) ;  /* 0x0000000800e88947 */ /* 0x000fea0003800000 */
[C---:B------:R-:W-:Y:S01]  /*7a30*/  ISETP.GE.U32.AND P2, PT, R27.reuse, 0x4, PT ;  /* 0x000000041b00780c */ /* 0x040fe20003f46070 */
[----:B------:R-:W-:Y:S01]  /*7a40*/  BSSY.RECONVERGENT B3, `(.L_x_87) ;  /* 0x0000069000037945 */ /* 0x000fe20003800200 */
[----:B------:R-:W-:Y:S01]  /*7a50*/  LOP3.LUT R8, R27, 0x3, RZ, 0xc0, !PT ;  /* 0x000000031b087812 */ /* 0x000fe200078ec0ff */
[----:B------:R-:W-:Y:S01]  /*7a60*/  IMAD.MOV.U32 R29, RZ, RZ, RZ ;  /* 0x000000ffff1d7224 */ /* 0x000fe200078e00ff */
[----:B------:R-:W-:Y:S02]  /*7a70*/  LOP3.LUT R9, R31, 0xffffff, RZ, 0xc0, !PT ;  /* 0x00ffffff1f097812 */ /* 0x000fe400078ec0ff */
[----:B------:R-:W-:Y:S02]  /*7a80*/  ISETP.NE.AND P1, PT, R8, RZ, PT ;  /* 0x000000ff0800720c */ /* 0x000fe40003f25270 */
[----:B------:R-:W-:-:S05]  /*7a90*/  MOV R36, R32 ;  /* 0x0000002000247202 */ /* 0x000fca0000000f00 */
[----:B------:R-:W-:Y:S06]  /*7aa0*/  @!P2 BRA `(.L_x_88) ;  /* 0x000000040088a947 */ /* 0x000fec0003800000 */
[----:B------:R-:W-:Y:S01]  /*7ab0*/  IMAD.MOV.U32 R36, RZ, RZ, R32 ;  /* 0x000000ffff247224 */ /* 0x000fe200078e0020 */
[----:B------:R-:W-:Y:S01]  /*7ac0*/  LOP3.LUT R29, R27, 0xfffffffc, RZ, 0xc0, !PT ;  /* 0xfffffffc1b1d7812 */ /* 0x000fe200078ec0ff */
[----:B------:R-:W-:-:S07]  /*7ad0*/  IMAD.MOV.U32 R32, RZ, RZ, RZ ;  /* 0x000000ffff207224 */ /* 0x000fce00078e00ff */
.L_x_89:
[----:B0-----:R-:W0:Y:S01]  /*7ae0*/  LDCU UR4, c[0x0][0x398] ;  /* 0x00007300ff0477ac */ /* 0x001e220008000800 */
[----:B------:R-:W-:Y:S01]  /*7af0*/  IMAD.IADD R42, R28, 0x1, R32 ;  /* 0x000000011c2a7824 */ /* 0x000fe200078e0220 */
[----:B------:R-:W1:Y:S04]  /*7b00*/  LDCU.64 UR6, c[0x0][0x380] ;  /* 0x00007000ff0677ac */ /* 0x000e680008000a00 */
[----:B0-----:R-:W-:-:S13]  /*7b10*/  ISETP.GE.U32.AND P2, PT, R42, UR4, PT ;  /* 0x000000042a007c0c */ /* 0x001fda000bf46070 */
[----:B------:R-:W-:Y:S01]  /*7b20*/  @P2 VIADD R13, R42, -UR4 ;  /* 0x800000042a0d2c36 */ /* 0x000fe20008000000 */
[----:B------:R-:W-:Y:S01]  /*7b30*/  @!P2 MOV R10, R42 ;  /* 0x0000002a000aa202 */ /* 0x000fe20000000f00 */
[----:B------:R-:W-:Y:S02]  /*7b40*/  @!P2 IMAD.MOV.U32 R11, RZ, RZ, RZ ;  /* 0x000000ffff0ba224 */ /* 0x000fe400078e00ff */
        /* <DEDUP_REMOVED lines=8> */
[----:B------:R-:W-:Y:S01]  /*7bd0*/  @!P2 MOV R12, R36 ;  /* 0x00000024000ca202 */ /* 0x000fe20000000f00 */
[----:B------:R-:W-:Y:S02]  /*7be0*/  @!P2 IMAD.MOV.U32 R13, RZ, RZ, RZ ;  /* 0x000000ffff0da224 */ /* 0x000fe400078e00ff */
        /* <DEDUP_REMOVED lines=11> */
[----:B------:R-:W-:Y:S01]  /*7ca0*/  VIADD R12, R36, 0x1 ;  /* 0x00000001240c7836 */ /* 0x000fe20000000000 */
[----:B------:R-:W-:-:S04]  /*7cb0*/  IADD3 R13, PT, PT, R42, 0x2, RZ ;  /* 0x000000022a0d7810 */ /* 0x000fc80007ffe0ff */
        /* <DEDUP_REMOVED lines=8> */
[----:B------:R-:W-:Y:S02]  /*7d40*/  @!P2 IMAD.MOV.U32 R17, RZ, RZ, RZ ;  /* 0x000000ffff11a224 */ /* 0x000fe400078e00ff */
        /* <DEDUP_REMOVED lines=14> */
[----:B------:R-:W-:-:S04]  /*7e30*/  @P2 IMAD.WIDE.U32 R16, R17, 0x20, R38 ;  /* 0x0000002011102825 */ /* 0x000fc800078e0026 */
[----:B------:R-:W-:Y:S02]  /*7e40*/  @!P2 IMAD.MOV.U32 R16, RZ, RZ, R10 ;  /* 0x000000ffff10a224 */ /* 0x000fe400078e000a */
        /* <DEDUP_REMOVED lines=9> */
[----:B------:R-:W-:Y:S01]  /*7ee0*/  IADD3 R16, PT, PT, R36, 0x3, RZ ;  /* 0x0000000324107810 */ /* 0x000fe20007ffe0ff */
[----:B------:R-:W-:Y:S01]  /*7ef0*/  IMAD R33, R32, 0x8, R1 ;  /* 0x0000000820217824 */ /* 0x000fe200078e0201 */
[C---:B------:R-:W-:Y:S01]  /*7f00*/  LOP3.LUT R13, R9.reuse, 0x5000000, RZ, 0xfc, !PT ;  /* 0x05000000090d7812 */ /* 0x040fe200078efcff */
[----:B------:R-:W-:Y:S01]  /*7f10*/  IMAD.MOV.U32 R18, RZ, RZ, R12 ;  /* 0x000000ffff127224 */ /* 0x000fe200078e000c */
[----:B------:R-:W-:Y:S01]  /*7f20*/  ISETP.GE.U32.AND P2, PT, R16, UR4, PT ;  /* 0x0000000410007c0c */ /* 0x000fe2000bf46070 */
[----:B------:R-:W-:Y:S01]  /*7f30*/  VIADD R32, R32, 0x4 ;  /* 0x0000000420207836 */ /* 0x000fe20000000000 */
[----:B------:R-:W-:Y:S01]  /*7f40*/  LOP3.LUT R19, R9, 0x6000000, RZ, 0xfc, !PT ;  /* 0x0600000009137812 */ /* 0x000fe200078efcff */
[----:B------:R0:W-:Y:S04]  /*7f50*/  STL.64 [R33+0x88], R12 ;  /* 0x0000880c21007387 */ /* 0x0001e80000100a00 */
[--C-:B------:R-:W-:Y:S01]  /*7f60*/  IMAD.MOV.U32 R37, RZ, RZ, R19.reuse ;  /* 0x000000ffff257224 */ /* 0x100fe200078e0013 */
[----:B------:R-:W-:Y:S01]  /*7f70*/  STL.64 [R33+0x98], R18 ;  /* 0x0000981221007387 */ /* 0x000fe20000100a00 */
[----:B------:R-:W-:-:S03]  /*7f80*/  IMAD.MOV.U32 R17, RZ, RZ, R19 ;  /* 0x000000ffff117224 */ /* 0x000fc600078e0013 */
[----:B------:R1:W-:Y:S01]  /*7f90*/  STL.64 [R33+0x90], R36 ;  /* 0x0000902421007387 */ /* 0x0003e20000100a00 */
[----:B------:R-:W-:Y:S02]  /*7fa0*/  @P2 VIADD R11, R16, -UR4 ;  /* 0x80000004100b2c36 */ /* 0x000fe40008000000 */
[----:B0-----:R-:W-:Y:S01]  /*7fb0*/  IMAD.MOV.U32 R12, RZ, RZ, R36 ;  /* 0x000000ffff0c7224 */ /* 0x001fe200078e0024 */
[----:B------:R-:W-:Y:S01]  /*7fc0*/  STL.64 [R33+0xa8], R16 ;  /* 0x0000a81021007387 */ /* 0x000fe20000100a00 */
[----:B------:R-:W-:Y:S01]  /*7fd0*/  @P2 IMAD.WIDE.U32 R14, R11, 0x20, R38 ;  /* 0x000000200b0e2825 */ /* 0x000fe200078e0026 */
[----:B------:R-:W-:Y:S02]  /*7fe0*/  MOV R11, R19 ;  /* 0x00000013000b7202 */ /* 0x000fe40000000f00 */
[----:B------:R0:W-:Y:S01]  /*7ff0*/  STL.64 [R33+0x80], R12 ;  /* 0x0000800c21007387 */ /* 0x0001e20000100a00 */
[----:B------:R-:W-:Y:S02]  /*8000*/  @!P2 IMAD.MOV.U32 R14, RZ, RZ, R16 ;  /* 0x000000ffff0ea224 */ /* 0x000fe400078e0010 */
[----:B------:R-:W-:Y:S01]  /*8010*/  @!P2 IMAD.MOV.U32 R15, RZ, RZ, RZ ;  /* 0x000000ffff0fa224 */ /* 0x000fe200078e00ff */
[----:B------:R3:W-:Y:S01]  /*8020*/  STL.64 [R33+0xa0], R10 ;  /* 0x0000a00a21007387 */ /* 0x0007e20000100a00 */
[----:B-1----:R-:W-:Y:S01]  /*8030*/  VIADD R36, R36, 0x4 ;  /* 0x0000000424247836 */ /* 0x002fe20000000000 */
[----:B------:R-:W-:-:S04]  /*8040*/  LEA R20, P2, R14, UR6, 0x3 ;  /* 0x000000060e147c11 */ /* 0x000fc8000f8418ff */
[----:B------:R-:W-:Y:S01]  /*8050*/  LEA.HI.X R21, R14, UR7, R15, 0x3, P2 ;  /* 0x000000070e157c11 */ /* 0x000fe200090f1c0f */
[----:B0-----:R-:W-:Y:S01]  /*8060*/  IMAD.MOV.U32 R12, RZ, RZ, R16 ;  /* 0x000000ffff0c7224 */ /* 0x001fe200078e0010 */
[----:B------:R-:W-:Y:S02]  /*8070*/  ISETP.NE.AND P2, PT, R32, R29, PT ;  /* 0x0000001d2000720c */ /* 0x000fe40003f45270 */
[----:B---3--:R-:W-:Y:S02]  /*8080*/  MOV R11, R13 ;  /* 0x0000000d000b7202 */ /* 0x008fe40000000f00 */
[----:B------:R0:W-:Y:S04]  /*8090*/  STL.64 [R33+0x98], R12 ;  /* 0x0000980c21007387 */ /* 0x0001e80000100a00 */
[----:B------:R0:W-:Y:S04]  /*80a0*/  STL.64 [R33+0x90], R10 ;  /* 0x0000900a21007387 */ /* 0x0001e80000100a00 */
[----:B--2---:R0:W-:Y:S01]  /*80b0*/  STG.E.64 desc[UR8][R20.64], R22 ;  /* 0x0000001614007986 */ /* 0x0041e2000c101b08 */
[----:B------:R-:W-:Y:S05]  /*80c0*/  @P2 BRA `(.L_x_89) ;  /* 0xfffffff800842947 */ /* 0x000fea000383ffff */
.L_x_88:
[----:B------:R-:W-:Y:S05]  /*80d0*/  BSYNC.RECONVERGENT B3 ;  /* 0x0000000000037941 */ /* 0x000fea0003800200 */
.L_x_87:
[----:B------:R-:W-:Y:S01]  /*80e0*/  IMAD.MOV.U32 R32, RZ, RZ, R36 ;  /* 0x000000ffff207224 */ /* 0x000fe200078e0024 */
[----:B------:R-:W-:Y:S06]  /*80f0*/  @!P1 BRA `(.L_x_86) ;  /* 0x0000000400349947 */ /* 0x000fec0003800000 */
[----:B0-----:R-:W0:Y:S01]  /*8100*/  LDC R11, c[0x0][0x398] ;  /* 0x0000e600ff0b7b82 */ /* 0x001e220000000800 */
[----:B------:R-:W-:-:S07]  /*8110*/  IADD3 R28, PT, PT, R28, R29, RZ ;  /* 0x0000001d1c1c7210 */ /* 0x000fce0007ffe0ff */
[----:B------:R-:W1:Y:S01]  /*8120*/  LDC.64 R12, c[0x0][0x380] ;  /* 0x0000e000ff0c7b82 */ /* 0x000e620000000a00 */
[----:B0-----:R-:W-:-:S13]  /*8130*/  ISETP.GE.U32.AND P1, PT, R28, R11, PT ;  /* 0x0000000b1c00720c */ /* 0x001fda0003f26070 */
[----:B------:R-:W-:-:S04]  /*8140*/  @P1 IMAD.IADD R15, R28, 0x1, -R11 ;  /* 0x000000011c0f1824 */ /* 0x000fc800078e0a0b */
[----:B------:R-:W-:-:S04]  /*8150*/  @P1 IMAD.WIDE.U32 R14, R15, 0x20, R38 ;  /* 0x000000200f0e1825 */ /* 0x000fc800078e0026 */
[----:B------:R-:W-:Y:S02]  /*8160*/  @!P1 IMAD.MOV.U32 R14, RZ, RZ, R28 ;  /* 0x000000ffff0e9224 */ /* 0x000fe400078e001c */
[----:B------:R-:W-:-:S03]  /*8170*/  @!P1 IMAD.MOV.U32 R15, RZ, RZ, RZ ;  /* 0x000000ffff0f9224 */ /* 0x000fc600078e00ff */
[----:B-1----:R-:W-:-:S04]  /*8180*/  LEA R20, P1, R14, R12, 0x3 ;  /* 0x0000000c0e147211 */ /* 0x002fc800078218ff */
[----:B------:R-:W-:-:S05]  /*8190*/  LEA.HI.X R21, R14, R13, R15, 0x3, P1 ;  /* 0x0000000d0e157211 */ /* 0x000fca00008f1c0f */
[----:B------:R-:W2:Y:S01]  /*81a0*/  LDG.E.64 R14, desc[UR8][R20.64] ;  /* 0x00000008140e7981 */ /* 0x000ea2000c1e1b00 */
[C---:B------:R-:W-:Y:S01]  /*81b0*/  ISETP.GE.U32.AND P1, PT, R36.reuse, R11, PT ;  /* 0x0000000b2400720c */ /* 0x040fe20003f26070 */
[----:B------:R-:W-:Y:S01]  /*81c0*/  IMAD R29, R29, 0x8, R1 ;  /* 0x000000081d1d7824 */ /* 0x000fe200078e0201 */
[C---:B------:R-:W-:Y:S02]  /*81d0*/  LOP3.LUT R33, R9.reuse, 0x5000000, RZ, 0xfc, !PT ;  /* 0x0500000009217812 */ /* 0x040fe400078efcff */
[----:B------:R-:W-:Y:S02]  /*81e0*/  LOP3.LUT R37, R9, 0x6000000, RZ, 0xfc, !PT ;  /* 0x0600000009257812 */ /* 0x000fe400078efcff */
[----:B------:R-:W-:-:S03]  /*81f0*/  IADD3 R32, PT, PT, R36, 0x1, RZ ;  /* 0x0000000124207810 */ /* 0x000fc60007ffe0ff */
[----:B------:R1:W-:Y:S04]  /*8200*/  STL.64 [R29+0x90], R36 ;  /* 0x000090241d007387 */ /* 0x0003e80000100a00 */
        /* <DEDUP_REMOVED lines=12> */
[----:B------:R-:W-:-:S05]  /*82d0*/  VIADD R10, R28, 0x1 ;  /* 0x000000011c0a7836 */ /* 0x000fca0000000000 */
[----:B------:R-:W-:-:S13]  /*82e0*/  ISETP.GE.U32.AND P1, PT, R10, R11, PT ;  /* 0x0000000b0a00720c */ /* 0x000fda0003f26070 */
[----:B-1----:R-:W-:-:S04]  /*82f0*/  @P1 IMAD.IADD R17, R10, 0x1, -R11 ;  /* 0x000000010a111824 */ /* 0x002fc800078e0a0b */
[----:B------:R-:W-:-:S04]  /*8300*/  @P1 IMAD.WIDE.U32 R16, R17, 0x20, R38 ;  /* 0x0000002011101825 */ /* 0x000fc800078e0026 */
[----:B------:R-:W-:Y:S02]  /*8310*/  @!P1 IMAD.MOV.U32 R16, RZ, RZ, R10 ;  /* 0x000000ffff109224 */ /* 0x000fe400078e000a */
[----:B------:R-:W-:-:S03]  /*8320*/  @!P1 IMAD.MOV.U32 R17, RZ, RZ, RZ ;  /* 0x000000ffff119224 */ /* 0x000fc600078e00ff */
[----:B------:R-:W-:-:S04]  /*8330*/  LEA R14, P1, R16, R12, 0x3 ;  /* 0x0000000c100e7211 */ /* 0x000fc800078218ff */
[----:B------:R-:W-:-:S06]  /*8340*/  LEA.HI.X R15, R16, R13, R17, 0x3, P1 ;  /* 0x0000000d100f7211 */ /* 0x000fcc00008f1c11 */
[----:B------:R-:W2:Y:S01]  /*8350*/  LDG.E.64 R14, desc[UR8][R14.64] ;  /* 0x000000080e0e7981 */ /* 0x000ea2000c1e1b00 */
[----:B------:R-:W-:-:S13]  /*8360*/  ISETP.GE.U32.AND P1, PT, R32, R11, PT ;  /* 0x0000000b2000720c */ /* 0x000fda0003f26070 */
[----:B------:R-:W-:-:S05]  /*8370*/  @P1 IADD3 R19, PT, PT, R32, -R11, RZ ;  /* 0x8000000b20131210 */ /* 0x000fca0007ffe0ff */
[----:B------:R-:W-:-:S04]  /*8380*/  @P1 IMAD.WIDE.U32 R18, R19, 0x20, R38 ;  /* 0x0000002013121825 */ /* 0x000fc800078e0026 */
[----:B------:R-:W-:Y:S02]  /*8390*/  @!P1 IMAD.MOV.U32 R18, RZ, RZ, R32 ;  /* 0x000000ffff129224 */ /* 0x000fe400078e0020 */
[----:B------:R-:W-:-:S03]  /*83a0*/  @!P1 IMAD.MOV.U32 R19, RZ, RZ, RZ ;  /* 0x000000ffff139224 */ /* 0x000fc600078e00ff */
[----:B------:R-:W-:-:S04]  /*83b0*/  LEA R16, P1, R18, R12, 0x3 ;  /* 0x0000000c12107211 */ /* 0x000fc800078218ff */
[----:B------:R-:W-:Y:S01]  /*83c0*/  LEA.HI.X R17, R18, R13, R19, 0x3, P1 ;  /* 0x0000000d12117211 */ /* 0x000fe200008f1c13 */
[----:B------:R-:W-:Y:S01]  /*83d0*/  IMAD.MOV.U32 R18, RZ, RZ, R32 ;  /* 0x000000ffff127224 */ /* 0x000fe200078e0020 */
[----:B------:R-:W-:Y:S01]  /*83e0*/  ISETP.NE.AND P1, PT, R8, 0x2, PT ;  /* 0x000000020800780c */ /* 0x000fe20003f25270 */
[----:B------:R-:W-:Y:S02]  /*83f0*/  IMAD.MOV.U32 R19, RZ, RZ, R37 ;  /* 0x000000ffff137224 */ /* 0x000fe400078e0025 */
[----:B------:R-:W-:-:S03]  /*8400*/  VIADD R32, R36, 0x2 ;  /* 0x0000000224207836 */ /* 0x000fc60000000000 */
[----:B------:R0:W-:Y:S02]  /*8410*/  STL.64 [R29+0x98], R18 ;  /* 0x000098121d007387 */ /* 0x0001e40000100a00 */
[----:B0-----:R-:W-:-:S05]  /*8420*/  MOV R19, R33 ;  /* 0x0000002100137202 */ /* 0x001fca0000000f00 */
[----:B------:R3:W-:Y:S04]  /*8430*/  STL.64 [R29+0x88], R18 ;  /* 0x000088121d007387 */ /* 0x0007e80000100a00 */
[----:B--2---:R3:W-:Y:S01]  /*8440*/  STG.E.64 desc[UR8][R16.64], R14 ;  /* 0x0000000e10007986 */ /* 0x0047e2000c101b08 */
[----:B------:R-:W-:Y:S05]  /*8450*/  @!P1 BRA `(.L_x_86) ;  /* 0x00000000005c9947 */ /* 0x000fea0003800000 */
[----:B------:R-:W-:-:S05]  /*8460*/  VIADD R28, R28, 0x2 ;  /* 0x000000021c1c7836 */ /* 0x000fca0000000000 */
[----:B------:R-:W-:-:S13]  /*8470*/  ISETP.GE.U32.AND P1, PT, R28, R11, PT ;  /* 0x0000000b1c00720c */ /* 0x000fda0003f26070 */
[----:B------:R-:W-:-:S04]  /*8480*/  @P1 IMAD.IADD R9, R28, 0x1, -R11 ;  /* 0x000000011c091824 */ /* 0x000fc800078e0a0b */
[----:B------:R-:W-:Y:S01]  /*8490*/  @P1 IMAD.WIDE.U32 R8, R9, 0x20, R38 ;  /* 0x0000002009081825 */ /* 0x000fe200078e0026 */
[----:B------:R-:W-:-:S03]  /*84a0*/  @!P1 MOV R9, RZ ;  /* 0x000000ff00099202 */ /* 0x000fc60000000f00 */
[----:B------:R-:W-:-:S05]  /*84b0*/  @!P1 IMAD.MOV.U32 R8, RZ, RZ, R28 ;  /* 0x000000ffff089224 */ /* 0x000fca00078e001c */
[----:B---3--:R-:W-:-:S04]  /*84c0*/  LEA R14, P1, R8, R12, 0x3 ;  /* 0x0000000c080e7211 */ /* 0x008fc800078218ff */
[----:B------:R-:W-:-:S05]  /*84d0*/  LEA.HI.X R15, R8, R13, R9, 0x3, P1 ;  /* 0x0000000d080f7211 */ /* 0x000fca00008f1c09 */
[----:B------:R-:W2:Y:S01]  /*84e0*/  LDG.E.64 R8, desc[UR8][R14.64] ;  /* 0x000000080e087981 */ /* 0x000ea2000c1e1b00 */
[----:B------:R-:W-:-:S13]  /*84f0*/  ISETP.GE.U32.AND P1, PT, R32, R11, PT ;  /* 0x0000000b2000720c */ /* 0x000fda0003f26070 */
[----:B------:R-:W-:-:S04]  /*8500*/  @P1 IMAD.IADD R11, R32, 0x1, -R11 ;  /* 0x00000001200b1824 */ /* 0x000fc800078e0a0b */
[----:B------:R-:W-:-:S04]  /*8510*/  @P1 IMAD.WIDE.U32 R10, R11, 0x20, R38 ;  /* 0x000000200b0a1825 */ /* 0x000fc800078e0026 */
[----:B------:R-:W-:Y:S02]  /*8520*/  @!P1 IMAD.MOV.U32 R10, RZ, RZ, R32 ;  /* 0x000000ffff0a9224 */ /* 0x000fe400078e0020 */
[----:B------:R-:W-:-:S03]  /*8530*/  @!P1 IMAD.MOV.U32 R11, RZ, RZ, RZ ;  /* 0x000000ffff0b9224 */ /* 0x000fc600078e00ff */
[----:B------:R-:W-:-:S04]  /*8540*/  LEA R12, P1, R10, R12, 0x3 ;  /* 0x0000000c0a0c7211 */ /* 0x000fc800078218ff */
[----:B------:R-:W-:Y:S01]  /*8550*/  LEA.HI.X R13, R10, R13, R11, 0x3, P1 ;  /* 0x0000000d0a0d7211 */ /* 0x000fe200008f1c0b */
[----:B------:R-:W-:Y:S01]  /*8560*/  IMAD.MOV.U32 R10, RZ, RZ, R32 ;  /* 0x000000ffff0a7224 */ /* 0x000fe200078e0020 */
[----:B------:R-:W-:Y:S01]  /*8570*/  MOV R11, R33 ;  /* 0x00000021000b7202 */ /* 0x000fe20000000f00 */
[----:B------:R-:W-:-:S04]  /*8580*/  VIADD R32, R36, 0x3 ;  /* 0x0000000324207836 */ /* 0x000fc80000000000 */
[----:B------:R0:W-:Y:S02]  /*8590*/  STL.64 [R29+0x90], R10 ;  /* 0x0000900a1d007387 */ /* 0x0001e40000100a00 */
[----:B0-----:R-:W-:-:S05]  /*85a0*/  IMAD.MOV.U32 R11, RZ, RZ, R37 ;  /* 0x000000ffff0b7224 */ /* 0x001fca00078e0025 */
[----:B------:R4:W-:Y:S04]  /*85b0*/  STL.64 [R29+0xa0], R10 ;  /* 0x0000a00a1d007387 */ /* 0x0009e80000100a00 */
[----:B--2---:R4:W-:Y:S02]  /*85c0*/  STG.E.64 desc[UR8][R12.64], R8 ;  /* 0x000000080c007986 */ /* 0x0049e4000c101b08 */
.L_x_86:
[----:B------:R-:W-:Y:S05]  /*85d0*/  BSYNC.RECONVERGENT B2 ;  /* 0x0000000000027941 */ /* 0x000fea0003800200 */
.L_x_85:
[----:B------:R-:W-:Y:S04]  /*85e0*/  BSSY.RECONVERGENT B2, `(.L_x_90) ;  /* 0x00000a1000027945 */ /* 0x000fe80003800200 */
[----:B------:R-:W-:Y:S05]  /*85f0*/  @!P0 BRA `(.L_x_91) ;  /* 0x00000008007c8947 */ /* 0x000fea0003800000 */
[C---:B------:R-:W-:Y:S01]  /*8600*/  ISETP.GE.U32.AND P1, PT, R27.reuse, 0x4, PT ;  /* 0x000000041b00780c */ /* 0x040fe20003f26070 */
[----:B------:R-:W-:Y:S01]  /*8610*/  BSSY.RECONVERGENT B3, `(.L_x_92) ;  /* 0x000005a000037945 */ /* 0x000fe20003800200 */
[----:B------:R-:W-:Y:S01]  /*8620*/  LOP3.LUT R28, R27, 0x3, RZ, 0xc0, !PT ;  /* 0x000000031b1c7812 */ /* 0x000fe200078ec0ff */
[----:B-1-34-:R-:W-:-:S03]  /*8630*/  IMAD.MOV.U32 R29, RZ, RZ, RZ ;  /* 0x000000ffff1d7224 */ /* 0x01afc600078e00ff */
[----:B------:R-:W-:-:S07]  /*8640*/  ISETP.NE.AND P0, PT, R28, RZ, PT ;  /* 0x000000ff1c00720c */ /* 0x000fce0003f05270 */
[----:B------:R-:W-:Y:S06]  /*8650*/  @!P1 BRA `(.L_x_93) ;  /* 0x0000000400549947 */ /* 0x000fec0003800000 */
[----:B------:R-:W-:Y:S01]  /*8660*/  LOP3.LUT R29, R27, 0xfffffffc, RZ, 0xc0, !PT ;  /* 0xfffffffc1b1d7812 */ /* 0x000fe200078ec0ff */
[----:B0-----:R-:W-:-:S07]  /*8670*/  IMAD.MOV.U32 R33, RZ, RZ, RZ ;  /* 0x000000ffff217224 */ /* 0x001fce00078e00ff */
.L_x_94:
[C---:B-1----:R-:W-:Y:S01]  /*8680*/  LEA R36, R33.reuse, R2, 0x3 ;  /* 0x0000000221247211 */ /* 0x042fe200078e18ff */
[C---:B------:R-:W-:Y:S01]  /*8690*/  IMAD R44, R33.reuse, 0x8, R7 ;  /* 0x00000008212c7824 */ /* 0x040fe200078e0207 */
[----:B------:R-:W0:Y:S03]  /*86a0*/  LDCU UR4, c[0x0][0x398] ;  /* 0x00007300ff0477ac */ /* 0x000e260008000800 */
[----:B------:R-:W2:Y:S01]  /*86b0*/  LDL.128 R8, [R36] ;  /* 0x0000000024087983 */ /* 0x000ea20000100c00 */
[----:B------:R-:W-:Y:S01]  /*86c0*/  IMAD.IADD R48, R33, 0x1, R32 ;  /* 0x0000000121307824 */ /* 0x000fe200078e0220 */
[----:B------:R-:W1:Y:S02]  /*86d0*/  LDCU.64 UR6, c[0x0][0x380] ;  /* 0x00007000ff0677ac */ /* 0x000e640008000a00 */
[----:B------:R-:W3:Y:S04]  /*86e0*/  LDL.128 R12, [R44] ;  /* 0x000000002c0c7983 */ /* 0x000ee80000100c00 */
[----:B------:R1:W4:Y:S04]  /*86f0*/  LDL.128 R16, [R36+0x10] ;  /* 0x0000100024107983 */ /* 0x0003280000100c00 */
[----:B------:R5:W4:Y:S01]  /*8700*/  LDL.128 R20, [R44+0x10] ;  /* 0x000010002c147983 */ /* 0x000b220000100c00 */
[C---:B------:R-:W-:Y:S01]  /*8710*/  IMAD.IADD R46, R48.reuse, 0x1, R27 ;  /* 0x00000001302e7824 */ /* 0x040fe200078e021b */
[C---:B0-----:R-:W-:Y:S01]  /*8720*/  ISETP.GE.U32.AND P1, PT, R48.reuse, UR4, PT ;  /* 0x0000000430007c0c */ /* 0x041fe2000bf26070 */
        /* <DEDUP_REMOVED lines=14> */
[----:B-----5:R-:W-:Y:S02]  /*8810*/  @!P1 IMAD.MOV.U32 R44, RZ, RZ, R46 ;  /* 0x000000ffff2c9224 */ /* 0x020fe400078e002e */
        /* <DEDUP_REMOVED lines=8> */
[----:B--2---:R0:W-:Y:S04]  /*88a0*/  STG.E.64 desc[UR8][R36.64], R8 ;  /* 0x0000000824007986 */ /* 0x0041e8000c101b08 */
        /* <DEDUP_REMOVED lines=42> */
[----:B----4-:R1:W-:Y:S01]  /*8b50*/  STG.E.64 desc[UR8][R36.64], R16 ;  /* 0x0000001024007986 */ /* 0x0103e2000c101b08 */
[----:B------:R-:W-:-:S03]  /*8b60*/  ISETP.NE.AND P1, PT, R33, R29, PT ;  /* 0x0000001d2100720c */ /* 0x000fc60003f25270 */
[----:B------:R1:W-:Y:S04]  /*8b70*/  STG.E.64 desc[UR8][R10.64], R20 ;  /* 0x000000140a007986 */ /* 0x0003e8000c101b08 */
[----:B------:R1:W-:Y:S04]  /*8b80*/  STG.E.64 desc[UR8][R8.64], R18 ;  /* 0x0000001208007986 */ /* 0x0003e8000c101b08 */
[----:B------:R1:W-:Y:S02]  /*8b90*/  STG.E.64 desc[UR8][R12.64], R22 ;  /* 0x000000160c007986 */ /* 0x0003e4000c101b08 */
[----:B------:R-:W-:Y:S05]  /*8ba0*/  @P1 BRA `(.L_x_94) ;  /* 0xfffffff800b41947 */ /* 0x000fea000383ffff */
.L_x_93:
[----:B------:R-:W-:Y:S05]  /*8bb0*/  BSYNC.RECONVERGENT B3 ;  /* 0x0000000000037941 */ /* 0x000fea0003800200 */
.L_x_92:
[----:B------:R-:W-:Y:S05]  /*8bc0*/  @!P0 BRA `(.L_x_91) ;  /* 0x0000000400088947 */ /* 0x000fea0003800000 */
[C---:B-1----:R-:W-:Y:S01]  /*8bd0*/  LEA R43, R29.reuse, R2, 0x3 ;  /* 0x000000021d2b7211 */ /* 0x042fe200078e18ff */
[C---:B------:R-:W-:Y:S01]  /*8be0*/  IMAD R42, R29.reuse, 0x8, R7 ;  /* 0x000000081d2a7824 */ /* 0x040fe200078e0207 */
[----:B0-----:R-:W0:Y:S03]  /*8bf0*/  LDC R33, c[0x0][0x398] ;  /* 0x0000e600ff217b82 */ /* 0x001e260000000800 */
[----:B------:R-:W2:Y:S04]  /*8c00*/  LDL.128 R8, [R43] ;  /* 0x000000002b087983 */ /* 0x000ea80000100c00 */
[----:B------:R-:W3:Y:S01]  /*8c10*/  LDL.128 R12, [R42] ;  /* 0x000000002a0c7983 */ /* 0x000ee20000100c00 */
[----:B------:R-:W-:Y:S01]  /*8c20*/  IMAD.IADD R44, R29, 0x1, R32 ;  /* 0x000000011d2c7824 */ /* 0x000fe200078e0220 */
[----:B------:R-:W1:Y:S03]  /*8c30*/  LDC.64 R16, c[0x0][0x380] ;  /* 0x0000e000ff107b82 */ /* 0x000e660000000a00 */
[C---:B------:R-:W-:Y:S01]  /*8c40*/  IMAD.IADD R46, R44.reuse, 0x1, R27 ;  /* 0x000000012c2e7824 */ /* 0x040fe200078e021b */
[----:B0-----:R-:W-:-:S04]  /*8c50*/  ISETP.GE.U32.AND P0, PT, R44, R33, PT ;  /* 0x000000212c00720c */ /* 0x001fc80003f06070 */
        /* <DEDUP_REMOVED lines=8> */
[-C--:B-1----:R-:W-:Y:S01]  /*8ce0*/  LEA R18, P0, R36, R16.reuse, 0x3 ;  /* 0x0000001024127211 */ /* 0x082fe200078018ff */
[----:B------:R-:W-:Y:S01]  /*8cf0*/  @!P1 IMAD.MOV.U32 R23, RZ, RZ, RZ ;  /* 0x000000ffff179224 */ /* 0x000fe200078e00ff */
[----:B------:R-:W-:Y:S02]  /*8d00*/  LEA R20, P1, R22, R16, 0x3 ;  /* 0x0000001016147211 */ /* 0x000fe400078218ff */
[-C--:B------:R-:W-:Y:S02]  /*8d10*/  LEA.HI.X R19, R36, R17.reuse, R37, 0x3, P0 ;  /* 0x0000001124137211 */ /* 0x080fe400000f1c25 */
[----:B------:R-:W-:-:S02]  /*8d20*/  LEA.HI.X R21, R22, R17, R23, 0x3, P1 ;  /* 0x0000001116157211 */ /* 0x000fc400008f1c17 */
[----:B------:R-:W-:Y:S01]  /*8d30*/  ISETP.NE.AND P0, PT, R28, 0x1, PT ;  /* 0x000000011c00780c */ /* 0x000fe20003f05270 */
[----:B--2---:R2:W-:Y:S04]  /*8d40*/  STG.E.64 desc[UR8][R18.64], R8 ;  /* 0x0000000812007986 */ /* 0x0045e8000c101b08 */
[----:B---3--:R2:W-:Y:S08]  /*8d50*/  STG.E.64 desc[UR8][R20.64], R12 ;  /* 0x0000000c14007986 */ /* 0x0085f0000c101b08 */
[----:B------:R-:W-:Y:S05]  /*8d60*/  @!P0 BRA `(.L_x_91) ;  /* 0x0000000000a08947 */ /* 0x000fea0003800000 */
[----:B--2---:R-:W-:Y:S01]  /*8d70*/  IADD3 R18, PT, PT, R44, 0x1, RZ ;  /* 0x000000012c127810 */ /* 0x004fe20007ffe0ff */
        /* <DEDUP_REMOVED lines=39> */
.L_x_91:
[----:B------:R-:W-:Y:S05]  /*8ff0*/  BSYNC.RECONVERGENT B2 ;  /* 0x0000000000027941 */ /* 0x000fea0003800200 */
.L_x_90:
[----:B------:R-:W5:Y:S01]  /*9000*/  LDCU UR4, c[0x0][0x398] ;  /* 0x00007300ff0477ac */ /* 0x000f620008000800 */
[----:B------:R-:W-:Y:S02]  /*9010*/  ISETP.NE.AND.EX P1, PT, R26, 0x5000000, PT, !PT ;  /* 0x050000001a00780c */ /* 0x000fe40003f253f0 */
[----:B012-4-:R-:W-:Y:S01]  /*9020*/  IADD3 R13, PT, PT, R27, R32, RZ ;  /* 0x000000201b0d7210 */ /* 0x017fe20007ffe0ff */
        /* <DEDUP_REMOVED lines=16> */
[----:B------:R-:W-:-:S08]  /*9130*/  IMAD.X R3, RZ, RZ, R3, P0 ;  /* 0x000000ffff037224 */ /* 0x000fd000000e0603 */
.L_x_11:
[----:B------:R-:W-:Y:S05]  /*9140*/  BSYNC.RELIABLE B0 ;  /* 0x0000000000007941 */ /* 0x000fea0003800100 */
.L_x_1:
[----:B------:R-:W-:Y:S05]  /*9150*/  BRA `(.L_x_95) ;  /* 0xffffff7000447947 */ /* 0x000fea000383ffff */
.L_x_41:
[----:B---3--:R-:W-:Y:S05]  /*9160*/  BSYNC.RECONVERGENT B1 ;  /* 0x0000000000017941 */ /* 0x008fea0003800200 */
.L_x_0:
[----:B------:R-:W-:Y:S05]  /*9170*/  WARPSYNC.ALL ;  /* 0x0000000000007948 */ /* 0x000fea0003800000 */
[----:B------:R-:W3:Y:S01]  /*9180*/  LDCU.64 UR6, c[0x0][0x3d8] ;  /* 0x00007b00ff0677ac */ /* 0x000ee20008000a00 */
[----:B------:R-:W-:Y:S01]  /*9190*/  SHF.R.U32.HI R4, RZ, 0x18, R5 ;  /* 0x00000018ff047819 */ /* 0x000fe20000011605 */
[----:B------:R-:W-:Y:S04]  /*91a0*/  BSSY.RECONVERGENT B2, `(.L_x_96) ;  /* 0x0000084000027945 */ /* 0x000fe80003800200 */
[----:B------:R-:W-:Y:S01]  /*91b0*/  BSSY.RELIABLE B1, `(.L_x_97) ;  /* 0x000001f000017945 */ /* 0x000fe20003800100 */
[----:B------:R-:W-:-:S05]  /*91c0*/  LOP3.LUT R6, R4, 0x7f, RZ, 0xc0, !PT ;  /* 0x0000007f04067812 */ /* 0x000fca00078ec0ff */
[----:B------:R-:W-:-:S05]  /*91d0*/  VIADD R2, R6, 0xfffffff7 ;  /* 0xfffffff706027836 */ /* 0x000fca0000000000 */
[----:B------:R-:W-:Y:S01]  /*91e0*/  LOP3.LUT R2, R2, 0xffff, RZ, 0xc0, !PT ;  /* 0x0000ffff02027812 */ /* 0x000fe200078ec0ff */
[----:B---3--:R-:W-:-:S03]  /*91f0*/  USHF.L.U32 UR4, UR6, 0x2, URZ ;  /* 0x0000000206047899 */ /* 0x008fc600080006ff */
[----:B------:R-:W-:Y:S01]  /*9200*/  ISETP.GE.U32.AND P0, PT, R2, 0x4, PT ;  /* 0x000000040200780c */ /* 0x000fe20003f06070 */
[----:B------:R-:W-:Y:S02]  /*9210*/  USHF.L.U64.HI UR5, UR6, 0x2, UR7 ;  /* 0x0000000206057899 */ /* 0x000fe40008010207 */
[----:B------:R-:W-:Y:S02]  /*9220*/  ULOP3.LUT UR4, UR4, 0xfffffff8, URZ, 0xc0, !UPT ;  /* 0xfffffff804047892 */ /* 0x000fe4000f8ec0ff */
[----:B------:R-:W-:-:S04]  /*9230*/  ULOP3.LUT UR5, UR5, 0x3, URZ, 0xc0, !UPT ;  /* 0x0000000305057892 */ /* 0x000fc8000f8ec0ff */
[----:B------:R-:W-:-:S04]  /*9240*/  IADD3 R42, P1, PT, R40, UR4, RZ ;  /* 0x00000004282a7c10 */ /* 0x000fc8000ff3e0ff */
[----:B------:R-:W-:Y:S01]  /*9250*/  IADD3.X R43, PT, PT, R41, UR5, RZ, P1, !PT ;  /* 0x00000005292b7c10 */ /* 0x000fe20008ffe4ff */
[----:B------:R-:W-:Y:S08]  /*9260*/  @!P0 BRA `(.L_x_98) ;  /* 0x0000000000148947 */ /* 0x000ff00003800000 */
[----:B------:R-:W-:Y:S01]  /*9270*/  ISETP.NE.AND P0, PT, R6, 0x8, PT ;  /* 0x000000080600780c */ /* 0x000fe20003f05270 */
[----:B------:R-:W-:-:S12]  /*9280*/  IMAD.MOV.U32 R2, RZ, RZ, 0x1 ;  /* 0x00000001ff027424 */ /* 0x000fd800078e00ff */
[----:B------:R-:W-:Y:S05]  /*9290*/  @!P0 BRA `(.L_x_99) ;  /* 0x0000000000408947 */ /* 0x000fea0003800000 */
[----:B------:R-:W-:-:S13]  /*92a0*/  ISETP.NE.AND P0, PT, R6, 0x1, PT ;  /* 0x000000010600780c */ /* 0x000fda0003f05270 */
[----:B------:R-:W-:Y:S05]  /*92b0*/  @P0 BRA `(.L_x_100) ;  /* 0x0000000000080947 */ /* 0x000fea0003800000 */
.L_x_98:
[----:B------:R-:W-:Y:S01]  /*92c0*/  HFMA2 R2, -RZ, RZ, 0, 1.1920928955078125e-07 ;  /* 0x00000002ff027431 */ /* 0x000fe200000001ff */
[----:B------:R-:W-:Y:S06]  /*92d0*/  BRA `(.L_x_99) ;  /* 0x0000000000307947 */ /* 0x000fec0003800000 */
.L_x_100:
[C---:B------:R-:W-:Y:S01]  /*92e0*/  LOP3.LUT R2, R5.reuse, 0x7e000000, RZ, 0xc0, !PT ;  /* 0x7e00000005027812 */ /* 0x040fe200078ec0ff */
[----:B------:R-:W-:Y:S01]  /*92f0*/  IMAD.MOV.U32 R33, RZ, RZ, RZ ;  /* 0x000000ffff217224 */ /* 0x000fe200078e00ff */
[----:B------:R-:W-:Y:S02]  /*9300*/  LOP3.LUT R6, R5, 0x7f000000, RZ, 0xc0, !PT ;  /* 0x7f00000005067812 */ /* 0x000fe400078ec0ff */
[----:B------:R-:W-:-:S04]  /*9310*/  ISETP.GT.U32.AND.EX P0, PT, R2, 0x1dffffff, PT, !PT ;  /* 0x1dffffff0200780c */ /* 0x000fc80003f041f0 */
[----:B------:R-:W-:-:S13]  /*9320*/  ISETP.LT.U32.OR.EX P0, PT, R6, 0xc000000, P0, PT ;  /* 0x0c0000000600780c */ /* 0x000fda0000701570 */
[----:B------:R-:W-:Y:S05]  /*9330*/  @P0 BREAK.RELIABLE B1 ;  /* 0x0000000000010942 */ /* 0x000fea0003800100 */
[----:B------:R-:W-:Y:S05]  /*9340*/  @P0 BRA `(.L_x_101) ;  /* 0x0000000400a40947 */ /* 0x000fea0003800000 */
[----:B------:R-:W-:-:S05]  /*9350*/  LOP3.LUT R2, R4, 0x7f, RZ, 0xc0, !PT ;  /* 0x0000007f04027812 */ /* 0x000fca00078ec0ff */
[----:B------:R-:W-:-:S05]  /*9360*/  VIADD R2, R2, 0xfffffff3 ;  /* 0xfffffff302027836 */ /* 0x000fca0000000000 */
[----:B------:R-:W-:-:S13]  /*9370*/  ISETP.NE.AND P0, PT, R2, RZ, PT ;  /* 0x000000ff0200720c */ /* 0x000fda0003f05270 */
[----:B------:R-:W-:Y:S05]  /*9380*/  @!P0 BREAK.RELIABLE B1 ;  /* 0x0000000000018942 */ /* 0x000fea0003800100 */
[----:B------:R-:W-:Y:S05]  /*9390*/  @!P0 BRA `(.L_x_101) ;  /* 0x0000000400908947 */ /* 0x000fea0003800000 */
.L_x_99:
[----:B------:R-:W-:Y:S05]  /*93a0*/  BSYNC.RELIABLE B1 ;  /* 0x0000000000017941 */ /* 0x000fea0003800100 */
.L_x_97:
[----:B------:R-:W-:-:S04]  /*93b0*/  LOP3.LUT R4, R5, 0x7f000000, RZ, 0xc0, !PT ;  /* 0x7f00000005047812 */ /* 0x000fc800078ec0ff */
[----:B------:R-:W-:-:S13]  /*93c0*/  ISETP.NE.AND.EX P0, PT, R4, 0x8000000, PT, !PT ;  /* 0x080000000400780c */ /* 0x000fda0003f053f0 */
[----:B------:R-:W-:Y:S05]  /*93d0*/  @!P0 BRA `(.L_x_102) ;  /* 0x0000000400388947 */ /* 0x000fea0003800000 */
[C---:B------:R-:W-:Y:S01]  /*93e0*/  ISETP.GE.U32.AND P0, PT, R2.reuse, 0x8, PT ;  /* 0x000000080200780c */ /* 0x040fe20003f06070 */
[----:B------:R-:W-:Y:S01]  /*93f0*/  BSSY.RECONVERGENT B3, `(.L_x_103) ;  /* 0x0000024000037945 */ /* 0x000fe20003800200 */
[----:B------:R-:W-:Y:S01]  /*9400*/  VIMNMX.U32 R4, PT, PT, R2, 0x1, !PT ;  /* 0x0000000102047848 */ /* 0x000fe20007fe0000 */
[----:B------:R-:W-:-:S03]  /*9410*/  IMAD.MOV.U32 R33, RZ, RZ, RZ ;  /* 0x000000ffff217224 */ /* 0x000fc600078e00ff */
[----:B012-45:R-:W-:-:S04]  /*9420*/  LOP3.LUT R8, R4, 0x7, RZ, 0xc0, !PT ;  /* 0x0000000704087812 */ /* 0x037fc800078ec0ff */
[----:B------:R-:W-:-:S03]  /*9430*/  ISETP.NE.AND P1, PT, R8, RZ, PT ;  /* 0x000000ff0800720c */ /* 0x000fc60003f25270 */
[----:B------:R-:W-:Y:S10]  /*9440*/  @!P0 BRA `(.L_x_104) ;  /* 0x0000000000788947 */ /* 0x000ff40003800000 */
[----:B------:R-:W-:Y:S01]  /*9450*/  LOP3.LUT R33, R4, 0xfffffff8, RZ, 0xc0, !PT ;  /* 0xfffffff804217812 */ /* 0x000fe200078ec0ff */
[----:B------:R-:W-:-:S07]  /*9460*/  IMAD.MOV.U32 R9, RZ, RZ, RZ ;  /* 0x000000ffff097224 */ /* 0x000fce00078e00ff */
.L_x_105:
[C---:B-1----:R-:W-:Y:S01]  /*9470*/  IADD3 R11, PT, PT, R9.reuse, R28, RZ ;  /* 0x0000001c090b7210 */ /* 0x042fe20007ffe0ff */
[----:B------:R-:W-:-:S03]  /*9480*/  IMAD.WIDE.U32 R6, R9, 0x8, R42 ;  /* 0x0000000809067825 */ /* 0x000fc600078e002a */
[C---:B------:R-:W-:Y:S01]  /*9490*/  IADD3 R21, PT, PT, R11.reuse, 0x5, RZ ;  /* 0x000000050b157810 */ /* 0x040fe20007ffe0ff */
[C---:B------:R-:W-:Y:S01]  /*94a0*/  VIADD R13, R11.reuse, 0x1 ;  /* 0x000000010b0d7836 */ /* 0x040fe20000000000 */
[----:B------:R-:W-:Y:S01]  /*94b0*/  STG.E desc[UR8][R6.64+0x4], RZ ;  /* 0x000004ff06007986 */ /* 0x000fe2000c101908 */
[C---:B------:R-:W-:Y:S02]  /*94c0*/  VIADD R15, R11.reuse, 0x2 ;  /* 0x000000020b0f7836 */ /* 0x040fe40000000000 */
[C---:B------:R-:W-:Y:S01]  /*94d0*/  VIADD R17, R11.reuse, 0x3 ;  /* 0x000000030b117836 */ /* 0x040fe20000000000 */
[----:B------:R0:W-:Y:S01]  /*94e0*/  STG.E desc[UR8][R6.64+0x8], R13 ;  /* 0x0000080d06007986 */ /* 0x0001e2000c101908 */
[C---:B------:R-:W-:Y:S02]  /*94f0*/  VIADD R19, R11.reuse, 0x4 ;  /* 0x000000040b137836 */ /* 0x040fe40000000000 */
[----:B------:R-:W-:Y:S01]  /*9500*/  VIADD R23, R11, 0x6 ;  /* 0x000000060b177836 */ /* 0x000fe20000000000 */
[----:B------:R1:W-:Y:S01]  /*9510*/  STG.E desc[UR8][R6.64+0x10], R15 ;  /* 0x0000100f06007986 */ /* 0x0003e2000c101908 */
[----:B------:R-:W-:-:S03]  /*9520*/  VIADD R9, R9, 0x8 ;  /* 0x0000000809097836 */ /* 0x000fc60000000000 */
[----:B------:R1:W-:Y:S02]  /*9530*/  STG.E desc[UR8][R6.64+0x18], R17 ;  /* 0x0000181106007986 */ /* 0x0003e4000c101908 */
[----:B------:R-:W-:Y:S01]  /*9540*/  ISETP.NE.AND P0, PT, R9, R33, PT ;  /* 0x000000210900720c */ /* 0x000fe20003f05270 */
[----:B0-----:R-:W-:Y:S01]  /*9550*/  VIADD R13, R11, 0x7 ;  /* 0x000000070b0d7836 */ /* 0x001fe20000000000 */
[----:B------:R1:W-:Y:S04]  /*9560*/  STG.E desc[UR8][R6.64+0x20], R19 ;  /* 0x0000201306007986 */ /* 0x0003e8000c101908 */
[----:B------:R1:W-:Y:S04]  /*9570*/  STG.E desc[UR8][R6.64+0x28], R21 ;  /* 0x0000281506007986 */ /* 0x0003e8000c101908 */
[----:B------:R1:W-:Y:S04]  /*9580*/  STG.E desc[UR8][R6.64+0x30], R23 ;  /* 0x0000301706007986 */ /* 0x0003e8000c101908 */
[----:B------:R1:W-:Y:S04]  /*9590*/  STG.E desc[UR8][R6.64+0xc], RZ ;  /* 0x00000cff06007986 */ /* 0x0003e8000c101908 */
[----:B------:R1:W-:Y:S04]  /*95a0*/  STG.E desc[UR8][R6.64+0x14], RZ ;  /* 0x000014ff06007986 */ /* 0x0003e8000c101908 */
[----:B------:R1:W-:Y:S04]  /*95b0*/  STG.E desc[UR8][R6.64+0x1c], RZ ;  /* 0x00001cff06007986 */ /* 0x0003e8000c101908 */
[----:B------:R1:W-:Y:S04]  /*95c0*/  STG.E desc[UR8][R6.64], R11 ;  /* 0x0000000b06007986 */ /* 0x0003e8000c101908 */
[----:B------:R1:W-:Y:S04]  /*95d0*/  STG.E desc[UR8][R6.64+0x24], RZ ;  /* 0x000024ff06007986 */ /* 0x0003e8000c101908 */
[----:B------:R1:W-:Y:S04]  /*95e0*/  STG.E desc[UR8][R6.64+0x2c], RZ ;  /* 0x00002cff06007986 */ /* 0x0003e8000c101908 */
[----:B------:R1:W-:Y:S04]  /*95f0*/  STG.E desc[UR8][R6.64+0x34], RZ ;  /* 0x000034ff06007986 */ /* 0x0003e8000c101908 */
[----:B------:R1:W-:Y:S04]  /*9600*/  STG.E desc[UR8][R6.64+0x3c], RZ ;  /* 0x00003cff06007986 */ /* 0x0003e8000c101908 */
[----:B------:R1:W-:Y:S01]  /*9610*/  STG.E desc[UR8][R6.64+0x38], R13 ;  /* 0x0000380d06007986 */ /* 0x0003e2000c101908 */
[----:B------:R-:W-:Y:S05]  /*9620*/  @P0 BRA `(.L_x_105) ;  /* 0xfffffffc00900947 */ /* 0x000fea000383ffff */
.L_x_104:
[----:B------:R-:W-:Y:S05]  /*9630*/  BSYNC.RECONVERGENT B3 ;  /* 0x0000000000037941 */ /* 0x000fea0003800200 */
.L_x_103:
[----:B------:R-:W-:Y:S05]  /*9640*/  @!P1 BRA `(.L_x_101) ;  /* 0x0000000000e49947 */ /* 0x000fea0003800000 */
[----:B------:R-:W-:Y:S01]  /*9650*/  ISETP.GE.U32.AND P0, PT, R8, 0x4, PT ;  /* 0x000000040800780c */ /* 0x000fe20003f06070 */
[----:B------:R-:W-:Y:S01]  /*9660*/  BSSY.RECONVERGENT B3, `(.L_x_106) ;  /* 0x0000012000037945 */ /* 0x000fe20003800200 */
[----:B------:R-:W-:-:S04]  /*9670*/  LOP3.LUT R2, R4, 0x3, RZ, 0xc0, !PT ;  /* 0x0000000304027812 */ /* 0x000fc800078ec0ff */
[----:B------:R-:W-:-:S07]  /*9680*/  ISETP.NE.AND P1, PT, R2, RZ, PT ;  /* 0x000000ff0200720c */ /* 0x000fce0003f25270 */
[----:B------:R-:W-:Y:S06]  /*9690*/  @!P0 BRA `(.L_x_107) ;  /* 0x0000000000388947 */ /* 0x000fec0003800000 */
[C---:B------:R-:W-:Y:S02]  /*96a0*/  IMAD.IADD R9, R33.reuse, 0x1, R28 ;  /* 0x0000000121097824 */ /* 0x040fe400078e021c */
[----:B-1----:R-:W-:-:S03]  /*96b0*/  IMAD.WIDE.U32 R6, R33, 0x8, R42 ;  /* 0x0000000821067825 */ /* 0x002fc600078e002a */
[C---:B------:R-:W-:Y:S01]  /*96c0*/  IADD3 R11, PT, PT, R9.reuse, 0x1, RZ ;  /* 0x00000001090b7810 */ /* 0x040fe20007ffe0ff */
[C---:B------:R-:W-:Y:S01]  /*96d0*/  VIADD R13, R9.reuse, 0x2 ;  /* 0x00000002090d7836 */ /* 0x040fe20000000000 */
[----:B------:R0:W-:Y:S01]  /*96e0*/  STG.E desc[UR8][R6.64], R9 ;  /* 0x0000000906007986 */ /* 0x0001e2000c101908 */
[----:B------:R-:W-:Y:S02]  /*96f0*/  VIADD R15, R9, 0x3 ;  /* 0x00000003090f7836 */ /* 0x000fe40000000000 */
[----:B------:R-:W-:Y:S01]  /*9700*/  VIADD R33, R33, 0x4 ;  /* 0x0000000421217836 */ /* 0x000fe20000000000 */
[----:B------:R0:W-:Y:S04]  /*9710*/  STG.E desc[UR8][R6.64+0x8], R11 ;  /* 0x0000080b06007986 */ /* 0x0001e8000c101908 */
[----:B------:R0:W-:Y:S04]  /*9720*/  STG.E desc[UR8][R6.64+0x10], R13 ;  /* 0x0000100d06007986 */ /* 0x0001e8000c101908 */
[----:B------:R0:W-:Y:S04]  /*9730*/  STG.E desc[UR8][R6.64+0x4], RZ ;  /* 0x000004ff06007986 */ /* 0x0001e8000c101908 */
[----:B------:R0:W-:Y:S04]  /*9740*/  STG.E desc[UR8][R6.64+0xc], RZ ;  /* 0x00000cff06007986 */ /* 0x0001e8000c101908 */
[----:B------:R0:W-:Y:S04]  /*9750*/  STG.E desc[UR8][R6.64+0x14], RZ ;  /* 0x000014ff06007986 */ /* 0x0001e8000c101908 */
[----:B------:R0:W-:Y:S04]  /*9760*/  STG.E desc[UR8][R6.64+0x1c], RZ ;  /* 0x00001cff06007986 */ /* 0x0001e8000c101908 */
[----:B------:R0:W-:Y:S02]  /*9770*/  STG.E desc[UR8][R6.64+0x18], R15 ;  /* 0x0000180f06007986 */ /* 0x0001e4000c101908 */
.L_x_107:
[----:B------:R-:W-:Y:S05]  /*9780*/  BSYNC.RECONVERGENT B3 ;  /* 0x0000000000037941 */ /* 0x000fea0003800200 */
.L_x_106:
[----:B------:R-:W-:Y:S05]  /*9790*/  @!P1 BRA `(.L_x_101) ;  /* 0x0000000000909947 */ /* 0x000fea0003800000 */
[----:B------:R-:W-:Y:S02]  /*97a0*/  ISETP.NE.AND P0, PT, R2, 0x1, PT ;  /* 0x000000010200780c */ /* 0x000fe40003f05270 */
[----:B------:R-:W-:-:S04]  /*97b0*/  LOP3.LUT R2, R4, 0x1, RZ, 0xc0, !PT ;  /* 0x0000000104027812 */ /* 0x000fc800078ec0ff */
[----:B------:R-:W-:-:S07]  /*97c0*/  ISETP.NE.U32.AND P1, PT, R2, 0x1, PT ;  /* 0x000000010200780c */ /* 0x000fce0003f25070 */
[C---:B0-----:R-:W-:Y:S02]  /*97d0*/  @P0 IMAD.IADD R9, R33.reuse, 0x1, R28 ;  /* 0x0000000121090824 */ /* 0x041fe400078e021c */
[----:B-1----:R-:W-:-:S03]  /*97e0*/  @P0 IMAD.WIDE.U32 R6, R33, 0x8, R42 ;  /* 0x0000000821060825 */ /* 0x002fc600078e002a */
[----:B------:R-:W-:Y:S01]  /*97f0*/  @P0 IADD3 R11, PT, PT, R9, 0x1, RZ ;  /* 0x00000001090b0810 */ /* 0x000fe20007ffe0ff */
[----:B------:R-:W-:Y:S01]  /*9800*/  @P0 VIADD R33, R33, 0x2 ;  /* 0x0000000221210836 */ /* 0x000fe20000000000 */
[----:B------:R0:W-:Y:S04]  /*9810*/  @P0 STG.E desc[UR8][R6.64], R9 ;  /* 0x0000000906000986 */ /* 0x0001e8000c101908 */
[----:B------:R0:W-:Y:S04]  /*9820*/  @P0 STG.E desc[UR8][R6.64+0x4], RZ ;  /* 0x000004ff06000986 */ /* 0x0001e8000c101908 */
[----:B------:R0:W-:Y:S04]  /*9830*/  @P0 STG.E desc[UR8][R6.64+0xc], RZ ;  /* 0x00000cff06000986 */ /* 0x0001e8000c101908 */
[----:B------:R0:W-:Y:S01]  /*9840*/  @P0 STG.E desc[UR8][R6.64+0x8], R11 ;  /* 0x0000080b06000986 */ /* 0x0001e2000c101908 */
[----:B------:R-:W-:Y:S05]  /*9850*/  @P1 BRA `(.L_x_101) ;  /* 0x0000000000601947 */ /* 0x000fea0003800000 */
[C---:B0-----:R-:W-:Y:S02]  /*9860*/  IMAD.IADD R9, R33.reuse, 0x1, R28 ;  /* 0x0000000121097824 */ /* 0x041fe400078e021c */
[----:B------:R-:W-:-:S04]  /*9870*/  IMAD.WIDE.U32 R6, R33, 0x8, R42 ;  /* 0x0000000821067825 */ /* 0x000fc800078e002a */
[----:B------:R-:W-:Y:S01]  /*9880*/  VIADD R33, R33, 0x1 ;  /* 0x0000000121217836 */ /* 0x000fe20000000000 */
[----:B------:R0:W-:Y:S04]  /*9890*/  STG.E desc[UR8][R6.64], R9 ;  /* 0x0000000906007986 */ /* 0x0001e8000c101908 */
[----:B------:R0:W-:Y:S01]  /*98a0*/  STG.E desc[UR8][R6.64+0x4], RZ ;  /* 0x000004ff06007986 */ /* 0x0001e2000c101908 */
[----:B------:R-:W-:Y:S05]  /*98b0*/  BRA `(.L_x_101) ;  /* 0x0000000000487947 */ /* 0x000fea0003800000 */
.L_x_102:
[----:B------:R-:W3:Y:S01]  /*98c0*/  LDCU UR4, c[0x0][0x398] ;  /* 0x00007300ff0477ac */ /* 0x000ee20008000800 */
[----:B012-45:R-:W-:Y:S02]  /*98d0*/  IMAD.MOV.U32 R8, RZ, RZ, 0x1 ;  /* 0x00000001ff087424 */ /* 0x037fe400078e00ff */
[----:B------:R-:W-:Y:S01]  /*98e0*/  IMAD.MOV.U32 R11, RZ, RZ, 0x1 ;  /* 0x00000001ff0b7424 */ /* 0x000fe200078e00ff */
[----:B------:R-:W0:Y:S01]  /*98f0*/  LDCU.64 UR6, c[0x0][0x380] ;  /* 0x00007000ff0677ac */ /* 0x000e220008000a00 */
[----:B------:R-:W-:Y:S01]  /*9900*/  IMAD.MOV.U32 R33, RZ, RZ, 0x1 ;  /* 0x00000001ff217424 */ /* 0x000fe200078e00ff */
[----:B---3--:R-:W-:-:S13]  /*9910*/  ISETP.GE.U32.AND P0, PT, R28, UR4, PT ;  /* 0x000000041c007c0c */ /* 0x008fda000bf06070 */
[----:B------:R-:W-:Y:S01]  /*9920*/  @P0 VIADD R7, R28, -UR4 ;  /* 0x800000041c070c36 */ /* 0x000fe20008000000 */
[----:B------:R-:W-:Y:S01]  /*9930*/  @!P0 MOV R2, R28 ;  /* 0x0000001c00028202 */ /* 0x000fe20000000f00 */
[----:B------:R-:W-:Y:S02]  /*9940*/  @!P0 IMAD.MOV.U32 R9, RZ, RZ, RZ ;  /* 0x000000ffff098224 */ /* 0x000fe400078e00ff */
[----:B------:R-:W-:-:S04]  /*9950*/  @P0 IMAD.WIDE.U32 R6, R7, 0x20, R38 ;  /* 0x0000002007060825 */ /* 0x000fc800078e0026 */
[----:B------:R-:W-:Y:S02]  /*9960*/  @P0 IMAD.MOV.U32 R2, RZ, RZ, R6 ;  /* 0x000000ffff020224 */ /* 0x000fe400078e0006 */
[----:B------:R-:W-:-:S03]  /*9970*/  @P0 IMAD.MOV.U32 R9, RZ, RZ, R7 ;  /* 0x000000ffff090224 */ /* 0x000fc600078e0007 */
[----:B0-----:R-:W-:-:S04]  /*9980*/  LEA R6, P0, R2, UR6, 0x3 ;  /* 0x0000000602067c11 */ /* 0x001fc8000f8018ff */
[----:B------:R-:W-:Y:S01]  /*9990*/  LEA.HI.X R7, R2, UR7, R9, 0x3, P0 ;  /* 0x0000000702077c11 */ /* 0x000fe200080f1c09 */
[----:B------:R-:W-:-:S05]  /*99a0*/  HFMA2 R9, -RZ, RZ, -0.0 , 0 ;  /* 0x80000000ff097431 */ /* 0x000fca00000001ff */
[----:B------:R3:W-:Y:S04]  /*99b0*/  STG.E.64 desc[UR8][R6.64], R8 ;  /* 0x0000000806007986 */ /* 0x0007e8000c101b08 */
[----:B------:R3:W-:Y:S04]  /*99c0*/  STG.E desc[UR8][R42.64+0x4], R11 ;  /* 0x0000040b2a007986 */ /* 0x0007e8000c101908 */
[----:B------:R3:W-:Y:S02]  /*99d0*/  STG.E desc[UR8][R42.64], R28 ;  /* 0x0000001c2a007986 */ /* 0x0007e4000c101908 */
.L_x_101:
[----:B------:R-:W-:Y:S05]  /*99e0*/  BSYNC.RECONVERGENT B2 ;  /* 0x0000000000027941 */ /* 0x000fea0003800200 */
.L_x_96:
[----:B------:R-:W-:Y:S05]  /*99f0*/  WARPSYNC.ALL ;  /* 0x0000000000007948 */ /* 0x000fea0003800000 */
[----:B------:R-:W-:Y:S01]  /*9a00*/  ISETP.NE.AND P0, PT, R33, RZ, PT ;  /* 0x000000ff2100720c */ /* 0x000fe20003f05270 */
[----:B------:R-:W-:Y:S01]  /*9a10*/  BSSY.RECONVERGENT B2, `(.L_x_108) ;  /* 0x00009b6000027945 */ /* 0x000fe20003800200 */
[----:B--2---:R-:W-:-:S11]  /*9a20*/  IMAD.MOV.U32 R31, RZ, RZ, RZ ;  /* 0x000000ffff1f7224 */ /* 0x004fd600078e00ff */
[----:B------:R-:W-:Y:S05]  /*9a30*/  @!P0 BRA `(.L_x_109) ;  /* 0x0000009800cc8947 */ /* 0x000fea0003800000 */
[----:B------:R-:W-:Y:S01]  /*9a40*/  IMAD.MOV.U32 R31, RZ, RZ, R33 ;  /* 0x000000ffff1f7224 */ /* 0x000fe200078e0021 */
[C---:B------:R-:W-:Y:S01]  /*9a50*/  IADD3 R2, PT, PT, R1.reuse, 0x90, RZ ;  /* 0x0000009001027810 */ /* 0x040fe20007ffe0ff */
[C---:B------:R-:W-:Y:S02]  /*9a60*/  VIADD R4, R1.reuse, 0xa0 ;  /* 0x000000a001047836 */ /* 0x040fe40000000000 */
[C---:B01-3--:R-:W-:Y:S02]  /*9a70*/  VIADD R6, R1.reuse, 0x120 ;  /* 0x0000012001067836 */ /* 0x04bfe40000000000 */
[----:B------:R-:W-:-:S07]  /*9a80*/  VIADD R7, R1, 0x80 ;  /* 0x0000008001077836 */ /* 0x000fce0000000000 */
.L_x_222:
[----:B----45:R-:W-:Y:S01]  /*9a90*/  IMAD.MOV.U32 R8, RZ, RZ, R33 ;  /* 0x000000ffff087224 */ /* 0x030fe200078e0021 */
[----:B------:R-:W-:Y:S01]  /*9aa0*/  IADD3 R33, PT, PT, R33, -0x1, RZ ;  /* 0xffffffff21217810 */ /* 0x000fe20007ffe0ff */
[----:B0-----:R-:W0:Y:S04]  /*9ab0*/  LDCU UR4, c[0x0][0x398] ;  /* 0x00007300ff0477ac */ /* 0x001e280008000800 */
[----:B-12---:R-:W-:Y:S01]  /*9ac0*/  IMAD.WIDE.U32 R12, R33, 0x8, R42 ;  /* 0x00000008210c7825 */ /* 0x006fe200078e002a */
[----:B------:R-:W1:Y:S04]  /*9ad0*/  LDCU.64 UR6, c[0x0][0x380] ;  /* 0x00007000ff0677ac */ /* 0x000e680008000a00 */
[----:B---3--:R-:W0:Y:S01]  /*9ae0*/  LDG.E R10, desc[UR8][R12.64] ;  /* 0x000000080c0a7981 */ /* 0x008e22000c1e1900 */
[----:B------:R-:W-:Y:S01]  /*9af0*/  IMAD.MOV.U32 R15, RZ, RZ, RZ ;  /* 0x000000ffff0f7224 */ /* 0x000fe200078e00ff */
[----:B0-----:R-:W-:Y:S01]  /*9b00*/  ISETP.GE.U32.AND P0, PT, R10, UR4, PT ;  /* 0x000000040a007c0c */ /* 0x001fe2000bf06070 */
[----:B------:R-:W-:-:S12]  /*9b10*/  IMAD.MOV.U32 R14, RZ, RZ, R10 ;  /* 0x000000ffff0e7224 */ /* 0x000fd800078e000a */
[----:B------:R-:W-:-:S04]  /*9b20*/  @P0 VIADD R9, R14, -UR4 ;  /* 0x800000040e090c36 */ /* 0x000fc80008000000 */
[----:B------:R-:W-:Y:S02]  /*9b30*/  @P0 IMAD.WIDE.U32 R14, R9, 0x20, R38 ;  /* 0x00000020090e0825 */ /* 0x000fe400078e0026 */
[----:B------:R0:W5:Y:S01]  /*9b40*/  LDG.E R9, desc[UR8][R12.64+0x4] ;  /* 0x000004080c097981 */ /* 0x000162000c1e1900 */
[----:B-1----:R-:W-:-:S04]  /*9b50*/  LEA R20, P0, R14, UR6, 0x3 ;  /* 0x000000060e147c11 */ /* 0x002fc8000f8018ff */
[----:B------:R-:W-:-:S06]  /*9b60*/  LEA.HI.X R21, R14, UR7, R15, 0x3, P0 ;  /* 0x000000070e157c11 */ /* 0x000fcc00080f1c0f */
[----:B------:R-:W5:Y:S01]  /*9b70*/  LDG.E.64 R20, desc[UR8][R20.64] ;  /* 0x0000000814147981 */ /* 0x000f62000c1e1b00 */
[----:B------:R-:W-:Y:S01]  /*9b80*/  BSSY.RECONVERGENT B4, `(.L_x_110) ;  /* 0x00008f3000047945 */ /* 0x000fe20003800200 */
[----:B------:R-:W-:Y:S01]  /*9b90*/  IMAD.MOV.U32 R29, RZ, RZ, RZ ;  /* 0x000000ffff1d7224 */ /* 0x000fe200078e00ff */
[----:B0-----:R-:W-:-:S07]  /*9ba0*/  MOV R11, RZ ;  /* 0x000000ff000b7202 */ /* 0x001fce0000000f00 */
.L_x_205:
[--C-:B012345:R-:W-:Y:S01]  /*9bb0*/  SHF.R.U32.HI R12, RZ, 0x18, R21.reuse ;  /* 0x00000018ff0c7819 */ /* 0x13ffe20000011615 */
[----:B------:R-:W-:Y:S01]  /*9bc0*/  BSSY.RELIABLE B3, `(.L_x_111) ;  /* 0x00008ed000037945 */ /* 0x000fe20003800100 */
[----:B------:R-:W-:Y:S02]  /*9bd0*/  IMAD.MOV.U32 R24, RZ, RZ, R20 ;  /* 0x000000ffff187224 */ /* 0x000fe400078e0014 */
[----:B------:R-:W-:Y:S01]  /*9be0*/  LOP3.LUT R13, R12, 0x7f, RZ, 0xc0, !PT ;  /* 0x0000007f0c0d7812 */ /* 0x000fe200078ec0ff */
        /* <DEDUP_REMOVED lines=16> */
[----:B------:R-:W-:Y:S02]  /*9cf0*/  @!P0 IMAD.MOV.U32 R14, RZ, RZ, R24 ;  /* 0x000000ffff0e8224 */ /* 0x000fe400078e0018 */
[----:B0-----:R-:W-:Y:S02]  /*9d00*/  IMAD.U32 R22, RZ, RZ, UR4 ;  /* 0x00000004ff167e24 */ /* 0x001fe4000f8e00ff */
[----:B------:R-:W-:-:S04]  /*9d10*/  @P0 IMAD.WIDE.U32 R12, R13, 0x20, R38 ;  /* 0x000000200d0c0825 */ /* 0x000fc800078e0026 */
[----:B------:R-:W-:Y:S02]  /*9d20*/  @P0 IMAD.MOV.U32 R14, RZ, RZ, R12 ;  /* 0x000000ffff0e0224 */ /* 0x000fe400078e000c */
[----:B------:R-:W-:Y:S01]  /*9d30*/  @!P0 IMAD.MOV.U32 R15, RZ, RZ, RZ ;  /* 0x000000ffff0f8224 */ /* 0x000fe200078e00ff */
[----:B------:R-:W-:Y:S01]  /*9d40*/  @P0 MOV R15, R13 ;  /* 0x0000000d000f0202 */ /* 0x000fe20000000f00 */
[----:B------:R-:W-:Y:S01]  /*9d50*/  IMAD.U32 R23, RZ, RZ, UR5 ;  /* 0x00000005ff177e24 */ /* 0x000fe2000f8e00ff */
[----:B------:R-:W-:-:S04]  /*9d60*/  LEA R12, P0, R14, R22, 0x3 ;  /* 0x000000160e0c7211 */ /* 0x000fc800078018ff */
[----:B------:R-:W-:-:S06]  /*9d70*/  LEA.HI.X R13, R14, R23, R15, 0x3, P0 ;  /* 0x000000170e0d7211 */ /* 0x000fcc00000f1c0f */
[----:B------:R-:W2:Y:S02]  /*9d80*/  LDG.E.64 R12, desc[UR8][R12.64] ;  /* 0x000000080c0c7981 */ /* 0x000ea4000c1e1b00 */
[----:B--2---:R-:W-:-:S13]  /*9d90*/  ISETP.GE.U32.AND P0, PT, R12, R25, PT ;  /* 0x000000190c00720c */ /* 0x004fda0003f06070 */
[----:B------:R-:W-:Y:S02]  /*9da0*/  @P0 IMAD.IADD R15, R12, 0x1, -R25 ;  /* 0x000000010c0f0824 */ /* 0x000fe400078e0a19 */
[----:B------:R-:W-:Y:S02]  /*9db0*/  @!P0 IMAD.MOV.U32 R16, RZ, RZ, R12 ;  /* 0x000000ffff108224 */ /* 0x000fe400078e000c */
[----:B------:R-:W-:-:S04]  /*9dc0*/  @P0 IMAD.WIDE.U32 R14, R15, 0x20, R38 ;  /* 0x000000200f0e0825 */ /* 0x000fc800078e0026 */
[----:B------:R-:W-:Y:S01]  /*9dd0*/  @!P0 IMAD.MOV.U32 R17, RZ, RZ, RZ ;  /* 0x000000ffff118224 */ /* 0x000fe200078e00ff */
[----:B------:R-:W-:Y:S01]  /*9de0*/  @P0 MOV R16, R14 ;  /* 0x0000000e00100202 */ /* 0x000fe20000000f00 */
[----:B------:R-:W-:-:S03]  /*9df0*/  @P0 IMAD.MOV.U32 R17, RZ, RZ, R15 ;  /* 0x000000ffff110224 */ /* 0x000fc600078e000f */
[----:B------:R-:W-:-:S04]  /*9e00*/  LEA R20, P0, R16, R22, 0x3 ;  /* 0x0000001610147211 */ /* 0x000fc800078018ff */
[----:B------:R-:W-:-:S06]  /*9e10*/  LEA.HI.X R21, R16, R23, R17, 0x3, P0 ;  /* 0x0000001710157211 */ /* 0x000fcc00000f1c11 */
[----:B------:R-:W2:Y:S01]  /*9e20*/  LDG.E.64 R20, desc[UR8][R20.64] ;  /* 0x0000000814147981 */ /* 0x000ea2000c1e1b00 */
[----:B------:R-:W-:Y:S01]  /*9e30*/  IMAD.MOV.U32 R16, RZ, RZ, R13 ;  /* 0x000000ffff107224 */ /* 0x000fe200078e000d */
        /* <DEDUP_REMOVED lines=15> */
.L_x_119:
        /* <DEDUP_REMOVED lines=9> */
[-C--:B------:R-:W-:Y:S02]  /*9fc0*/  ISETP.GE.U32.AND P1, PT, R24, R25.reuse, PT ;  /* 0x000000191800720c */ /* 0x080fe40003f26070 */
[----:B------:R-:W-:Y:S01]  /*9fd0*/  ISETP.GE.U32.AND P3, PT, R44, R25, PT ;  /* 0x000000192c00720c */ /* 0x000fe20003f66070 */
[----:B------:R-:W-:Y:S01]  /*9fe0*/  IMAD.MOV.U32 R37, RZ, RZ, R18 ;  /* 0x000000ffff257224 */ /* 0x000fe200078e0012 */
[----:B------:R-:W-:Y:S01]  /*9ff0*/  MOV R36, R13 ;  /* 0x0000000d00247202 */ /* 0x000fe20000000f00 */
[----:B------:R-:W-:Y:S01]  /*a000*/  @P5 IMAD.IADD R45, R32, 0x1, -R25 ;  /* 0x00000001202d5824 */ /* 0x000fe200078e0a19 */
[----:B------:R-:W-:Y:S01]  /*a010*/  IADD3 R14, PT, PT, R20, 0x1, RZ ;  /* 0x00000001140e7810 */ /* 0x000fe20007ffe0ff */
[----:B------:R-:W-:Y:S01]  /*a020*/  VIADD R32, R32, 0x6 ;  /* 0x0000000620207836 */ /* 0x000fe20000000000 */
[----:B------:R-:W-:Y:S01]  /*a030*/  LOP3.LUT R21, R21, 0xffffff, RZ, 0xc0, !PT ;  /* 0x00ffffff15157812 */ /* 0x000fe200078ec0ff */
[----:B------:R-:W-:Y:S01]  /*a040*/  @!P0 IMAD.MOV.U32 R16, RZ, RZ, R15 ;  /* 0x000000ffff108224 */ /* 0x000fe200078e000f */
[-C--:B------:R-:W-:Y:S01]  /*a050*/  @P0 IADD3 R19, PT, PT, R15, -R25.reuse, RZ ;  /* 0x800000190f130210 */ /* 0x080fe20007ffe0ff */
[----:B------:R-:W-:Y:S01]  /*a060*/  @!P0 IMAD.MOV.U32 R17, RZ, RZ, RZ ;  /* 0x000000ffff118224 */ /* 0x000fe200078e00ff */
[----:B------:R-:W-:Y:S01]  /*a070*/  @!P2 MOV R46, R48 ;  /* 0x00000030002ea202 */ /* 0x000fe20000000f00 */
[----:B------:R-:W-:Y:S01]  /*a080*/  @P1 IMAD.IADD R47, R24, 0x1, -R25 ;  /* 0x00000001182f1824 */ /* 0x000fe200078e0a19 */
[----:B------:R-:W-:Y:S01]  /*a090*/  LOP3.LUT R21, R21, 0xb000000, RZ, 0xfc, !PT ;  /* 0x0b00000015157812 */ /* 0x000fe200078efcff */
[----:B------:R-:W-:Y:S01]  /*a0a0*/  @P0 IMAD.WIDE.U32 R16, R19, 0x20, R38 ;  /* 0x0000002013100825 */ /* 0x000fe200078e0026 */
[----:B------:R-:W-:-:S03]  /*a0b0*/  ISETP.GE.U32.AND P0, PT, R12, R25, PT ;  /* 0x000000190c00720c */ /* 0x000fc60003f06070 */
[----:B------:R-:W-:Y:S01]  /*a0c0*/  IMAD.MOV.U32 R19, RZ, RZ, RZ ;  /* 0x000000ffff137224 */ /* 0x000fe200078e00ff */
[----:B------:R-:W-:Y:S01]  /*a0d0*/  LEA R26, P4, R16, R22, 0x3 ;  /* 0x00000016101a7211 */ /* 0x000fe200078818ff */
[----:B------:R-:W-:-:S03]  /*a0e0*/  @P5 IMAD.WIDE.U32 R18, R45, 0x20, R38 ;  /* 0x000000202d125825 */ /* 0x000fc600078e0026 */
[----:B------:R-:W-:Y:S01]  /*a0f0*/  LEA.HI.X R27, R16, R23, R17, 0x3, P4 ;  /* 0x00000017101b7211 */ /* 0x000fe200020f1c11 */
[----:B------:R-:W-:Y:S02]  /*a100*/  @!P1 IMAD.MOV.U32 R50, RZ, RZ, R24 ;  /* 0x000000ffff329224 */ /* 0x000fe400078e0018 */
[----:B------:R-:W-:Y:S02]  /*a110*/  @!P1 IMAD.MOV.U32 R51, RZ, RZ, RZ ;  /* 0x000000ffff339224 */ /* 0x000fe400078e00ff */
[----:B------:R-:W-:Y:S01]  /*a120*/  @P0 IMAD.IADD R45, R12, 0x1, -R25 ;  /* 0x000000010c2d0824 */ /* 0x000fe200078e0a19 */
[----:B------:R-:W-:Y:S01]  /*a130*/  @!P0 MOV R17, RZ ;  /* 0x000000ff00118202 */ /* 0x000fe20000000f00 */
[----:B------:R-:W-:Y:S01]  /*a140*/  @!P0 IMAD.MOV.U32 R16, RZ, RZ, R12 ;  /* 0x000000ffff108224 */ /* 0x000fe200078e000c */
[----:B------:R0:W-:Y:S01]  /*a150*/  STG.E.64 desc[UR8][R26.64], R36 ;  /* 0x000000241a007986 */ /* 0x0001e2000c101b08 */
[----:B------:R-:W-:-:S04]  /*a160*/  @P0 IMAD.WIDE.U32 R16, R45, 0x20, R38 ;  /* 0x000000202d100825 */ /* 0x000fc800078e0026 */
[----:B------:R-:W-:Y:S02]  /*a170*/  @P2 IMAD.IADD R45, R48, 0x1, -R25 ;  /* 0x00000001302d2824 */ /* 0x000fe400078e0a19 */
[----:B------:R-:W-:-:S04]  /*a180*/  @P1 IMAD.WIDE.U32 R50, R47, 0x20, R38 ;  /* 0x000000202f321825 */ /* 0x000fc800078e0026 */
[----:B------:R-:W-:Y:S02]  /*a190*/  @!P2 IMAD.MOV.U32 R47, RZ, RZ, RZ ;  /* 0x000000ffff2fa224 */ /* 0x000fe400078e00ff */
[----:B------:R-:W-:Y:S01]  /*a1a0*/  @P2 IMAD.WIDE.U32 R46, R45, 0x20, R38 ;  /* 0x000000202d2e2825 */ /* 0x000fe200078e0026 */
[-C--:B0-----:R-:W-:Y:S02]  /*a1b0*/  LEA R26, P1, R18, R22.reuse, 0x3 ;  /* 0x00000016121a7211 */ /* 0x081fe400078218ff */
[-C--:B------:R-:W-:Y:S01]  /*a1c0*/  LEA R36, P0, R16, R22.reuse, 0x3 ;  /* 0x0000001610247211 */ /* 0x080fe200078018ff */
[----:B------:R-:W-:Y:S01]  /*a1d0*/  @P3 IMAD.IADD R25, R44, 0x1, -R25 ;  /* 0x000000012c193824 */ /* 0x000fe200078e0a19 */
[-C--:B------:R-:W-:Y:S01]  /*a1e0*/  LEA.HI.X R27, R18, R23.reuse, R19, 0x3, P1 ;  /* 0x00000017121b7211 */ /* 0x080fe200008f1c13 */
[----:B------:R-:W-:Y:S01]  /*a1f0*/  @!P3 IMAD.MOV.U32 R45, RZ, RZ, RZ ;  /* 0x000000ffff2db224 */ /* 0x000fe200078e00ff */
[----:B------:R-:W-:Y:S01]  /*a200*/  LEA.HI.X R37, R16, R23, R17, 0x3, P0 ;  /* 0x0000001710257211 */ /* 0x000fe200000f1c11 */
[----:B------:R-:W-:Y:S01]  /*a210*/  @P3 IMAD.WIDE.U32 R44, R25, 0x20, R38 ;  /* 0x00000020192c3825 */ /* 0x000fe200078e0026 */
[----:B------:R-:W-:-:S02]  /*a220*/  LEA R18, P0, R50, R22, 0x3 ;  /* 0x0000001632127211 */ /* 0x000fc400078018ff */
[-C--:B------:R-:W-:Y:S01]  /*a230*/  LEA R16, P1, R46, R22.reuse, 0x3 ;  /* 0x000000162e107211 */ /* 0x080fe200078218ff */
[----:B------:R-:W-:Y:S01]  /*a240*/  IMAD.MOV.U32 R25, RZ, RZ, 0x3000000 ;  /* 0x03000000ff197424 */ /* 0x000fe200078e00ff */
[-C--:B------:R-:W-:Y:S02]  /*a250*/  LEA.HI.X R19, R50, R23.reuse, R51, 0x3, P0 ;  /* 0x0000001732137211 */ /* 0x080fe400000f1c33 */
[-C--:B------:R-:W-:Y:S01]  /*a260*/  LEA.HI.X R17, R46, R23.reuse, R47, 0x3, P1 ;  /* 0x000000172e117211 */ /* 0x080fe200008f1c2f */
[----:B------:R-:W-:Y:S01]  /*a270*/  IMAD.MOV.U32 R46, RZ, RZ, R20 ;  /* 0x000000ffff2e7224 */ /* 0x000fe200078e0014 */
[C---:B------:R-:W-:Y:S01]  /*a280*/  LEA R22, P0, R44.reuse, R22, 0x3 ;  /* 0x000000162c167211 */ /* 0x040fe200078018ff */
[----:B------:R-:W-:Y:S02]  /*a290*/  IMAD.MOV.U32 R47, RZ, RZ, R13 ;  /* 0x000000ffff2f7224 */ /* 0x000fe400078e000d */
[----:B------:R-:W-:Y:S01]  /*a2a0*/  IMAD.MOV.U32 R13, RZ, RZ, 0x3000000 ;  /* 0x03000000ff0d7424 */ /* 0x000fe200078e00ff */
[----:B------:R-:W-:Y:S01]  /*a2b0*/  LEA.HI.X R23, R44, R23, R45, 0x3, P0 ;  /* 0x000000172c177211 */ /* 0x000fe200000f1c2d */
[----:B------:R-:W-:Y:S01]  /*a2c0*/  IMAD.MOV.U32 R20, RZ, RZ, R48 ;  /* 0x000000ffff147224 */ /* 0x000fe200078e0030 */
[----:B------:R2:W-:Y:S04]  /*a2d0*/  STG.E.64 desc[UR8][R36.64], R46 ;  /* 0x0000002e24007986 */ /* 0x0005e8000c101b08 */
[----:B------:R2:W-:Y:S04]  /*a2e0*/  STG.E.64 desc[UR8][R18.64], R14 ;  /* 0x0000000e12007986 */ /* 0x0005e8000c101b08 */
[----:B------:R2:W-:Y:S04]  /*a2f0*/  STG.E.64 desc[UR8][R26.64], R12 ;  /* 0x0000000c1a007986 */ /* 0x0005e8000c101b08 */
[----:B------:R2:W-:Y:S04]  /*a300*/  STG.E.64 desc[UR8][R16.64], R12 ;  /* 0x0000000c10007986 */ /* 0x0005e8000c101b08 */
[----:B------:R2:W-:Y:S01]  /*a310*/  STG.E.64 desc[UR8][R22.64], R24 ;  /* 0x0000001816007986 */ /* 0x0005e2000c101b08 */
[----:B------:R-:W-:Y:S05]  /*a320*/  BRA `(.L_x_121) ;  /* 0x0000008400d87947 */ /* 0x000fea0003800000 */
.L_x_117:
[----:B------:R-:W-:-:S13]  /*a330*/  ISETP.NE.AND P0, PT, R15, 0x7, PT ;  /* 0x000000070f00780c */ /* 0x000fda0003f05270 */
[----:B------:R-:W-:Y:S05]  /*a340*/  @!P0 BRA `(.L_x_122) ;  /* 0x0000000000948947 */ /* 0x000fea0003800000 */
[----:B------:R-:W-:-:S13]  /*a350*/  ISETP.NE.AND P0, PT, R15, 0x8, PT ;  /* 0x000000080f00780c */ /* 0x000fda0003f05270 */
[----:B------:R-:W-:Y:S05]  /*a360*/  @P0 BRA `(.L_x_120) ;  /* 0x0000000800440947 */ /* 0x000fea0003800000 */
[C---:B------:R-:W-:Y:S01]  /*a370*/  IADD3 R15, PT, PT, R32.reuse, 0x1, RZ ;  /* 0x00000001200f7810 */ /* 0x040fe20007ffe0ff */
[C---:B------:R-:W-:Y:S01]  /*a380*/  VIADD R12, R32.reuse, 0x2 ;  /* 0x00000002200c7836 */ /* 0x040fe20000000000 */
[-C--:B------:R-:W-:Y:S01]  /*a390*/  ISETP.GE.U32.AND P2, PT, R32, R25.reuse, PT ;  /* 0x000000192000720c */ /* 0x080fe20003f46070 */
[----:B------:R-:W-:Y:S01]  /*a3a0*/  IMAD.MOV.U32 R24, RZ, RZ, R32 ;  /* 0x000000ffff187224 */ /* 0x000fe200078e0020 */
[-C--:B------:R-:W-:Y:S01]  /*a3b0*/  ISETP.GE.U32.AND P0, PT, R15, R25.reuse, PT ;  /* 0x000000190f00720c */ /* 0x080fe20003f06070 */
[----:B------:R-:W-:Y:S01]  /*a3c0*/  IMAD.MOV.U32 R14, RZ, RZ, R20 ;  /* 0x000000ffff0e7224 */ /* 0x000fe200078e0014 */
[----:B------:R-:W-:Y:S01]  /*a3d0*/  ISETP.GE.U32.AND P1, PT, R12, R25, PT ;  /* 0x000000190c00720c */ /* 0x000fe20003f26070 */
[----:B------:R-:W-:-:S08]  /*a3e0*/  IMAD.MOV.U32 R20, RZ, RZ, R32 ;  /* 0x000000ffff147224 */ /* 0x000fd000078e0020 */
[--C-:B------:R-:W-:Y:S02]  /*a3f0*/  @P2 IMAD.IADD R21, R32, 0x1, -R25.reuse ;  /* 0x0000000120152824 */ /* 0x100fe400078e0a19 */
[--C-:B------:R-:W-:Y:S01]  /*a400*/  @P0 IMAD.IADD R17, R15, 0x1, -R25.reuse ;  /* 0x000000010f110824 */ /* 0x100fe200078e0a19 */
[----:B------:R-:W-:Y:S01]  /*a410*/  @!P0 MOV R36, R15 ;  /* 0x0000000f00248202 */ /* 0x000fe20000000f00 */
[----:B------:R-:W-:Y:S01]  /*a420*/  @P1 IMAD.IADD R19, R12, 0x1, -R25 ;  /* 0x000000010c131824 */ /* 0x000fe200078e0a19 */
[----:B------:R-:W-:Y:S01]  /*a430*/  @!P1 MOV R27, RZ ;  /* 0x000000ff001b9202 */ /* 0x000fe20000000f00 */
[----:B------:R-:W-:Y:S02]  /*a440*/  IMAD.MOV.U32 R25, RZ, RZ, RZ ;  /* 0x000000ffff197224 */ /* 0x000fe400078e00ff */
[----:B------:R-:W-:Y:S02]  /*a450*/  @!P0 IMAD.MOV.U32 R37, RZ, RZ, RZ ;  /* 0x000000ffff258224 */ /* 0x000fe400078e00ff */
[----:B------:R-:W-:-:S04]  /*a460*/  @P2 IMAD.WIDE.U32 R24, R21, 0x20, R38 ;  /* 0x0000002015182825 */ /* 0x000fc800078e0026 */
[----:B------:R-:W-:Y:S01]  /*a470*/  @P0 IMAD.WIDE.U32 R36, R17, 0x20, R38 ;  /* 0x0000002011240825 */ /* 0x000fe200078e0026 */
[----:B------:R-:W-:-:S03]  /*a480*/  LEA R16, P2, R24, R22, 0x3 ;  /* 0x0000001618107211 */ /* 0x000fc600078418ff */
[----:B------:R-:W-:Y:S01]  /*a490*/  @!P1 IMAD.MOV.U32 R26, RZ, RZ, R12 ;  /* 0x000000ffff1a9224 */ /* 0x000fe200078e000c */
[-C--:B------:R-:W-:Y:S01]  /*a4a0*/  LEA R18, P0, R36, R22.reuse, 0x3 ;  /* 0x0000001624127211 */ /* 0x080fe200078018ff */
[----:B------:R-:W-:Y:S01]  /*a4b0*/  @P1 IMAD.WIDE.U32 R26, R19, 0x20, R38 ;  /* 0x00000020131a1825 */ /* 0x000fe200078e0026 */
[-C--:B------:R-:W-:Y:S02]  /*a4c0*/  LEA.HI.X R17, R24, R23.reuse, R25, 0x3, P2 ;  /* 0x0000001718117211 */ /* 0x080fe400010f1c19 */
[-C--:B------:R-:W-:Y:S01]  /*a4d0*/  LEA.HI.X R19, R36, R23.reuse, R37, 0x3, P0 ;  /* 0x0000001724137211 */ /* 0x080fe200000f1c25 */
[----:B------:R-:W-:Y:S01]  /*a4e0*/  IMAD.MOV.U32 R24, RZ, RZ, R13 ;  /* 0x000000ffff187224 */ /* 0x000fe200078e000d */
[C---:B------:R-:W-:Y:S01]  /*a4f0*/  LEA R22, P1, R26.reuse, R22, 0x3 ;  /* 0x000000161a167211 */ /* 0x040fe200078218ff */
[----:B------:R-:W-:Y:S02]  /*a500*/  IMAD.MOV.U32 R25, RZ, RZ, R32 ;  /* 0x000000ffff197224 */ /* 0x000fe400078e0020 */
[----:B------:R-:W-:Y:S01]  /*a510*/  IMAD.MOV.U32 R13, RZ, RZ, 0x3000000 ;  /* 0x03000000ff0d7424 */ /* 0x000fe200078e00ff */
[----:B------:R-:W-:Y:S01]  /*a520*/  LEA.HI.X R23, R26, R23, R27, 0x3, P1 ;  /* 0x000000171a177211 */ /* 0x000fe200008f1c1b */
[----:B------:R-:W-:Y:S01]  /*a530*/  IMAD.MOV.U32 R21, RZ, RZ, 0x8000000 ;  /* 0x08000000ff157424 */ /* 0x000fe200078e00ff */
[----:B------:R1:W-:Y:S01]  /*a540*/  STG.E.64 desc[UR8][R18.64], R24 ;  /* 0x0000001812007986 */ /* 0x0003e2000c101b08 */
[----:B------:R-:W-:-:S03]  /*a550*/  IADD3 R26, PT, PT, R32, 0x3, RZ ;  /* 0x00000003201a7810 */ /* 0x000fc60007ffe0ff */
[----:B------:R1:W-:Y:S02]  /*a560*/  STG.E.64 desc[UR8][R22.64], R14 ;  /* 0x0000000e16007986 */ /* 0x0003e4000c101b08 */
[----:B------:R-:W-:Y:S02]  /*a570*/  IMAD.MOV.U32 R32, RZ, RZ, R26 ;  /* 0x000000ffff207224 */ /* 0x000fe400078e001a */
[----:B------:R1:W-:Y:S01]  /*a580*/  STG.E.64 desc[UR8][R16.64], R12 ;  /* 0x0000000c10007986 */ /* 0x0003e2000c101b08 */
[----:B------:R-:W-:Y:S05]  /*a590*/  BRA `(.L_x_121) ;  /* 0x00000084003c7947 */ /* 0x000fea0003800000 */
.L_x_122:
        /* <DEDUP_REMOVED lines=8> */
.L_x_125:
[----:B0-----:R-:W-:Y:S01]  /*a620*/  ISETP.GE.U32.AND P0, PT, R16, R25, PT ;  /* 0x000000191000720c */ /* 0x001fe20003f06070 */
[----:B-1----:R-:W-:Y:S02]  /*a630*/  IMAD.MOV.U32 R22, RZ, RZ, R12 ;  /* 0x000000ffff167224 */ /* 0x002fe400078e000c */
[----:B------:R-:W-:-:S10]  /*a640*/  IMAD.MOV.U32 R23, RZ, RZ, R13 ;  /* 0x000000ffff177224 */ /* 0x000fd400078e000d */
[----:B------:R-:W-:Y:S01]  /*a650*/  @P0 IADD3 R15, PT, PT, R16, -R25, RZ ;  /* 0x80000019100f0210 */ /* 0x000fe20007ffe0ff */
[----:B------:R-:W-:-:S04]  /*a660*/  @!P0 IMAD.MOV.U32 R17, RZ, RZ, RZ ;  /* 0x000000ffff118224 */ /* 0x000fc800078e00ff */
        /* <DEDUP_REMOVED lines=8> */
.L_x_124:
[----:B------:R-:W-:Y:S05]  /*a6f0*/  BSYNC.RECONVERGENT B5 ;  /* 0x0000000000057941 */ /* 0x000fea0003800200 */
.L_x_123:
[----:B------:R-:W-:Y:S01]  /*a700*/  ISETP.NE.AND P0, PT, R16, RZ, PT ;  /* 0x000000ff1000720c */ /* 0x000fe20003f05270 */
[----:B------:R-:W-:Y:S01]  /*a710*/  BSSY.RECONVERGENT B5, `(.L_x_126) ;  /* 0x000000b000057945 */ /* 0x000fe20003800200 */
[----:B------:R-:W-:-:S11]  /*a720*/  HFMA2 R13, -RZ, RZ, 0, 0 ;  /* 0x00000000ff0d7431 */ /* 0x000fd600000001ff */
        /* <DEDUP_REMOVED lines=9> */
.L_x_127:
[----:B------:R-:W-:Y:S05]  /*a7c0*/  BSYNC.RECONVERGENT B5 ;  /* 0x0000000000057941 */ /* 0x000fea0003800200 */
.L_x_126:
[----:B-----5:R-:W-:Y:S01]  /*a7d0*/  ISETP.NE.AND P0, PT, R13, RZ, PT ;  /* 0x000000ff0d00720c */ /* 0x020fe20003f05270 */
[----:B------:R-:W-:-:S03]  /*a7e0*/  IMAD.MOV.U32 R21, RZ, RZ, 0x7000000 ;  /* 0x07000000ff157424 */ /* 0x000fc600078e00ff */
[----:B------:R-:W-:Y:S01]  /*a7f0*/  SEL R20, R20, R13, !P0 ;  /* 0x0000000d14147207 */ /* 0x000fe20004000000 */
[----:B------:R-:W-:Y:S08]  /*a800*/  BRA `(.L_x_121) ;  /* 0x0000008000a07947 */ /* 0x000ff00003800000 */
.L_x_116:
        /* <DEDUP_REMOVED lines=9> */
.L_x_118:
[C---:B------:R-:W-:Y:S01]  /*a8a0*/  ISETP.GE.U32.AND P0, PT, R32.reuse, R25, PT ;  /* 0x000000192000720c */ /* 0x040fe20003f06070 */
[----:B------:R-:W-:Y:S01]  /*a8b0*/  BSSY.RECONVERGENT B5, `(.L_x_129) ;  /* 0x0000019000057945 */ /* 0x000fe20003800200 */
[----:B------:R-:W-:-:S11]  /*a8c0*/  VIADD R18, R32, 0x1 ;  /* 0x0000000120127836 */ /* 0x000fd60000000000 */
[----:B------:R-:W-:Y:S01]  /*a8d0*/  @P0 IADD3 R17, PT, PT, R32, -R25, RZ ;  /* 0x8000001920110210 */ /* 0x000fe20007ffe0ff */
[----:B------:R-:W-:Y:S02]  /*a8e0*/  @!P0 IMAD.MOV.U32 R14, RZ, RZ, R32 ;  /* 0x000000ffff0e8224 */ /* 0x000fe400078e0020 */
[----:B------:R-:W-:Y:S02]  /*a8f0*/  @!P0 IMAD.MOV.U32 R15, RZ, RZ, RZ ;  /* 0x000000ffff0f8224 */ /* 0x000fe400078e00ff */
[----:B------:R-:W-:Y:S01]  /*a900*/  @P0 IMAD.WIDE.U32 R14, R17, 0x20, R38 ;  /* 0x00000020110e0825 */ /* 0x000fe200078e0026 */
[----:B------:R-:W-:Y:S02]  /*a910*/  LOP3.LUT R17, R21, 0x7f000000, RZ, 0xc0, !PT ;  /* 0x7f00000015117812 */ /* 0x000fe400078ec0ff */
[----:B------:R-:W-:Y:S02]  /*a920*/  LEA R16, P1, R14, R22, 0x3 ;  /* 0x000000160e107211 */ /* 0x000fe400078218ff */
[----:B------:R-:W-:-:S02]  /*a930*/  ISETP.NE.AND.EX P0, PT, R17, 0x8000000, PT, !PT ;  /* 0x080000001100780c */ /* 0x000fc40003f053f0 */
[----:B------:R-:W-:Y:S01]  /*a940*/  LEA.HI.X R17, R14, R23, R15, 0x3, P1 ;  /* 0x000000170e117211 */ /* 0x000fe200008f1c0f */
[----:B------:R-:W-:Y:S01]  /*a950*/  IMAD.MOV.U32 R14, RZ, RZ, R20 ;  /* 0x000000ffff0e7224 */ /* 0x000fe200078e0014 */
[----:B------:R-:W-:-:S05]  /*a960*/  MOV R15, R13 ;  /* 0x0000000d000f7202 */ /* 0x000fca0000000f00 */
[----:B------:R0:W-:Y:S04]  /*a970*/  STG.E.64 desc[UR8][R16.64], R14 ;  /* 0x0000000e10007986 */ /* 0x0001e8000c101b08 */
[----:B------:R-:W-:Y:S05]  /*a980*/  @!P0 BRA `(.L_x_130) ;  /* 0x00000000002c8947 */ /* 0x000fea0003800000 */
[----:B------:R-:W-:Y:S01]  /*a990*/  ISETP.GE.U32.AND P1, PT, R18, R25, PT ;  /* 0x000000191200720c */ /* 0x000fe20003f26070 */
[----:B------:R-:W-:Y:S01]  /*a9a0*/  VIADD R12, R20, 0x1 ;  /* 0x00000001140c7836 */ /* 0x000fe20000000000 */
[----:B------:R-:W-:-:S11]  /*a9b0*/  MOV R30, R18 ;  /* 0x00000012001e7202 */ /* 0x000fd60000000f00 */
[----:B0-----:R-:W-:-:S04]  /*a9c0*/  @P1 IMAD.IADD R17, R18, 0x1, -R25 ;  /* 0x0000000112111824 */ /* 0x001fc800078e0a19 */
[----:B------:R-:W-:-:S04]  /*a9d0*/  @P1 IMAD.WIDE.U32 R16, R17, 0x20, R38 ;  /* 0x0000002011101825 */ /* 0x000fc800078e0026 */
[----:B------:R-:W-:Y:S02]  /*a9e0*/  @!P1 IMAD.MOV.U32 R16, RZ, RZ, R18 ;  /* 0x000000ffff109224 */ /* 0x000fe400078e0012 */
[----:B------:R-:W-:Y:S02]  /*a9f0*/  @!P1 IMAD.MOV.U32 R17, RZ, RZ, RZ ;  /* 0x000000ffff119224 */ /* 0x000fe400078e00ff */
[----:B------:R-:W-:Y:S01]  /*aa00*/  VIADD R18, R32, 0x2 ;  /* 0x0000000220127836 */ /* 0x000fe20000000000 */
[----:B------:R-:W-:-:S04]  /*aa10*/  LEA R14, P1, R16, R22, 0x3 ;  /* 0x00000016100e7211 */ /* 0x000fc800078218ff */
[----:B------:R-:W-:-:S05]  /*aa20*/  LEA.HI.X R15, R16, R23, R17, 0x3, P1 ;  /* 0x00000017100f7211 */ /* 0x000fca00008f1c11 */
[----:B------:R1:W-:Y:S04]  /*aa30*/  STG.E.64 desc[UR8][R14.64], R12 ;  /* 0x0000000c0e007986 */ /* 0x0003e8000c101b08 */
.L_x_130:
[----:B------:R-:W-:Y:S05]  /*aa40*/  BSYNC.RECONVERGENT B5 ;  /* 0x0000000000057941 */ /* 0x000fea0003800200 */
.L_x_129:
[----:B------:R-:W-:Y:S01]  /*aa50*/  ISETP.GE.U32.AND P1, PT, R18, R25, PT ;  /* 0x000000191200720c */ /* 0x000fe20003f26070 */
[----:B------:R-:W-:-:S12]  /*aa60*/  BSSY.RECONVERGENT B5, `(.L_x_131) ;  /* 0x0000016000057945 */ /* 0x000fd80003800200 */
[----:B-1----:R-:W-:Y:S02]  /*aa70*/  @P1 IMAD.IADD R13, R18, 0x1, -R25 ;  /* 0x00000001120d1824 */ /* 0x002fe400078e0a19 */
[----:B0-----:R-:W-:Y:S02]  /*aa80*/  @!P1 IMAD.MOV.U32 R14, RZ, RZ, R18 ;  /* 0x000000ffff0e9224 */ /* 0x001fe400078e0012 */
[----:B------:R-:W-:Y:S02]  /*aa90*/  @!P1 IMAD.MOV.U32 R15, RZ, RZ, RZ ;  /* 0x000000ffff0f9224 */ /* 0x000fe400078e00ff */
[----:B------:R-:W-:-:S03]  /*aaa0*/  @P1 IMAD.WIDE.U32 R14, R13, 0x20, R38 ;  /* 0x000000200d0e1825 */ /* 0x000fc600078e0026 */
[----:B------:R-:W-:-:S04]  /*aab0*/  LEA R12, P1, R14, R22, 0x3 ;  /* 0x000000160e0c7211 */ /* 0x000fc800078218ff */
[----:B------:R-:W-:Y:S01]  /*aac0*/  LEA.HI.X R13, R14, R23, R15, 0x3, P1 ;  /* 0x000000170e0d7211 */ /* 0x000fe200008f1c0f */
[----:B------:R-:W-:Y:S01]  /*aad0*/  IMAD.MOV.U32 R15, RZ, RZ, 0x3000000 ;  /* 0x03000000ff0f7424 */ /* 0x000fe200078e00ff */
[----:B------:R-:W-:-:S05]  /*aae0*/  MOV R14, R32 ;  /* 0x00000020000e7202 */ /* 0x000fca0000000f00 */
[----:B------:R0:W-:Y:S01]  /*aaf0*/  STG.E.64 desc[UR8][R12.64], R14 ;  /* 0x0000000e0c007986 */ /* 0x0001e2000c101b08 */
[----:B------:R-:W-:Y:S05]  /*ab00*/  @!P0 BRA `(.L_x_132) ;  /* 0x00000000002c8947 */ /* 0x000fea0003800000 */
[----:B0-----:R-:W-:-:S05]  /*ab10*/  VIADD R14, R18, 0x1 ;  /* 0x00000001120e7836 */ /* 0x001fca0000000000 */
[----:B------:R-:W-:-:S13]  /*ab20*/  ISETP.GE.U32.AND P1, PT, R14, R25, PT ;  /* 0x000000190e00720c */ /* 0x000fda0003f26070 */
[----:B------:R-:W-:-:S04]  /*ab30*/  @P1 IMAD.IADD R13, R14, 0x1, -R25 ;  /* 0x000000010e0d1824 */ /* 0x000fc800078e0a19 */
[----:B------:R-:W-:Y:S01]  /*ab40*/  @P1 IMAD.WIDE.U32 R12, R13, 0x20, R38 ;  /* 0x000000200d0c1825 */ /* 0x000fe200078e0026 */
[----:B------:R-:W-:-:S03]  /*ab50*/  @!P1 MOV R13, RZ ;  /* 0x000000ff000d9202 */ /* 0x000fc60000000f00 */
[----:B------:R-:W-:-:S05]  /*ab60*/  @!P1 IMAD.MOV.U32 R12, RZ, RZ, R14 ;  /* 0x000000ffff0c9224 */ /* 0x000fca00078e000e */
[----:B------:R-:W-:-:S04]  /*ab70*/  LEA R22, P1, R12, R22, 0x3 ;  /* 0x000000160c167211 */ /* 0x000fc800078218ff */
[----:B------:R-:W-:Y:S01]  /*ab80*/  LEA.HI.X R23, R12, R23, R13, 0x3, P1 ;  /* 0x000000170c177211 */ /* 0x000fe200008f1c0d */
[----:B------:R-:W-:Y:S02]  /*ab90*/  IMAD.MOV.U32 R12, RZ, RZ, R30 ;  /* 0x000000ffff0c7224 */ /* 0x000fe400078e001e */
[----:B------:R-:W-:-:S05]  /*aba0*/  IMAD.MOV.U32 R13, RZ, RZ, 0x3000000 ;  /* 0x03000000ff0d7424 */ /* 0x000fca00078e00ff */
[----:B------:R1:W-:Y:S02]  /*abb0*/  STG.E.64 desc[UR8][R22.64], R12 ;  /* 0x0000000c16007986 */ /* 0x0003e4000c101b08 */
.L_x_132:
[----:B------:R-:W-:Y:S05]  /*abc0*/  BSYNC.RECONVERGENT B5 ;  /* 0x0000000000057941 */ /* 0x000fea0003800200 */
.L_x_131:
[C---:B------:R-:W-:Y:S01]  /*abd0*/  VIADD R32, R18.reuse, 0x1 ;  /* 0x0000000112207836 */ /* 0x040fe20000000000 */
[----:B------:R-:W-:Y:S01]  /*abe0*/  LOP3.LUT R21, R21, 0x7fffffff, RZ, 0xc0, !PT ;  /* 0x7fffffff15157812 */ /* 0x000fe200078ec0ff */
[----:B------:R-:W-:Y:S01]  /*abf0*/  IMAD.MOV.U32 R20, RZ, RZ, R18 ;  /* 0x000000ffff147224 */ /* 0x000fe200078e0012 */
[----:B------:R-:W-:Y:S01]  /*ac00*/  @P0 IADD3 R32, PT, PT, R18, 0x2, RZ ;  /* 0x0000000212200810 */ /* 0x000fe20007ffe0ff */
[----:B------:R-:W-:Y:S06]  /*ac10*/  BRA `(.L_x_121) ;  /* 0x0000007c009c7947 */ /* 0x000fec0003800000 */
.L_x_128:
[----:B------:R-:W-:-:S05]  /*ac20*/  VIADD R14, R15, 0xfffffffb ;  /* 0xfffffffb0f0e7836 */ /* 0x000fca0000000000 */
[----:B------:R-:W-:-:S04]  /*ac30*/  LOP3.LUT R14, R14, 0xffff, RZ, 0xc0, !PT ;  /* 0x0000ffff0e0e7812 */ /* 0x000fc800078ec0ff */
[----:B------:R-:W-:-:S13]  /*ac40*/  ISETP.GE.U32.AND P0, PT, R14, 0x2, PT ;  /* 0x000000020e00780c */ /* 0x000fda0003f06070 */
[----:B------:R-:W-:Y:S05]  /*ac50*/  @!P0 BRA `(.L_x_133) ;  /* 0x0000000c00948947 */ /* 0x000fea0003800000 */
[----:B------:R-:W-:-:S13]  /*ac60*/  ISETP.NE.AND P0, PT, R15, 0x4, PT ;  /* 0x000000040f00780c */ /* 0x000fda0003f05270 */
[----:B------:R-:W-:Y:S05]  /*ac70*/  @!P0 BRA `(.L_x_121) ;  /* 0x0000007c00848947 */ /* 0x000fea0003800000 */
.L_x_120:
[C---:B------:R-:W-:Y:S02]  /*ac80*/  LOP3.LUT R14, R21.reuse, 0x7e000000, RZ, 0xc0, !PT ;  /* 0x7e000000150e7812 */ /* 0x040fe400078ec0ff */
[----:B------:R-:W-:Y:S02]  /*ac90*/  LOP3.LUT R15, R21, 0x7f000000, RZ, 0xc0, !PT ;  /* 0x7f000000150f7812 */ /* 0x000fe400078ec0ff */
[----:B------:R-:W-:-:S04]  /*aca0*/  ISETP.GT.U32.AND.EX P0, PT, R14, 0x1dffffff, PT, !PT ;  /* 0x1dffffff0e00780c */ /* 0x000fc80003f041f0 */
[----:B------:R-:W-:-:S13]  /*acb0*/  ISETP.LT.U32.OR.EX P0, PT, R15, 0xc000000, P0, PT ;  /* 0x0c0000000f00780c */ /* 0x000fda0000701570 */
[----:B------:R-:W-:Y:S05]  /*acc0*/  @P0 BRA `(.L_x_115) ;  /* 0x0000001400b40947 */ /* 0x000fea0003800000 */
        /* <DEDUP_REMOVED lines=8> */
[----:B------:R-:W-:Y:S01]  /*ad50*/  IMAD.MOV.U32 R26, RZ, RZ, RZ ;  /* 0x000000ffff1a7224 */ /* 0x000fe200078e00ff */
[----:B------:R-:W-:Y:S02]  /*ad60*/  MOV R24, R32 ;  /* 0x0000002000187202 */ /* 0x000fe40000000f00 */
[----:B------:R-:W-:Y:S02]  /*ad70*/  ISETP.GE.U32.AND P2, PT, R14, 0x3, PT ;  /* 0x000000030e00780c */ /* 0x000fe40003f46070 */
[----:B------:R-:W-:-:S11]  /*ad80*/  ISETP.NE.AND P1, PT, R50, RZ, PT ;  /* 0x000000ff3200720c */ /* 0x000fd60003f25270 */
[----:B------:R-:W-:Y:S05]  /*ad90*/  @!P2 BRA `(.L_x_137) ;  /* 0x0000000000f8a947 */ /* 0x000fea0003800000 */
[----:B------:R-:W0:Y:S01]  /*ada0*/  LDC R25, c[0x0][0x398] ;  /* 0x0000e600ff197b82 */ /* 0x000e220000000800 */
[----:B------:R-:W-:Y:S01]  /*adb0*/  IMAD.MOV.U32 R24, RZ, RZ, R32 ;  /* 0x000000ffff187224 */ /* 0x000fe200078e0020 */
[----:B------:R-:W-:Y:S01]  /*adc0*/  LOP3.LUT R26, R27, 0xfffffffc, RZ, 0xc0, !PT ;  /* 0xfffffffc1b1a7812 */ /* 0x000fe200078ec0ff */
[----:B------:R-:W-:-:S05]  /*add0*/  IMAD.MOV.U32 R53, RZ, RZ, RZ ;  /* 0x000000ffff357224 */ /* 0x000fca00078e00ff */
[----:B------:R-:W1:Y:S02]  /*ade0*/  LDC.64 R14, c[0x0][0x380] ;  /* 0x0000e000ff0e7b82 */ /* 0x000e640000000a00 */
.L_x_138:
[C---:B0-----:R-:W-:Y:S01]  /*adf0*/  ISETP.GE.U32.AND P2, PT, R24.reuse, R25, PT ;  /* 0x000000191800720c */ /* 0x041fe20003f46070 */
[C---:B--2---:R-:W-:Y:S01]  /*ae00*/  VIADD R46, R24.reuse, 0x1 ;  /* 0x00000001182e7836 */ /* 0x044fe20000000000 */
[----:B------:R-:W-:Y:S01]  /*ae10*/  MOV R49, R13 ;  /* 0x0000000d00317202 */ /* 0x000fe20000000f00 */
[----:B-1----:R-:W-:Y:S02]  /*ae20*/  IMAD.MOV.U32 R22, RZ, RZ, R14 ;  /* 0x000000ffff167224 */ /* 0x002fe400078e000e */
[----:B------:R-:W-:Y:S02]  /*ae30*/  IMAD.MOV.U32 R23, RZ, RZ, R15 ;  /* 0x000000ffff177224 */ /* 0x000fe400078e000f */
[----:B------:R-:W-:Y:S02]  /*ae40*/  VIADD R18, R24, 0x2 ;  /* 0x0000000218127836 */ /* 0x000fe40000000000 */
[----:B------:R-:W-:Y:S02]  /*ae50*/  IMAD.IADD R48, R20, 0x1, R53 ;  /* 0x0000000114307824 */ /* 0x000fe400078e0235 */
[----:B------:R-:W-:-:S02]  /*ae60*/  IMAD.MOV.U32 R47, RZ, RZ, 0x3000000 ;  /* 0x03000000ff2f7424 */ /* 0x000fc400078e00ff */
[----:B------:R-:W-:Y:S01]  /*ae70*/  @P2 IMAD.IADD R19, R24, 0x1, -R25 ;  /* 0x0000000118132824 */ /* 0x000fe200078e0a19 */
[----:B------:R-:W-:Y:S01]  /*ae80*/  @!P2 MOV R16, R24 ;  /* 0x000000180010a202 */ /* 0x000fe20000000f00 */
[----:B------:R-:W-:Y:S02]  /*ae90*/  @!P2 IMAD.MOV.U32 R17, RZ, RZ, RZ ;  /* 0x000000ffff11a224 */ /* 0x000fe400078e00ff */
[----:B------:R-:W-:Y:S01]  /*aea0*/  @P2 IMAD.WIDE.U32 R16, R19, 0x20, R38 ;  /* 0x0000002013102825 */ /* 0x000fe200078e0026 */
[----:B------:R-:W-:-:S03]  /*aeb0*/  ISETP.GE.U32.AND P2, PT, R46, R25, PT ;  /* 0x000000192e00720c */ /* 0x000fc60003f46070 */
[----:B------:R-:W-:Y:S01]  /*aec0*/  IMAD.MOV.U32 R19, RZ, RZ, 0x3000000 ;  /* 0x03000000ff137424 */ /* 0x000fe200078e00ff */
[----:B------:R-:W-:-:S04]  /*aed0*/  LEA R44, P3, R16, R22, 0x3 ;  /* 0x00000016102c7211 */ /* 0x000fc800078618ff */
[----:B------:R-:W-:Y:S02]  /*aee0*/  LEA.HI.X R45, R16, R23, R17, 0x3, P3 ;  /* 0x00000017102d7211 */ /* 0x000fe400018f1c11 */
[----:B------:R-:W-:-:S03]  /*aef0*/  ISETP.GE.U32.AND P3, PT, R18, R25, PT ;  /* 0x000000191200720c */ /* 0x000fc60003f66070 */
[----:B------:R-:W-:Y:S01]  /*af00*/  @P2 IMAD.IADD R37, R46, 0x1, -R25 ;  /* 0x000000012e252824 */ /* 0x000fe200078e0a19 */
[----:B------:R0:W-:Y:S03]  /*af10*/  STG.E.64 desc[UR8][R44.64], R48 ;  /* 0x000000302c007986 */ /* 0x0001e6000c101b08 */
[----:B------:R-:W-:-:S04]  /*af20*/  @P2 IMAD.WIDE.U32 R36, R37, 0x20, R38 ;  /* 0x0000002025242825 */ /* 0x000fc800078e0026 */
[----:B------:R-:W-:Y:S02]  /*af30*/  @!P2 IMAD.MOV.U32 R36, RZ, RZ, R46 ;  /* 0x000000ffff24a224 */ /* 0x000fe400078e002e */
[----:B------:R-:W-:-:S03]  /*af40*/  @!P2 IMAD.MOV.U32 R37, RZ, RZ, RZ ;  /* 0x000000ffff25a224 */ /* 0x000fc600078e00ff */
[----:B------:R-:W-:Y:S01]  /*af50*/  LEA R16, P2, R36, R22, 0x3 ;  /* 0x0000001624107211 */ /* 0x000fe200078418ff */
[----:B0-----:R-:W-:-:S03]  /*af60*/  @P3 IMAD.IADD R45, R18, 0x1, -R25 ;  /* 0x00000001122d3824 */ /* 0x001fc600078e0a19 */
[----:B------:R-:W-:Y:S01]  /*af70*/  LEA.HI.X R17, R36, R23, R37, 0x3, P2 ;  /* 0x0000001724117211 */ /* 0x000fe200010f1c25 */
[----:B------:R-:W-:Y:S01]  /*af80*/  IMAD.MOV.U32 R37, RZ, RZ, R13 ;  /* 0x000000ffff257224 */ /* 0x000fe200078e000d */
[----:B------:R-:W-:Y:S01]  /*af90*/  IADD3 R36, PT, PT, R48, 0x1, RZ ;  /* 0x0000000130247810 */ /* 0x000fe20007ffe0ff */
[----:B------:R-:W-:-:S04]  /*afa0*/  @P3 IMAD.WIDE.U32 R44, R45, 0x20, R38 ;  /* 0x000000202d2c3825 */ /* 0x000fc800078e0026 */
[----:B------:R-:W-:Y:S01]  /*afb0*/  @!P3 IMAD.MOV.U32 R44, RZ, RZ, R18 ;  /* 0x000000ffff2cb224 */ /* 0x000fe200078e0012 */
[----:B------:R0:W-:Y:S01]  /*afc0*/  STG.E.64 desc[UR8][R16.64], R36 ;  /* 0x0000002410007986 */ /* 0x0001e2000c101b08 */
[----:B------:R-:W-:Y:S02]  /*afd0*/  @!P3 IMAD.MOV.U32 R45, RZ, RZ, RZ ;  /* 0x000000ffff2db224 */ /* 0x000fe400078e00ff */
[C---:B------:R-:W-:Y:S02]  /*afe0*/  IMAD R49, R53.reuse, 0x8, R1 ;  /* 0x0000000835317824 */ /* 0x040fe400078e0201 */
[----:B------:R-:W-:-:S03]  /*aff0*/  VIADD R53, R53, 0x4 ;  /* 0x0000000435357836 */ /* 0x000fc60000000000 */
[----:B------:R-:W-:Y:S04]  /*b000*/  STL.64 [R49+0x10], R18 ;  /* 0x0000101231007387 */ /* 0x000fe80000100a00 */
[----:B------:R1:W-:Y:S01]  /*b010*/  STL.64 [R49+0x8], R46 ;  /* 0x0000082e31007387 */ /* 0x0003e20000100a00 */
[----:B0-----:R-:W-:Y:S02]  /*b020*/  LEA R36, P2, R44, R22, 0x3 ;  /* 0x000000162c247211 */ /* 0x001fe400078418ff */
[----:B------:R-:W-:Y:S02]  /*b030*/  IADD3 R16, PT, PT, R24, 0x3, RZ ;  /* 0x0000000318107810 */ /* 0x000fe40007ffe0ff */
[----:B------:R-:W-:Y:S01]  /*b040*/  LEA.HI.X R37, R44, R23, R45, 0x3, P2 ;  /* 0x000000172c257211 */ /* 0x000fe200010f1c2d */
[----:B------:R-:W-:Y:S01]  /*b050*/  VIADD R44, R48, 0x2 ;  /* 0x00000002302c7836 */ /* 0x000fe20000000000 */
[----:B------:R-:W-:Y:S01]  /*b060*/  ISETP.GE.U32.AND P2, PT, R16, R25, PT ;  /* 0x000000191000720c */ /* 0x000fe20003f46070 */
[----:B------:R-:W-:-:S02]  /*b070*/  IMAD.MOV.U32 R45, RZ, RZ, R13 ;  /* 0x000000ffff2d7224 */ /* 0x000fc400078e000d */
[----:B-1----:R-:W-:-:S03]  /*b080*/  IMAD.MOV.U32 R46, RZ, RZ, R24 ;  /* 0x000000ffff2e7224 */ /* 0x002fc600078e0018 */
[----:B------:R0:W-:Y:S01]  /*b090*/  STG.E.64 desc[UR8][R36.64], R44 ;  /* 0x0000002c24007986 */ /* 0x0001e2000c101b08 */
[----:B------:R-:W-:-:S03]  /*b0a0*/  VIADD R24, R24, 0x4 ;  /* 0x0000000418187836 */ /* 0x000fc60000000000 */
[----:B------:R2:W-:Y:S03]  /*b0b0*/  STL.64 [R49], R46 ;  /* 0x0000002e31007387 */ /* 0x0005e60000100a00 */
[----:B------:R-:W-:-:S05]  /*b0c0*/  @P2 IADD3 R17, PT, PT, R16, -R25, RZ ;  /* 0x8000001910112210 */ /* 0x000fca0007ffe0ff */
[----:B------:R-:W-:Y:S01]  /*b0d0*/  @P2 IMAD.WIDE.U32 R18, R17, 0x20, R38 ;  /* 0x0000002011122825 */ /* 0x000fe200078e0026 */
[----:B0-----:R-:W-:-:S03]  /*b0e0*/  IADD3 R44, PT, PT, R48, 0x3, RZ ;  /* 0x00000003302c7810 */ /* 0x001fc60007ffe0ff */
[----:B------:R-:W-:Y:S02]  /*b0f0*/  @!P2 IMAD.MOV.U32 R18, RZ, RZ, R16 ;  /* 0x000000ffff12a224 */ /* 0x000fe400078e0010 */
[----:B------:R-:W-:Y:S02]  /*b100*/  @!P2 IMAD.MOV.U32 R19, RZ, RZ, RZ ;  /* 0x000000ffff13a224 */ /* 0x000fe400078e00ff */
[----:B------:R-:W-:Y:S01]  /*b110*/  IMAD.MOV.U32 R17, RZ, RZ, 0x3000000 ;  /* 0x03000000ff117424 */ /* 0x000fe200078e00ff */
[----:B------:R-:W-:-:S04]  /*b120*/  LEA R36, P2, R18, R22, 0x3 ;  /* 0x0000001612247211 */ /* 0x000fc800078418ff */
[----:B------:R-:W-:Y:S01]  /*b130*/  LEA.HI.X R37, R18, R23, R19, 0x3, P2 ;  /* 0x0000001712257211 */ /* 0x000fe200010f1c13 */
[----:B------:R2:W-:Y:S01]  /*b140*/  STL.64 [R49+0x18], R16 ;  /* 0x0000181031007387 */ /* 0x0005e20000100a00 */
[----:B------:R-:W-:-:S03]  /*b150*/  ISETP.NE.AND P2, PT, R53, R26, PT ;  /* 0x0000001a3500720c */ /* 0x000fc60003f45270 */
[----:B------:R2:W-:Y:S10]  /*b160*/  STG.E.64 desc[UR8][R36.64], R44 ;  /* 0x0000002c24007986 */ /* 0x0005f4000c101b08 */
[----:B------:R-:W-:Y:S05]  /*b170*/  @P2 BRA `(.L_x_138) ;  /* 0xfffffffc001c2947 */ /* 0x000fea000383ffff */
.L_x_137:
[----:B------:R-:W-:Y:S05]  /*b180*/  BSYNC.RECONVERGENT B6 ;  /* 0x0000000000067941 */ /* 0x000fea0003800200 */
.L_x_136:
[----:B------:R-:W-:Y:S01]  /*b190*/  IMAD.MOV.U32 R32, RZ, RZ, R24 ;  /* 0x000000ffff207224 */ /* 0x000fe200078e0018 */
[----:B------:R-:W-:Y:S06]  /*b1a0*/  @!P1 BRA `(.L_x_135) ;  /* 0x0000000000b89947 */ /* 0x000fec0003800000 */
[----:B------:R-:W-:Y:S01]  /*b1b0*/  ISETP.GE.U32.AND P1, PT, R24, R25, PT ;  /* 0x000000191800720c */ /* 0x000fe20003f26070 */
[----:B--2---:R-:W-:Y:S02]  /*b1c0*/  IMAD R45, R26, 0x8, R1 ;  /* 0x000000081a2d7824 */ /* 0x004fe400078e0201 */
[----:B------:R-:W-:Y:S02]  /*b1d0*/  IMAD.IADD R18, R20, 0x1, R26 ;  /* 0x0000000114127824 */ /* 0x000fe400078e021a */
[----:B------:R-:W-:Y:S02]  /*b1e0*/  IMAD.MOV.U32 R19, RZ, RZ, R13 ;  /* 0x000000ffff137224 */ /* 0x000fe400078e000d */
[----:B------:R-:W-:-:S06]  /*b1f0*/  VIADD R32, R24, 0x1 ;  /* 0x0000000118207836 */ /* 0x000fcc0000000000 */
[----:B------:R-:W-:-:S05]  /*b200*/  @P1 IADD3 R17, PT, PT, R24, -R25, RZ ;  /* 0x8000001918111210 */ /* 0x000fca0007ffe0ff */
[----:B------:R-:W-:-:S04]  /*b210*/  @P1 IMAD.WIDE.U32 R16, R17, 0x20, R38 ;  /* 0x0000002011101825 */ /* 0x000fc800078e0026 */
[----:B------:R-:W-:Y:S02]  /*b220*/  @!P1 IMAD.MOV.U32 R16, RZ, RZ, R24 ;  /* 0x000000ffff109224 */ /* 0x000fe400078e0018 */
[----:B------:R-:W-:-:S03]  /*b230*/  @!P1 IMAD.MOV.U32 R17, RZ, RZ, RZ ;  /* 0x000000ffff119224 */ /* 0x000fc600078e00ff */
[----:B------:R-:W-:-:S04]  /*b240*/  LEA R14, P1, R16, R22, 0x3 ;  /* 0x00000016100e7211 */ /* 0x000fc800078218ff */
[----:B------:R-:W-:Y:S01]  /*b250*/  LEA.HI.X R15, R16, R23, R17, 0x3, P1 ;  /* 0x00000017100f7211 */ /* 0x000fe200008f1c11 */
[----:B------:R-:W-:Y:S01]  /*b260*/  IMAD.MOV.U32 R17, RZ, RZ, 0x3000000 ;  /* 0x03000000ff117424 */ /* 0x000fe200078e00ff */
[----:B------:R-:W-:Y:S02]  /*b270*/  MOV R16, R24 ;  /* 0x0000001800107202 */ /* 0x000fe40000000f00 */
[----:B------:R-:W-:Y:S01]  /*b280*/  ISETP.NE.AND P1, PT, R50, 0x1, PT ;  /* 0x000000013200780c */ /* 0x000fe20003f25270 */
[----:B------:R0:W-:Y:S04]  /*b290*/  STG.E.64 desc[UR8][R14.64], R18 ;  /* 0x000000120e007986 */ /* 0x0001e8000c101b08 */
[----:B------:R0:W-:Y:S08]  /*b2a0*/  STL.64 [R45], R16 ;  /* 0x000000102d007387 */ /* 0x0001f00000100a00 */
[----:B------:R-:W-:Y:S05]  /*b2b0*/  @!P1 BRA `(.L_x_135) ;  /* 0x0000000000749947 */ /* 0x000fea0003800000 */
[----:B------:R-:W-:Y:S01]  /*b2c0*/  ISETP.GE.U32.AND P1, PT, R32, R25, PT ;  /* 0x000000192000720c */ /* 0x000fe20003f26070 */
[----:B0-----:R-:W-:Y:S01]  /*b2d0*/  VIADD R16, R18, 0x1 ;  /* 0x0000000112107836 */ /* 0x001fe20000000000 */
[----:B------:R-:W-:-:S11]  /*b2e0*/  MOV R17, R13 ;  /* 0x0000000d00117202 */ /* 0x000fd60000000f00 */
        /* <DEDUP_REMOVED lines=8> */
[----:B------:R-:W-:Y:S02]  /*b370*/  IMAD.MOV.U32 R37, RZ, RZ, 0x3000000 ;  /* 0x03000000ff257424 */ /* 0x000fe400078e00ff */
[----:B------:R1:W-:Y:S01]  /*b380*/  STG.E.64 desc[UR8][R14.64], R16 ;  /* 0x000000100e007986 */ /* 0x0003e2000c101b08 */
[----:B------:R-:W-:-:S03]  /*b390*/  VIADD R32, R24, 0x2 ;  /* 0x0000000218207836 */ /* 0x000fc60000000000 */
[----:B------:R1:W-:Y:S06]  /*b3a0*/  STL.64 [R45+0x8], R36 ;  /* 0x000008242d007387 */ /* 0x0003ec0000100a00 */
[----:B------:R-:W-:Y:S05]  /*b3b0*/  @!P1 BRA `(.L_x_135) ;  /* 0x0000000000349947 */ /* 0x000fea0003800000 */
[----:B------:R-:W-:Y:S02]  /*b3c0*/  ISETP.GE.U32.AND P1, PT, R32, R25, PT ;  /* 0x000000192000720c */ /* 0x000fe40003f26070 */
[----:B------:R-:W-:-:S11]  /*b3d0*/  IADD3 R12, PT, PT, R18, 0x2, RZ ;  /* 0x00000002120c7810 */ /* 0x000fd60007ffe0ff */
[----:B-1----:R-:W-:-:S04]  /*b3e0*/  @P1 IMAD.IADD R17, R32, 0x1, -R25 ;  /* 0x0000000120111824 */ /* 0x002fc800078e0a19 */
[----:B------:R-:W-:-:S04]  /*b3f0*/  @P1 IMAD.WIDE.U32 R16, R17, 0x20, R38 ;  /* 0x0000002011101825 */ /* 0x000fc800078e0026 */
[----:B------:R-:W-:Y:S02]  /*b400*/  @!P1 IMAD.MOV.U32 R16, RZ, RZ, R32 ;  /* 0x000000ffff109224 */ /* 0x000fe400078e0020 */
[----:B------:R-:W-:-:S03]  /*b410*/  @!P1 IMAD.MOV.U32 R17, RZ, RZ, RZ ;  /* 0x000000ffff119224 */ /* 0x000fc600078e00ff */
[----:B------:R-:W-:-:S04]  /*b420*/  LEA R14, P1, R16, R22, 0x3 ;  /* 0x00000016100e7211 */ /* 0x000fc800078218ff */
[----:B------:R-:W-:Y:S01]  /*b430*/  LEA.HI.X R15, R16, R23, R17, 0x3, P1 ;  /* 0x00000017100f7211 */ /* 0x000fe200008f1c11 */
[----:B------:R-:W-:Y:S02]  /*b440*/  IMAD.MOV.U32 R16, RZ, RZ, R32 ;  /* 0x000000ffff107224 */ /* 0x000fe400078e0020 */
[----:B------:R-:W-:Y:S02]  /*b450*/  IMAD.MOV.U32 R17, RZ, RZ, 0x3000000 ;  /* 0x03000000ff117424 */ /* 0x000fe400078e00ff */
[----:B------:R3:W-:Y:S01]  /*b460*/  STG.E.64 desc[UR8][R14.64], R12 ;  /* 0x0000000c0e007986 */ /* 0x0007e2000c101b08 */
[----:B------:R-:W-:-:S03]  /*b470*/  VIADD R32, R24, 0x3 ;  /* 0x0000000318207836 */ /* 0x000fc60000000000 */
[----:B------:R3:W-:Y:S04]  /*b480*/  STL.64 [R45+0x10], R16 ;  /* 0x000010102d007387 */ /* 0x0007e80000100a00 */
.L_x_135:
[----:B------:R-:W-:Y:S05]  /*b490*/  BSYNC.RECONVERGENT B5 ;  /* 0x0000000000057941 */ /* 0x000fea0003800200 */
.L_x_134:
[----:B------:R-:W-:Y:S04]  /*b4a0*/  BSSY.RECONVERGENT B5, `(.L_x_139) ;  /* 0x000005b000057945 */ /* 0x000fe80003800200 */
[----:B------:R-:W-:Y:S05]  /*b4b0*/  @!P0 BRA `(.L_x_140) ;  /* 0x0000000400648947 */ /* 0x000fea0003800000 */
[----:B------:R-:W-:Y:S01]  /*b4c0*/  VIADD R51, R51, 0xfffffff2 ;  /* 0xfffffff233337836 */ /* 0x000fe20000000000 */
[----:B------:R-:W-:Y:S01]  /*b4d0*/  LOP3.LUT R20, R27, 0x3, RZ, 0xc0, !PT ;  /* 0x000000031b147812 */ /* 0x000fe200078ec0ff */
[----:B------:R-:W-:Y:S01]  /*b4e0*/  BSSY.RECONVERGENT B6, `(.L_x_141) ;  /* 0x0000033000067945 */ /* 0x000fe20003800200 */
[----:B------:R-:W-:Y:S02]  /*b4f0*/  HFMA2 R24, -RZ, RZ, 0, 0 ;  /* 0x00000000ff187431 */ /* 0x000fe400000001ff */
[----:B------:R-:W-:Y:S02]  /*b500*/  ISETP.GE.U32.AND P1, PT, R51, 0x3, PT ;  /* 0x000000033300780c */ /* 0x000fe40003f26070 */
[----:B------:R-:W-:-:S11]  /*b510*/  ISETP.NE.AND P0, PT, R20, RZ, PT ;  /* 0x000000ff1400720c */ /* 0x000fd60003f05270 */
[----:B------:R-:W-:Y:S05]  /*b520*/  @!P1 BRA `(.L_x_142) ;  /* 0x0000000000b89947 */ /* 0x000fea0003800000 */
[----:B------:R-:W4:Y:S01]  /*b530*/  LDC R25, c[0x0][0x398] ;  /* 0x0000e600ff197b82 */ /* 0x000f220000000800 */
[----:B------:R-:W-:Y:S01]  /*b540*/  LOP3.LUT R24, R27, 0xfffffffc, RZ, 0xc0, !PT ;  /* 0xfffffffc1b187812 */ /* 0x000fe200078ec0ff */
[----:B--2---:R-:W-:-:S06]  /*b550*/  IMAD.MOV.U32 R49, RZ, RZ, RZ ;  /* 0x000000ffff317224 */ /* 0x004fcc00078e00ff */
[----:B------:R-:W2:Y:S02]  /*b560*/  LDC.64 R22, c[0x0][0x380] ;  /* 0x0000e000ff167b82 */ /* 0x000ea40000000a00 */
.L_x_143:
[----:B-1----:R-:W-:-:S05]  /*b570*/  IMAD R36, R49, 0x8, R1 ;  /* 0x0000000831247824 */ /* 0x002fca00078e0201 */
[----:B0--3--:R-:W3:Y:S04]  /*b580*/  LDL.128 R12, [R36] ;  /* 0x00000000240c7983 */ /* 0x009ee80000100c00 */
[----:B------:R2:W5:Y:S01]  /*b590*/  LDL.128 R16, [R36+0x10] ;  /* 0x0000100024107983 */ /* 0x0005620000100c00 */
[C---:B------:R-:W-:Y:S02]  /*b5a0*/  IMAD.IADD R26, R49.reuse, 0x1, R32 ;  /* 0x00000001311a7824 */ /* 0x040fe400078e0220 */
[----:B------:R-:W-:Y:S02]  /*b5b0*/  VIADD R49, R49, 0x4 ;  /* 0x0000000431317836 */ /* 0x000fe40000000000 */
[C---:B------:R-:W-:Y:S01]  /*b5c0*/  VIADD R46, R26.reuse, 0x1 ;  /* 0x000000011a2e7836 */ /* 0x040fe20000000000 */
[C---:B----4-:R-:W-:Y:S01]  /*b5d0*/  ISETP.GE.U32.AND P1, PT, R26.reuse, R25, PT ;  /* 0x000000191a00720c */ /* 0x050fe20003f26070 */
[----:B------:R-:W-:-:S12]  /*b5e0*/  VIADD R48, R26, 0x2 ;  /* 0x000000021a307836 */ /* 0x000fd80000000000 */
[----:B------:R-:W-:Y:S01]  /*b5f0*/  @P1 IMAD.IADD R37, R26, 0x1, -R25 ;  /* 0x000000011a251824 */ /* 0x000fe200078e0a19 */
[----:B------:R-:W-:Y:S01]  /*b600*/  @!P1 MOV R44, R26 ;  /* 0x0000001a002c9202 */ /* 0x000fe20000000f00 */
[----:B------:R-:W-:Y:S02]  /*b610*/  @!P1 IMAD.MOV.U32 R45, RZ, RZ, RZ ;  /* 0x000000ffff2d9224 */ /* 0x000fe400078e00ff */
[----:B------:R-:W-:Y:S01]  /*b620*/  @P1 IMAD.WIDE.U32 R44, R37, 0x20, R38 ;  /* 0x00000020252c1825 */ /* 0x000fe200078e0026 */
[----:B------:R-:W-:-:S03]  /*b630*/  ISETP.GE.U32.AND P1, PT, R46, R25, PT ;  /* 0x000000192e00720c */ /* 0x000fc60003f26070 */
[----:B------:R-:W-:Y:S01]  /*b640*/  VIADD R26, R26, 0x3 ;  /* 0x000000031a1a7836 */ /* 0x000fe20000000000 */
[----:B--2---:R-:W-:-:S04]  /*b650*/  LEA R36, P2, R44, R22, 0x3 ;  /* 0x000000162c247211 */ /* 0x004fc800078418ff */
[----:B------:R-:W-:Y:S02]  /*b660*/  LEA.HI.X R37, R44, R23, R45, 0x3, P2 ;  /* 0x000000172c257211 */ /* 0x000fe400010f1c2d */
[----:B------:R-:W-:-:S03]  /*b670*/  ISETP.GE.U32.AND P2, PT, R26, R25, PT ;  /* 0x000000191a00720c */ /* 0x000fc60003f46070 */
[----:B------:R-:W-:-:S04]  /*b680*/  @P1 IMAD.IADD R45, R46, 0x1, -R25 ;  /* 0x000000012e2d1824 */ /* 0x000fc800078e0a19 */
[----:B------:R-:W-:Y:S01]  /*b690*/  @P1 IMAD.WIDE.U32 R44, R45, 0x20, R38 ;  /* 0x000000202d2c1825 */ /* 0x000fe200078e0026 */
[----:B------:R-:W-:-:S03]  /*b6a0*/  @!P1 MOV R45, RZ ;  /* 0x000000ff002d9202 */ /* 0x000fc60000000f00 */
[----:B------:R-:W-:Y:S01]  /*b6b0*/  @!P1 IMAD.MOV.U32 R44, RZ, RZ, R46 ;  /* 0x000000ffff2c9224 */ /* 0x000fe200078e002e */
[----:B------:R-:W-:-:S04]  /*b6c0*/  ISETP.GE.U32.AND P1, PT, R48, R25, PT ;  /* 0x000000193000720c */ /* 0x000fc80003f26070 */
[----:B------:R-:W-:-:S04]  /*b6d0*/  LEA R50, P3, R44, R22, 0x3 ;  /* 0x000000162c327211 */ /* 0x000fc800078618ff */
[----:B------:R-:W-:Y:S01]  /*b6e0*/  LEA.HI.X R51, R44, R23, R45, 0x3, P3 ;  /* 0x000000172c337211 */ /* 0x000fe200018f1c2d */
[----:B------:R-:W-:-:S04]  /*b6f0*/  @P2 IMAD.IADD R45, R26, 0x1, -R25 ;  /* 0x000000011a2d2824 */ /* 0x000fc800078e0a19 */
[----:B------:R-:W-:Y:S02]  /*b700*/  @P1 IMAD.IADD R47, R48, 0x1, -R25 ;  /* 0x00000001302f1824 */ /* 0x000fe400078e0a19 */
[----:B------:R-:W-:-:S04]  /*b710*/  @P2 IMAD.WIDE.U32 R44, R45, 0x20, R38 ;  /* 0x000000202d2c2825 */ /* 0x000fc800078e0026 */
[----:B------:R-:W-:Y:S01]  /*b720*/  @P1 IMAD.WIDE.U32 R46, R47, 0x20, R38 ;  /* 0x000000202f2e1825 */ /* 0x000fe200078e0026 */
[----:B------:R-:W-:-:S03]  /*b730*/  @!P1 MOV R46, R48 ;  /* 0x00000030002e9202 */ /* 0x000fc60000000f00 */
[----:B------:R-:W-:Y:S02]  /*b740*/  @!P2 IMAD.MOV.U32 R44, RZ, RZ, R26 ;  /* 0x000000ffff2ca224 */ /* 0x000fe400078e001a */
[----:B------:R-:W-:Y:S02]  /*b750*/  @!P1 IMAD.MOV.U32 R47, RZ, RZ, RZ ;  /* 0x000000ffff2f9224 */ /* 0x000fe400078e00ff */
[----:B------:R-:W-:Y:S01]  /*b760*/  @!P2 IMAD.MOV.U32 R45, RZ, RZ, RZ ;  /* 0x000000ffff2da224 */ /* 0x000fe200078e00ff */
[----:B---3--:R0:W-:Y:S04]  /*b770*/  STG.E.64 desc[UR8][R36.64], R12 ;  /* 0x0000000c24007986 */ /* 0x0081e8000c101b08 */
[----:B------:R1:W-:Y:S01]  /*b780*/  STG.E.64 desc[UR8][R50.64], R14 ;  /* 0x0000000e32007986 */ /* 0x0003e2000c101b08 */
[----:B0-----:R-:W-:-:S02]  /*b790*/  LEA R36, P1, R46, R22, 0x3 ;  /* 0x000000162e247211 */ /* 0x001fc400078218ff */
[----:B------:R-:W-:Y:S02]  /*b7a0*/  LEA R12, P2, R44, R22, 0x3 ;  /* 0x000000162c0c7211 */ /* 0x000fe400078418ff */
[-C--:B------:R-:W-:Y:S02]  /*b7b0*/  LEA.HI.X R37, R46, R23.reuse, R47, 0x3, P1 ;  /* 0x000000172e257211 */ /* 0x080fe400008f1c2f */
[----:B------:R-:W-:Y:S02]  /*b7c0*/  LEA.HI.X R13, R44, R23, R45, 0x3, P2 ;  /* 0x000000172c0d7211 */ /* 0x000fe400010f1c2d */
[----:B------:R-:W-:Y:S01]  /*b7d0*/  ISETP.NE.AND P1, PT, R49, R24, PT ;  /* 0x000000183100720c */ /* 0x000fe20003f25270 */
[----:B-----5:R1:W-:Y:S04]  /*b7e0*/  STG.E.64 desc[UR8][R36.64], R16 ;  /* 0x0000001024007986 */ /* 0x0203e8000c101b08 */
[----:B------:R1:W-:Y:S08]  /*b7f0*/  STG.E.64 desc[UR8][R12.64], R18 ;  /* 0x000000120c007986 */ /* 0x0003f0000c101b08 */
[----:B------:R-:W-:Y:S05]  /*b800*/  @P1 BRA `(.L_x_143) ;  /* 0xfffffffc00581947 */ /* 0x000fea000383ffff */
.L_x_142:
[----:B------:R-:W-:Y:S05]  /*b810*/  BSYNC.RECONVERGENT B6 ;  /* 0x0000000000067941 */ /* 0x000fea0003800200 */
.L_x_141:
[----:B------:R-:W-:Y:S05]  /*b820*/  @!P0 BRA `(.L_x_140) ;  /* 0x0000000000888947 */ /* 0x000fea0003800000 */
[----:B------:R-:W-:-:S05]  /*b830*/  LEA R26, R24, R1, 0x3 ;  /* 0x00000001181a7211 */ /* 0x000fca00078e18ff */
[----:B01-3--:R-:W3:Y:S01]  /*b840*/  LDL.128 R12, [R26] ;  /* 0x000000001a0c7983 */ /* 0x00bee20000100c00 */
[----:B------:R-:W-:-:S05]  /*b850*/  IMAD.IADD R24, R24, 0x1, R32 ;  /* 0x0000000118187824 */ /* 0x000fca00078e0220 */
[----:B------:R-:W-:-:S13]  /*b860*/  ISETP.GE.U32.AND P0, PT, R24, R25, PT ;  /* 0x000000191800720c */ /* 0x000fda0003f06070 */
[----:B------:R-:W-:-:S04]  /*b870*/  @P0 IMAD.IADD R19, R24, 0x1, -R25 ;  /* 0x0000000118130824 */ /* 0x000fc800078e0a19 */
[----:B------:R-:W-:-:S04]  /*b880*/  @P0 IMAD.WIDE.U32 R18, R19, 0x20, R38 ;  /* 0x0000002013120825 */ /* 0x000fc800078e0026 */
[----:B------:R-:W-:Y:S02]  /*b890*/  @!P0 IMAD.MOV.U32 R18, RZ, RZ, R24 ;  /* 0x000000ffff128224 */ /* 0x000fe400078e0018 */
[----:B------:R-:W-:-:S03]  /*b8a0*/  @!P0 IMAD.MOV.U32 R19, RZ, RZ, RZ ;  /* 0x000000ffff138224 */ /* 0x000fc600078e00ff */
[----:B--2---:R-:W-:-:S04]  /*b8b0*/  LEA R16, P0, R18, R22, 0x3 ;  /* 0x0000001612107211 */ /* 0x004fc800078018ff */
[----:B------:R-:W-:Y:S02]  /*b8c0*/  LEA.HI.X R17, R18, R23, R19, 0x3, P0 ;  /* 0x0000001712117211 */ /* 0x000fe400000f1c13 */
[----:B------:R-:W-:-:S03]  /*b8d0*/  ISETP.NE.AND P0, PT, R20, 0x1, PT ;  /* 0x000000011400780c */ /* 0x000fc60003f05270 */
[----:B---3--:R4:W-:Y:S10]  /*b8e0*/  STG.E.64 desc[UR8][R16.64], R12 ;  /* 0x0000000c10007986 */ /* 0x0089f4000c101b08 */
[----:B------:R-:W-:Y:S05]  /*b8f0*/  @!P0 BRA `(.L_x_140) ;  /* 0x0000000000548947 */ /* 0x000fea0003800000 */
[----:B----4-:R-:W-:-:S04]  /*b900*/  IADD3 R12, PT, PT, R24, 0x1, RZ ;  /* 0x00000001180c7810 */ /* 0x010fc80007ffe0ff */
[----:B------:R-:W-:-:S13]  /*b910*/  ISETP.GE.U32.AND P0, PT, R12, R25, PT ;  /* 0x000000190c00720c */ /* 0x000fda0003f06070 */
[----:B------:R-:W-:-:S04]  /*b920*/  @P0 IMAD.IADD R17, R12, 0x1, -R25 ;  /* 0x000000010c110824 */ /* 0x000fc800078e0a19 */
        /* <DEDUP_REMOVED lines=8> */
[----:B0-----:R-:W2:Y:S01]  /*b9b0*/  LDL.64 R12, [R26+0x10] ;  /* 0x000010001a0c7983 */ /* 0x001ea20000100a00 */
        /* <DEDUP_REMOVED lines=9> */
.L_x_140:
[----:B------:R-:W-:Y:S05]  /*ba50*/  BSYNC.RECONVERGENT B5 ;  /* 0x0000000000057941 */ /* 0x000fea0003800200 */
.L_x_139:
[--C-:B------:R-:W-:Y:S01]  /*ba60*/  IMAD.IADD R27, R27, 0x1, R32.reuse ;  /* 0x000000011b1b7824 */ /* 0x100fe200078e0220 */
[----:B------:R-:W-:Y:S01]  /*ba70*/  LOP3.LUT R21, R21, 0x7fffffff, RZ, 0xc0, !PT ;  /* 0x7fffffff15157812 */ /* 0x000fe200078ec0ff */
[----:B------:R-:W-:-:S03]  /*ba80*/  IMAD.MOV.U32 R20, RZ, RZ, R32 ;  /* 0x000000ffff147224 */ /* 0x000fc600078e0020 */
[----:B------:R-:W-:Y:S01]  /*ba90*/  MOV R32, R27 ;  /* 0x0000001b00207202 */ /* 0x000fe20000000f00 */
[----:B------:R-:W-:Y:S06]  /*baa0*/  BRA `(.L_x_121) ;  /* 0x0000006c00f87947 */ /* 0x000fec0003800000 */
.L_x_133:
        /* <DEDUP_REMOVED lines=8> */
.L_x_146:
[----:B0-----:R-:W-:Y:S01]  /*bb30*/  ISETP.GE.U32.AND P0, PT, R16, R25, PT ;  /* 0x000000191000720c */ /* 0x001fe20003f06070 */
[----:B-1----:R-:W-:Y:S01]  /*bb40*/  IMAD.MOV.U32 R22, RZ, RZ, R12 ;  /* 0x000000ffff167224 */ /* 0x002fe200078e000c */
[----:B------:R-:W-:-:S11]  /*bb50*/  MOV R23, R13 ;  /* 0x0000000d00177202 */ /* 0x000fd60000000f00 */
[----:B------:R-:W-:Y:S02]  /*bb60*/  @P0 IMAD.IADD R15, R16, 0x1, -R25 ;  /* 0x00000001100f0824 */ /* 0x000fe400078e0a19 */
        /* <DEDUP_REMOVED lines=9> */
.L_x_145:
[----:B------:R-:W-:Y:S05]  /*bc00*/  BSYNC.RECONVERGENT B5 ;  /* 0x0000000000057941 */ /* 0x000fea0003800200 */
.L_x_144:
[----:B------:R-:W-:Y:S01]  /*bc10*/  ISETP.NE.AND P0, PT, R16, RZ, PT ;  /* 0x000000ff1000720c */ /* 0x000fe20003f05270 */
[----:B------:R-:W-:Y:S01]  /*bc20*/  BSSY.RECONVERGENT B5, `(.L_x_147) ;  /* 0x000000b000057945 */ /* 0x000fe20003800200 */
[----:B------:R-:W-:-:S11]  /*bc30*/  IMAD.MOV.U32 R12, RZ, RZ, RZ ;  /* 0x000000ffff0c7224 */ /* 0x000fd600078e00ff */
[----:B------:R-:W-:Y:S05]  /*bc40*/  @!P0 BRA `(.L_x_148) ;  /* 0x0000000000208947 */ /* 0x000fea0003800000 */
[----:B------:R-:W-:-:S13]  /*bc50*/  ISETP.GE.U32.AND P0, PT, R16, R25, PT ;  /* 0x000000191000720c */ /* 0x000fda0003f06070 */
[----:B------:R-:W-:Y:S01]  /*bc60*/  @P0 IMAD.IADD R25, R16, 0x1, -R25 ;  /* 0x0000000110190824 */ /* 0x000fe200078e0a19 */
[----:B------:R-:W-:Y:S01]  /*bc70*/  @!P0 MOV R13, RZ ;  /* 0x000000ff000d8202 */ /* 0x000fe20000000f00 */
[----:B------:R-:W-:Y:S02]  /*bc80*/  @!P0 IMAD.MOV.U32 R12, RZ, RZ, R16 ;  /* 0x000000ffff0c8224 */ /* 0x000fe400078e0010 */
[----:B------:R-:W-:-:S03]  /*bc90*/  @P0 IMAD.WIDE.U32 R12, R25, 0x20, R38 ;  /* 0x00000020190c0825 */ /* 0x000fc600078e0026 */
[----:B------:R-:W-:-:S04]  /*bca0*/  LEA R22, P0, R12, R22, 0x3 ;  /* 0x000000160c167211 */ /* 0x000fc800078018ff */
[----:B------:R-:W-:-:S05]  /*bcb0*/  LEA.HI.X R23, R12, R23, R13, 0x3, P0 ;  /* 0x000000170c177211 */ /* 0x000fca00000f1c0d */
[----:B------:R0:W5:Y:S04]  /*bcc0*/  LDG.E R12, desc[UR8][R22.64+0x4] ;  /* 0x00000408160c7981 */ /* 0x000168000c1e1900 */
.L_x_148:
[----:B------:R-:W-:Y:S05]  /*bcd0*/  BSYNC.RECONVERGENT B5 ;  /* 0x0000000000057941 */ /* 0x000fea0003800200 */
.L_x_147:
[----:B-----5:R-:W-:Y:S01]  /*bce0*/  ISETP.NE.AND P1, PT, R12, RZ, PT ;  /* 0x000000ff0c00720c */ /* 0x020fe20003f25270 */
[----:B------:R-:W-:Y:S01]  /*bcf0*/  IMAD.MOV.U32 R14, RZ, RZ, 0x5 ;  /* 0x00000005ff0e7424 */ /* 0x000fe200078e00ff */
[----:B------:R-:W-:-:S04]  /*bd00*/  LOP3.LUT R13, R21, 0x7f000000, RZ, 0xc0, !PT ;  /* 0x7f000000150d7812 */ /* 0x000fc800078ec0ff */
[----:B------:R-:W-:-:S04]  /*bd10*/  ISETP.NE.AND.EX P0, PT, R13, 0x5000000, PT, !PT ;  /* 0x050000000d00780c */ /* 0x000fc80003f053f0 */
[----:B------:R-:W-:-:S03]  /*bd20*/  SEL R14, R14, 0x6, !P0 ;  /* 0x000000060e0e7807 */ /* 0x000fc60004000000 */
[----:B------:R-:W-:Y:S01]  /*bd30*/  @P1 IMAD.MOV.U32 R20, RZ, RZ, R12 ;  /* 0x000000ffff141224 */ /* 0x000fe200078e000c */
[----:B------:R-:W-:-:S04]  /*bd40*/  @P1 PRMT R21, R21, 0x4210, R14 ;  /* 0x0000421015151816 */ /* 0x000fc8000000000e */
[----:B------:R-:W-:Y:S01]  /*bd50*/  @!P1 PRMT R21, R21, 0x4210, R14 ;  /* 0x0000421015159816 */ /* 0x000fe2000000000e */
[----:B------:R-:W-:Y:S06]  /*bd60*/  BRA `(.L_x_121) ;  /* 0x0000006c00487947 */ /* 0x000fec0003800000 */
.L_x_114:
[----:B------:R-:W0:Y:S01]  /*bd70*/  LDCU.64 UR4, c[0x0][0x390] ;  /* 0x00007200ff0477ac */ /* 0x000e220008000a00 */
[----:B------:R-:W-:-:S04]  /*bd80*/  SHF.R.U64 R12, R24, 0x1e, R37 ;  /* 0x0000001e180c7819 */ /* 0x000fc80000001225 */
[----:B------:R-:W-:-:S04]  /*bd90*/  LOP3.LUT R12, R12, 0x3fffffc, RZ, 0xc0, !PT ;  /* 0x03fffffc0c0c7812 */ /* 0x000fc800078ec0ff */
[----:B0-----:R-:W-:-:S05]  /*bda0*/  IADD3 R12, P0, PT, R12, UR4, RZ ;  /* 0x000000040c0c7c10 */ /* 0x001fca000ff1e0ff */
[----:B------:R-:W-:-:S05]  /*bdb0*/  IMAD.X R13, RZ, RZ, UR5, P0 ;  /* 0x00000005ff0d7e24 */ /* 0x000fca00080e06ff */
[----:B------:R-:W2:Y:S02]  /*bdc0*/  LDG.E.CONSTANT R16, desc[UR8][R12.64] ;  /* 0x000000080c107981 */ /* 0x000ea4000c1e9900 */
[----:B--2---:R-:W-:-:S13]  /*bdd0*/  ISETP.NE.AND P0, PT, R16, RZ, PT ;  /* 0x000000ff1000720c */ /* 0x004fda0003f05270 */
[----:B------:R-:W-:Y:S05]  /*bde0*/  @!P0 BRA `(.L_x_115) ;  /* 0x00000004006c8947 */ /* 0x000fea0003800000 */
[----:B------:R-:W0:Y:S01]  /*bdf0*/  LDCU UR4, c[0x0][0x398] ;  /* 0x00007300ff0477ac */ /* 0x000e220008000800 */
[----:B------:R-:W-:Y:S01]  /*be00*/  MOV R20, R32 ;  /* 0x0000002000147202 */ /* 0x000fe20000000f00 */
[----:B------:R-:W-:Y:S01]  /*be10*/  IMAD.MOV.U32 R21, RZ, RZ, 0x3000000 ;  /* 0x03000000ff157424 */ /* 0x000fe200078e00ff */
[----:B------:R-:W1:Y:S01]  /*be20*/  LDCU.64 UR6, c[0x0][0x380] ;  /* 0x00007000ff0677ac */ /* 0x000e620008000a00 */
[----:B0-----:R-:W-:-:S13]  /*be30*/  ISETP.GE.U32.AND P0, PT, R32, UR4, PT ;  /* 0x0000000420007c0c */ /* 0x001fda000bf06070 */
[----:B------:R-:W-:Y:S01]  /*be40*/  @P0 VIADD R13, R32, -UR4 ;  /* 0x80000004200d0c36 */ /* 0x000fe20008000000 */
[----:B------:R-:W-:Y:S01]  /*be50*/  @!P0 MOV R14, R32 ;  /* 0x00000020000e8202 */ /* 0x000fe20000000f00 */
[----:B------:R-:W-:Y:S02]  /*be60*/  @!P0 IMAD.MOV.U32 R15, RZ, RZ, RZ ;  /* 0x000000ffff0f8224 */ /* 0x000fe400078e00ff */
[----:B------:R-:W-:-:S03]  /*be70*/  @P0 IMAD.WIDE.U32 R14, R13, 0x20, R38 ;  /* 0x000000200d0e0825 */ /* 0x000fc600078e0026 */
[----:B-1----:R-:W-:-:S04]  /*be80*/  LEA R12, P0, R14, UR6, 0x3 ;  /* 0x000000060e0c7c11 */ /* 0x002fc8000f8018ff */
[----:B------:R-:W-:Y:S01]  /*be90*/  LEA.HI.X R13, R14, UR7, R15, 0x3, P0 ;  /* 0x000000070e0d7c11 */ /* 0x000fe200080f1c0f */
[----:B------:R-:W-:Y:S02]  /*bea0*/  IMAD.MOV.U32 R14, RZ, RZ, R16 ;  /* 0x000000ffff0e7224 */ /* 0x000fe400078e0010 */
[----:B------:R-:W-:Y:S02]  /*beb0*/  IMAD.MOV.U32 R15, RZ, RZ, RZ ;  /* 0x000000ffff0f7224 */ /* 0x000fe400078e00ff */
[----:B------:R-:W-:-:S03]  /*bec0*/  VIADD R16, R32, 0x1 ;  /* 0x0000000120107836 */ /* 0x000fc60000000000 */
[----:B------:R0:W-:Y:S01]  /*bed0*/  STG.E.64 desc[UR8][R12.64], R14 ;  /* 0x0000000e0c007986 */ /* 0x0001e2000c101b08 */
[----:B------:R-:W-:Y:S01]  /*bee0*/  IMAD.MOV.U32 R32, RZ, RZ, R16 ;  /* 0x000000ffff207224 */ /* 0x000fe200078e0010 */
[----:B------:R-:W-:Y:S06]  /*bef0*/  BRA `(.L_x_121) ;  /* 0x0000006800e47947 */ /* 0x000fec0003800000 */
.L_x_113:
        /* <DEDUP_REMOVED lines=10> */
[----:B------:R-:W-:-:S05]  /*bfa0*/  LEA.HI.X R15, R15, UR7, R16, 0x3, P0 ;  /* 0x000000070f0f7c11 */ /* 0x000fca00080f1c10 */
[----:B------:R-:W2:Y:S02]  /*bfb0*/  LDG.E.64 R20, desc[UR8][R14.64] ;  /* 0x000000080e147981 */ /* 0x000ea4000c1e1b00 */
        /* <DEDUP_REMOVED lines=10> */
.L_x_112:
        /* <DEDUP_REMOVED lines=13> */
[----:B------:R-:W-:Y:S01]  /*c130*/  @!P0 IMAD.MOV.U32 R15, RZ, RZ, RZ ;  /* 0x000000ffff0f8224 */ /* 0x000fe200078e00ff */
[----:B------:R-:W-:Y:S02]  /*c140*/  @P0 MOV R15, R13 ;  /* 0x0000000d000f0202 */ /* 0x000fe40000000f00 */
[----:B-1----:R-:W-:-:S04]  /*c150*/  LEA R20, P0, R14, UR6, 0x3 ;  /* 0x000000060e147c11 */ /* 0x002fc8000f8018ff */
[----:B------:R-:W-:-:S06]  /*c160*/  LEA.HI.X R21, R14, UR7, R15, 0x3, P0 ;  /* 0x000000070e157c11 */ /* 0x000fcc00080f1c0f */
[----:B------:R-:W2:Y:S02]  /*c170*/  LDG.E.64 R20, desc[UR8][R20.64] ;  /* 0x0000000814147981 */ /* 0x000ea4000c1e1b00 */
[----:B--2---:R-:W-:-:S04]  /*c180*/  ISETP.GT.U32.AND P0, PT, R20, -0x1, PT ;  /* 0xffffffff1400780c */ /* 0x004fc80003f04070 */
[----:B------:R-:W-:-:S13]  /*c190*/  ISETP.GT.AND.EX P0, PT, R21, -0x1, PT, P0 ;  /* 0xffffffff1500780c */ /* 0x000fda0003f04300 */
[----:B------:R-:W-:Y:S05]  /*c1a0*/  @P0 BRA `(.L_x_115) ;  /* 0x00000000007c0947 */ /* 0x000fea0003800000 */
[----:B------:R-:W-:Y:S01]  /*c1b0*/  LOP3.LUT R21, R21, 0x7fffffff, RZ, 0xc0, !PT ;  /* 0x7fffffff15157812 */ /* 0x000fe200078ec0ff */
[----:B------:R-:W-:Y:S06]  /*c1c0*/  BRA `(.L_x_121) ;  /* 0x0000006800307947 */ /* 0x000fec0003800000 */
.L_x_150:
        /* <DEDUP_REMOVED lines=9> */
[----:B-1----:R-:W-:Y:S01]  /*c260*/  LEA R20, P0, R14, UR6, 0x3 ;  /* 0x000000060e147c11 */ /* 0x002fe2000f8018ff */
[----:B------:R-:W-:-:S03]  /*c270*/  IMAD.WIDE.U32 R12, R11, 0x8, R40 ;  /* 0x000000080b0c7825 */ /* 0x000fc600078e0028 */
[----:B------:R-:W-:Y:S01]  /*c280*/  LEA.HI.X R21, R14, UR7, R15, 0x3, P0 ;  /* 0x000000070e157c11 */ /* 0x000fe200080f1c0f */
[----:B------:R-:W-:-:S05]  /*c290*/  IMAD.MOV.U32 R25, RZ, RZ, R37 ;  /* 0x000000ffff197224 */ /* 0x000fca00078e0025 */
[----:B------:R-:W5:Y:S01]  /*c2a0*/  LDG.E.64 R20, desc[UR8][R20.64] ;  /* 0x0000000814147981 */ /* 0x000f62000c1e1b00 */
[----:B------:R-:W-:-:S03]  /*c2b0*/  VIADD R11, R11, 0x1 ;  /* 0x000000010b0b7836 */ /* 0x000fc60000000000 */
[----:B------:R0:W-:Y:S02]  /*c2c0*/  STG.E.64 desc[UR8][R12.64], R24 ;  /* 0x000000180c007986 */ /* 0x0001e4000c101b08 */
[----:B------:R-:W-:Y:S01]  /*c2d0*/  VIMNMX.U32 R29, PT, PT, R29, R11, !PT ;  /* 0x0000000b1d1d7248 */ /* 0x000fe20007fe0000 */
[----:B------:R-:W-:Y:S06]  /*c2e0*/  BRA `(.L_x_121) ;  /* 0x0000006400e87947 */ /* 0x000fec0003800000 */
.L_x_149:
[----:B------:R-:W0:Y:S01]  /*c2f0*/  LDCU UR4, c[0x0][0x398] ;  /* 0x00007300ff0477ac */ /* 0x000e220008000800 */
[----:B------:R-:W-:Y:S01]  /*c300*/  VIADD R12, R24, 0x1 ;  /* 0x00000001180c7836 */ /* 0x000fe20000000000 */
[----:B------:R-:W1:Y:S04]  /*c310*/  LDCU.64 UR6, c[0x0][0x380] ;  /* 0x00007000ff0677ac */ /* 0x000e680008000a00 */
[----:B0-----:R-:W-:-:S13]  /*c320*/  ISETP.GE.U32.AND P0, PT, R12, UR4, PT ;  /* 0x000000040c007c0c */ /* 0x001fda000bf06070 */
[----:B------:R-:W-:Y:S01]  /*c330*/  @P0 VIADD R15, R12, -UR4 ;  /* 0x800000040c0f0c36 */ /* 0x000fe20008000000 */
[----:B------:R-:W-:-:S03]  /*c340*/  @!P0 MOV R13, RZ ;  /* 0x000000ff000d8202 */ /* 0x000fc60000000f00 */
[----:B------:R-:W-:-:S03]  /*c350*/  @P0 IMAD.WIDE.U32 R12, R15, 0x20, R38 ;  /* 0x000000200f0c0825 */ /* 0x000fc600078e0026 */
[----:B-1----:R-:W-:-:S04]  /*c360*/  LEA R20, P0, R12, UR6, 0x3 ;  /* 0x000000060c147c11 */ /* 0x002fc8000f8018ff */
[----:B------:R-:W-:-:S06]  /*c370*/  LEA.HI.X R21, R12, UR7, R13, 0x3, P0 ;  /* 0x000000070c157c11 */ /* 0x000fcc00080f1c0d */
[----:B------:R-:W5:Y:S01]  /*c380*/  LDG.E.64 R20, desc[UR8][R20.64] ;  /* 0x0000000814147981 */ /* 0x000f62000c1e1b00 */
[----:B------:R-:W-:Y:S05]  /*c390*/  BRA `(.L_x_121) ;  /* 0x0000006400bc7947 */ /* 0x000fea0003800000 */
.L_x_115:
[----:B------:R-:W-:-:S13]  /*c3a0*/  ISETP.NE.AND P0, PT, R11, RZ, PT ;  /* 0x000000ff0b00720c */ /* 0x000fda0003f05270 */
[----:B------:R-:W-:Y:S05]  /*c3b0*/  @!P0 BREAK.RELIABLE B3 ;  /* 0x0000000000038942 */ /* 0x000fea0003800100 */
[----:B------:R-:W-:Y:S05]  /*c3c0*/  @!P0 BRA `(.L_x_151) ;  /* 0x0000006400b88947 */ /* 0x000fea0003800000 */
.L_x_177:
[----:B------:R-:W-:Y:S02]  /*c3d0*/  IMAD.MOV.U32 R26, RZ, RZ, R11 ;  /* 0x000000ffff1a7224 */ /* 0x000fe400078e000b */
[----:B------:R-:W-:-:S04]  /*c3e0*/  VIADD R11, R11, 0xffffffff ;  /* 0xffffffff0b0b7836 */ /* 0x000fc80000000000 */
[----:B-1234-:R-:W-:-:S05]  /*c3f0*/  IMAD.WIDE.U32 R14, R11, 0x8, R40 ;  /* 0x000000080b0e7825 */ /* 0x01efca00078e0028 */
[----:B------:R-:W2:Y:S02]  /*c400*/  LDG.E.64 R46, desc[UR8][R14.64] ;  /* 0x000000080e2e7981 */ /* 0x000ea4000c1e1b00 */
[----:B0-2---:R-:W-:-:S04]  /*c410*/  SHF.R.U32.HI R12, RZ, 0x18, R47 ;  /* 0x00000018ff0c7819 */ /* 0x005fc8000001162f */
[----:B------:R-:W-:-:S05]  /*c420*/  LOP3.LUT R13, R12, 0x7f, RZ, 0xc0, !PT ;  /* 0x0000007f0c0d7812 */ /* 0x000fca00078ec0ff */
[----:B------:R-:W-:-:S05]  /*c430*/  VIADD R12, R13, 0xfffffffb ;  /* 0xfffffffb0d0c7836 */ /* 0x000fca0000000000 */
[----:B------:R-:W-:-:S04]  /*c440*/  LOP3.LUT R12, R12, 0xffff, RZ, 0xc0, !PT ;  /* 0x0000ffff0c0c7812 */ /* 0x000fc800078ec0ff */
[----:B------:R-:W-:-:S13]  /*c450*/  ISETP.GE.U32.AND P0, PT, R12, 0x2, PT ;  /* 0x000000020c00780c */ /* 0x000fda0003f06070 */
[----:B-----5:R-:W-:Y:S05]  /*c460*/  @!P0 BRA `(.L_x_152) ;  /* 0x0000002400508947 */ /* 0x020fea0003800000 */
        /* <DEDUP_REMOVED lines=8> */
[----:B------:R-:W-:Y:S01]  /*c4f0*/  @P0 IADD3 R19, PT, PT, R22, -R49, RZ ;  /* 0x8000003116130210 */ /* 0x000fe20007ffe0ff */
[----:B------:R-:W-:Y:S02]  /*c500*/  @!P0 IMAD.MOV.U32 R16, RZ, RZ, R22 ;  /* 0x000000ffff108224 */ /* 0x000fe400078e0016 */
[----:B------:R-:W-:Y:S02]  /*c510*/  @!P0 IMAD.MOV.U32 R17, RZ, RZ, RZ ;  /* 0x000000ffff118224 */ /* 0x000fe400078e00ff */
[----:B------:R-:W-:-:S03]  /*c520*/  @P0 IMAD.WIDE.U32 R16, R19, 0x20, R38 ;  /* 0x0000002013100825 */ /* 0x000fc600078e0026 */
[----:B-1----:R-:W-:-:S04]  /*c530*/  LEA R18, P1, R16, R12, 0x3 ;  /* 0x0000000c10127211 */ /* 0x002fc800078218ff */
[----:B------:R-:W-:-:S06]  /*c540*/  LEA.HI.X R19, R16, R13, R17, 0x3, P1 ;  /* 0x0000000d10137211 */ /* 0x000fcc00008f1c11 */
[----:B------:R-:W5:Y:S01]  /*c550*/  LDG.E.64 R18, desc[UR8][R18.64] ;  /* 0x0000000812127981 */ /* 0x000f62000c1e1b00 */
[----:B------:R-:W-:-:S04]  /*c560*/  SHF.R.U32.HI R16, RZ, 0x18, R37 ;  /* 0x00000018ff107819 */ /* 0x000fc80000011625 */
[----:B------:R-:W-:-:S04]  /*c570*/  LOP3.LUT R16, R16, 0x7f, RZ, 0xc0, !PT ;  /* 0x0000007f10107812 */ /* 0x000fc800078ec0ff */
[----:B------:R-:W-:-:S13]  /*c580*/  ISETP.GT.AND P1, PT, R16, 0x3, PT ;  /* 0x000000031000780c */ /* 0x000fda0003f24270 */
[----:B------:R-:W-:Y:S05]  /*c590*/  @P1 BRA `(.L_x_155) ;  /* 0x00000000006c1947 */ /* 0x000fea0003800000 */
[----:B------:R-:W-:-:S13]  /*c5a0*/  ISETP.GE.U32.AND P0, PT, R16, 0x2, PT ;  /* 0x000000021000780c */ /* 0x000fda0003f06070 */
[----:B------:R-:W-:Y:S05]  /*c5b0*/  @P0 BRA `(.L_x_156) ;  /* 0x0000000000a00947 */ /* 0x000fea0003800000 */
[C---:B------:R-:W-:Y:S01]  /*c5c0*/  VIADD R16, R32.reuse, 0x1 ;  /* 0x0000000120107836 */ /* 0x040fe20000000000 */
[----:B------:R-:W-:-:S04]  /*c5d0*/  ISETP.GE.U32.AND P1, PT, R32, R49, PT ;  /* 0x000000312000720c */ /* 0x000fc80003f26070 */
[----:B------:R-:W-:-:S09]  /*c5e0*/  ISETP.GE.U32.AND P0, PT, R16, R49, PT ;  /* 0x000000311000720c */ /* 0x000fd20003f06070 */
[----:B------:R-:W-:Y:S02]  /*c5f0*/  @P1 IMAD.IADD R15, R32, 0x1, -R49 ;  /* 0x00000001200f1824 */ /* 0x000fe400078e0a31 */
[----:B------:R-:W-:Y:S02]  /*c600*/  @!P1 IMAD.MOV.U32 R20, RZ, RZ, R32 ;  /* 0x000000ffff149224 */ /* 0x000fe400078e0020 */
[----:B------:R-:W-:Y:S01]  /*c610*/  @P0 IADD3 R49, PT, PT, R16, -R49, RZ ;  /* 0x8000003110310210 */ /* 0x000fe20007ffe0ff */
[----:B------:R-:W-:Y:S02]  /*c620*/  @!P1 IMAD.MOV.U32 R21, RZ, RZ, RZ ;  /* 0x000000ffff159224 */ /* 0x000fe400078e00ff */
[----:B------:R-:W-:-:S04]  /*c630*/  @P1 IMAD.WIDE.U32 R20, R15, 0x20, R38 ;  /* 0x000000200f141825 */ /* 0x000fc800078e0026 */
[----:B------:R-:W-:Y:S02]  /*c640*/  @!P0 IMAD.MOV.U32 R17, RZ, RZ, RZ ;  /* 0x000000ffff118224 */ /* 0x000fe400078e00ff */
[----:B------:R-:W-:Y:S01]  /*c650*/  @P0 IMAD.WIDE.U32 R16, R49, 0x20, R38 ;  /* 0x0000002031100825 */ /* 0x000fe200078e0026 */
[-C--:B------:R-:W-:Y:S02]  /*c660*/  LEA R14, P0, R20, R12.reuse, 0x3 ;  /* 0x0000000c140e7211 */ /* 0x080fe400078018ff */
[----:B------:R-:W-:Y:S02]  /*c670*/  LEA R12, P1, R16, R12, 0x3 ;  /* 0x0000000c100c7211 */ /* 0x000fe400078218ff */
[-C--:B------:R-:W-:Y:S01]  /*c680*/  LEA.HI.X R15, R20, R13.reuse, R21, 0x3, P0 ;  /* 0x0000000d140f7211 */ /* 0x080fe200000f1c15 */
[----:B------:R-:W-:Y:S01]  /*c690*/  VIADD R20, R32, 0x2 ;  /* 0x0000000220147836 */ /* 0x000fe20000000000 */
[----:B------:R-:W-:Y:S01]  /*c6a0*/  LEA.HI.X R13, R16, R13, R17, 0x3, P1 ;  /* 0x0000000d100d7211 */ /* 0x000fe200008f1c11 */
[----:B------:R-:W-:Y:S01]  /*c6b0*/  IMAD.MOV.U32 R16, RZ, RZ, R24 ;  /* 0x000000ffff107224 */ /* 0x000fe200078e0018 */
[----:B------:R-:W-:Y:S01]  /*c6c0*/  MOV R17, R37 ;  /* 0x0000002500117202 */ /* 0x000fe20000000f00 */
[----:B------:R-:W-:Y:S01]  /*c6d0*/  IMAD.MOV.U32 R24, RZ, RZ, R32 ;  /* 0x000000ffff187224 */ /* 0x000fe200078e0020 */
[----:B------:R-:W-:Y:S01]  /*c6e0*/  IADD3 R0, P0, PT, R0, 0x1, RZ ;  /* 0x0000000100007810 */ /* 0x000fe20007f1e0ff */
[----:B------:R-:W-:Y:S01]  /*c6f0*/  IMAD.MOV.U32 R37, RZ, RZ, 0x1000000 ;  /* 0x01000000ff257424 */ /* 0x000fe200078e00ff */
[----:B------:R-:W-:Y:S01]  /*c700*/  MOV R32, R20 ;  /* 0x0000001400207202 */ /* 0x000fe20000000f00 */
[----:B------:R2:W-:Y:S02]  /*c710*/  STG.E.64 desc[UR8][R14.64], R16 ;  /* 0x000000100e007986 */ /* 0x0005e4000c101b08 */
[----:B------:R-:W-:-:S02]  /*c720*/  IMAD.X R3, RZ, RZ, R3, P0 ;  /* 0x000000ffff037224 */ /* 0x000fc400000e0603 */
[----:B-----5:R2:W-:Y:S01]  /*c730*/  STG.E.64 desc[UR8][R12.64], R18 ;  /* 0x000000120c007986 */ /* 0x0205e2000c101b08 */
[----:B------:R-:W-:Y:S05]  /*c740*/  BRA `(.L_x_154) ;  /* 0x0000002400b87947 */ /* 0x000fea0003800000 */
.L_x_155:
[----:B------:R-:W-:-:S13]  /*c750*/  ISETP.GT.AND P1, PT, R16, 0x7, PT ;  /* 0x000000071000780c */ /* 0x000fda0003f24270 */
[----:B------:R-:W-:Y:S05]  /*c760*/  @P1 BRA `(.L_x_157) ;  /* 0x00000000001c1947 */ /* 0x000fea0003800000 */
[----:B------:R-:W-:-:S13]  /*c770*/  ISETP.NE.AND P0, PT, R16, 0x4, PT ;  /* 0x000000041000780c */ /* 0x000fda0003f05270 */
[----:B------:R-:W-:Y:S05]  /*c780*/  @P0 BRA `(.L_x_156) ;  /* 0x00000000002c0947 */ /* 0x000fea0003800000 */
[----:B------:R-:W-:Y:S01]  /*c790*/  IADD3 R0, P0, PT, R0, 0x1, RZ ;  /* 0x0000000100007810 */ /* 0x000fe20007f1e0ff */
[----:B------:R-:W-:Y:S02]  /*c7a0*/  IMAD.MOV.U32 R24, RZ, RZ, RZ ;  /* 0x000000ffff187224 */ /* 0x000fe400078e00ff */
[----:B------:R-:W-:Y:S02]  /*c7b0*/  IMAD.MOV.U32 R37, RZ, RZ, 0x4000000 ;  /* 0x04000000ff257424 */ /* 0x000fe400078e00ff */
[----:B------:R-:W-:Y:S01]  /*c7c0*/  IMAD.X R3, RZ, RZ, R3, P0 ;  /* 0x000000ffff037224 */ /* 0x000fe200000e0603 */
[----:B------:R-:W-:Y:S07]  /*c7d0*/  BRA `(.L_x_154) ;  /* 0x0000002400947947 */ /* 0x000fee0003800000 */
.L_x_157:
[----:B------:R-:W-:-:S13]  /*c7e0*/  ISETP.NE.AND P1, PT, R16, 0x8, PT ;  /* 0x000000081000780c */ /* 0x000fda0003f25270 */
[----:B------:R-:W-:Y:S05]  /*c7f0*/  @!P1 BRA `(.L_x_158) ;  /* 0x0000000400a49947 */ /* 0x000fea0003800000 */
[----:B------:R-:W-:-:S13]  /*c800*/  ISETP.NE.AND P1, PT, R16, 0xa, PT ;  /* 0x0000000a1000780c */ /* 0x000fda0003f25270 */
[----:B------:R-:W-:Y:S05]  /*c810*/  @!P1 BRA `(.L_x_159) ;  /* 0x0000000000809947 */ /* 0x000fea0003800000 */
[----:B------:R-:W-:-:S13]  /*c820*/  ISETP.NE.AND P0, PT, R16, 0xc, PT ;  /* 0x0000000c1000780c */ /* 0x000fda0003f05270 */
[----:B------:R-:W-:Y:S05]  /*c830*/  @!P0 BRA `(.L_x_160) ;  /* 0x00000000005c8947 */ /* 0x000fea0003800000 */
.L_x_156:
[C---:B------:R-:W-:Y:S01]  /*c840*/  VIADD R16, R32.reuse, 0x1 ;  /* 0x0000000120107836 */ /* 0x040fe20000000000 */
[----:B------:R-:W-:-:S04]  /*c850*/  ISETP.GE.U32.AND P1, PT, R32, R49, PT ;  /* 0x000000312000720c */ /* 0x000fc80003f26070 */
[----:B------:R-:W-:-:S09]  /*c860*/  ISETP.GE.U32.AND P0, PT, R16, R49, PT ;  /* 0x000000311000720c */ /* 0x000fd20003f06070 */
[----:B------:R-:W-:Y:S01]  /*c870*/  @P1 IADD3 R15, PT, PT, R32, -R49, RZ ;  /* 0x80000031200f1210 */ /* 0x000fe20007ffe0ff */
[----:B------:R-:W-:Y:S02]  /*c880*/  @!P1 IMAD.MOV.U32 R20, RZ, RZ, R32 ;  /* 0x000000ffff149224 */ /* 0x000fe400078e0020 */
[----:B------:R-:W-:Y:S02]  /*c890*/  @!P1 IMAD.MOV.U32 R21, RZ, RZ, RZ ;  /* 0x000000ffff159224 */ /* 0x000fe400078e00ff */
[----:B------:R-:W-:Y:S02]  /*c8a0*/  @P0 IMAD.IADD R49, R16, 0x1, -R49 ;  /* 0x0000000110310824 */ /* 0x000fe400078e0a31 */
        /* <DEDUP_REMOVED lines=11> */
[----:B------:R-:W-:Y:S01]  /*c960*/  MOV R32, R20 ;  /* 0x0000001400207202 */ /* 0x000fe20000000f00 */
[----:B------:R-:W-:-:S02]  /*c970*/  IMAD.MOV.U32 R37, RZ, RZ, 0x9000000 ;  /* 0x09000000ff257424 */ /* 0x000fc400078e00ff */
[----:B------:R3:W-:Y:S04]  /*c980*/  STG.E.64 desc[UR8][R14.64], R16 ;  /* 0x000000100e007986 */ /* 0x0007e8000c101b08 */
[----:B-----5:R3:W-:Y:S01]  /*c990*/  STG.E.64 desc[UR8][R12.64], R18 ;  /* 0x000000120c007986 */ /* 0x0207e2000c101b08 */
[----:B------:R-:W-:Y:S05]  /*c9a0*/  BRA `(.L_x_154) ;  /* 0x0000002400207947 */ /* 0x000fea0003800000 */
.L_x_160:
[----:B------:R-:W-:Y:S01]  /*c9b0*/  IMAD.MOV.U32 R25, RZ, RZ, R37 ;  /* 0x000000ffff197224 */ /* 0x000fe200078e0025 */
[----:B------:R-:W-:Y:S01]  /*c9c0*/  VIMNMX.U32 R29, PT, PT, R29, R26, !PT ;  /* 0x0000001a1d1d7248 */ /* 0x000fe20007fe0000 */
[----:B-----5:R-:W-:Y:S02]  /*c9d0*/  IMAD.MOV.U32 R20, RZ, RZ, R18 ;  /* 0x000000ffff147224 */ /* 0x020fe400078e0012 */
[----:B------:R-:W-:Y:S01]  /*c9e0*/  IMAD.MOV.U32 R21, RZ, RZ, R19 ;  /* 0x000000ffff157224 */ /* 0x000fe200078e0013 */
[----:B------:R0:W-:Y:S01]  /*c9f0*/  STG.E.64 desc[UR8][R14.64], R24 ;  /* 0x000000180e007986 */ /* 0x0001e2000c101b08 */
[----:B------:R-:W-:Y:S01]  /*ca00*/  IMAD.MOV.U32 R11, RZ, RZ, R26 ;  /* 0x000000ffff0b7224 */ /* 0x000fe200078e001a */
[----:B------:R-:W-:Y:S06]  /*ca10*/  BRA `(.L_x_121) ;  /* 0x00000060001c7947 */ /* 0x000fec0003800000 */
.L_x_159:
[----:B------:R-:W-:-:S04]  /*ca20*/  IADD3 R48, PT, PT, R24, 0x1, RZ ;  /* 0x0000000118307810 */ /* 0x000fc80007ffe0ff */
[----:B------:R-:W-:-:S13]  /*ca30*/  ISETP.GE.U32.AND P1, PT, R48, R49, PT ;  /* 0x000000313000720c */ /* 0x000fda0003f26070 */
[----:B------:R-:W-:Y:S02]  /*ca40*/  @P1 IMAD.IADD R15, R48, 0x1, -R49 ;  /* 0x00000001300f1824 */ /* 0x000fe400078e0a31 */
[----:B------:R-:W-:Y:S02]  /*ca50*/  @!P1 IMAD.MOV.U32 R16, RZ, RZ, R48 ;  /* 0x000000ffff109224 */ /* 0x000fe400078e0030 */
[----:B------:R-:W-:Y:S02]  /*ca60*/  @!P1 IMAD.MOV.U32 R17, RZ, RZ, RZ ;  /* 0x000000ffff119224 */ /* 0x000fe400078e00ff */
[----:B------:R-:W-:-:S03]  /*ca70*/  @P1 IMAD.WIDE.U32 R16, R15, 0x20, R38 ;  /* 0x000000200f101825 */ /* 0x000fc600078e0026 */
[----:B------:R-:W-:-:S04]  /*ca80*/  LEA R14, P2, R16, R12, 0x3 ;  /* 0x0000000c100e7211 */ /* 0x000fc800078418ff */
[----:B------:R-:W-:-:S06]  /*ca90*/  LEA.HI.X R15, R16, R13, R17, 0x3, P2 ;  /* 0x0000000d100f7211 */ /* 0x000fcc00010f1c11 */
[----:B------:R-:W2:Y:S01]  /*caa0*/  LDG.E.64 R14, desc[UR8][R14.64] ;  /* 0x000000080e0e7981 */ /* 0x000ea2000c1e1b00 */
[----:B------:R-:W-:Y:S01]  /*cab0*/  VIADD R26, R32, 0x2 ;  /* 0x00000002201a7836 */ /* 0x000fe20000000000 */
[-C--:B------:R-:W-:Y:S01]  /*cac0*/  ISETP.GE.U32.AND P3, PT, R46, R49.reuse, PT ;  /* 0x000000312e00720c */ /* 0x080fe20003f66070 */
[C---:B------:R-:W-:Y:S01]  /*cad0*/  VIADD R27, R32.reuse, 0x1 ;  /* 0x00000001201b7836 */ /* 0x040fe20000000000 */
[-C--:B------:R-:W-:Y:S01]  /*cae0*/  ISETP.GE.U32.AND P4, PT, R32, R49.reuse, PT ;  /* 0x000000312000720c */ /* 0x080fe20003f86070 */
[----:B------:R-:W-:Y:S01]  /*caf0*/  @!P0 IMAD.MOV.U32 R23, RZ, RZ, RZ ;  /* 0x000000ffff178224 */ /* 0x000fe200078e00ff */
[-C--:B------:R-:W-:Y:S01]  /*cb00*/  ISETP.GE.U32.AND P2, PT, R26, R49.reuse, PT ;  /* 0x000000311a00720c */ /* 0x080fe20003f46070 */
[----:B------:R-:W-:Y:S01]  /*cb10*/  IMAD.MOV.U32 R51, RZ, RZ, 0x9000000 ;  /* 0x09000000ff337424 */ /* 0x000fe200078e00ff */
[----:B------:R-:W-:Y:S02]  /*cb20*/  @P0 IADD3 R45, PT, PT, R22, -R49, RZ ;  /* 0x80000031162d0210 */ /* 0x000fe40007ffe0ff */
[----:B------:R-:W-:-:S02]  /*cb30*/  LOP3.LUT R37, R37, 0xffffff, RZ, 0xc0, !PT ;  /* 0x00ffffff25257812 */ /* 0x000fc400078ec0ff */
[----:B------:R-:W-:Y:S01]  /*cb40*/  MOV R50, R24 ;  /* 0x0000001800327202 */ /* 0x000fe20000000f00 */
[----:B------:R-:W-:-:S04]  /*cb50*/  @P0 IMAD.WIDE.U32 R22, R45, 0x20, R38 ;  /* 0x000000202d160825 */ /* 0x000fc800078e0026 */
[----:B------:R-:W-:Y:S02]  /*cb60*/  @!P3 IMAD.MOV.U32 R36, RZ, RZ, RZ ;  /* 0x000000ffff24b224 */ /* 0x000fe400078e00ff */
[----:B------:R-:W-:Y:S01]  /*cb70*/  @P2 IADD3 R21, PT, PT, R26, -R49, RZ ;  /* 0x800000311a152210 */ /* 0x000fe20007ffe0ff */
[----:B------:R-:W-:Y:S02]  /*cb80*/  @!P2 IMAD.MOV.U32 R16, RZ, RZ, R26 ;  /* 0x000000ffff10a224 */ /* 0x000fe400078e001a */
[----:B------:R-:W-:Y:S02]  /*cb90*/  @!P2 IMAD.MOV.U32 R17, RZ, RZ, RZ ;  /* 0x000000ffff11a224 */ /* 0x000fe400078e00ff */
[----:B------:R-:W-:-:S04]  /*cba0*/  @P2 IMAD.WIDE.U32 R16, R21, 0x20, R38 ;  /* 0x0000002015102825 */ /* 0x000fc800078e0026 */
[----:B------:R-:W-:Y:S01]  /*cbb0*/  @P4 IMAD.IADD R47, R32, 0x1, -R49 ;  /* 0x00000001202f4824 */ /* 0x000fe200078e0a31 */
[C---:B------:R-:W-:Y:S01]  /*cbc0*/  LEA R20, P2, R16.reuse, R12, 0x3 ;  /* 0x0000000c10147211 */ /* 0x040fe200078418ff */
[----:B------:R-:W-:Y:S02]  /*cbd0*/  @!P3 IMAD.MOV.U32 R25, RZ, RZ, R46 ;  /* 0x000000ffff19b224 */ /* 0x000fe400078e002e */
[----:B------:R-:W-:Y:S01]  /*cbe0*/  @!P4 IMAD.MOV.U32 R44, RZ, RZ, R32 ;  /* 0x000000ffff2cc224 */ /* 0x000fe200078e0020 */
[----:B------:R-:W-:Y:S01]  /*cbf0*/  LEA.HI.X R21, R16, R13, R17, 0x3, P2 ;  /* 0x0000000d10157211 */ /* 0x000fe200010f1c11 */
[----:B------:R-:W-:Y:S01]  /*cc00*/  @P3 IMAD.IADD R17, R46, 0x1, -R49 ;  /* 0x000000012e113824 */ /* 0x000fe200078e0a31 */
[----:B------:R-:W-:Y:S01]  /*cc10*/  ISETP.GE.U32.AND P2, PT, R27, R49, PT ;  /* 0x000000311b00720c */ /* 0x000fe20003f46070 */
[----:B------:R-:W-:Y:S02]  /*cc20*/  @!P4 IMAD.MOV.U32 R45, RZ, RZ, RZ ;  /* 0x000000ffff2dc224 */ /* 0x000fe400078e00ff */
[----:B------:R-:W-:Y:S01]  /*cc30*/  @P3 IMAD.WIDE.U32 R16, R17, 0x20, R38 ;  /* 0x0000002011103825 */ /* 0x000fe200078e0026 */
[----:B-----5:R0:W-:Y:S03]  /*cc40*/  STG.E.64 desc[UR8][R20.64], R18 ;  /* 0x0000001214007986 */ /* 0x0201e6000c101b08 */
[----:B------:R-:W-:Y:S01]  /*cc50*/  @P3 IMAD.MOV.U32 R36, RZ, RZ, R17 ;  /* 0x000000ffff243224 */ /* 0x000fe200078e0011 */
[----:B------:R-:W-:Y:S01]  /*cc60*/  @P3 MOV R25, R16 ;  /* 0x0000001000193202 */ /* 0x000fe20000000f00 */
[----:B------:R-:W-:Y:S01]  /*cc70*/  @P4 IMAD.WIDE.U32 R44, R47, 0x20, R38 ;  /* 0x000000202f2c4825 */ /* 0x000fe200078e0026 */
[----:B------:R-:W-:-:S03]  /*cc80*/  LEA R16, P0, R22, R12, 0x3 ;  /* 0x0000000c16107211 */ /* 0x000fc600078018ff */
[----:B------:R-:W-:Y:S01]  /*cc90*/  @P2 IADD3 R17, PT, PT, R27, -R49, RZ ;  /* 0x800000311b112210 */ /* 0x000fe20007ffe0ff */
[----:B------:R-:W-:Y:S02]  /*cca0*/  IMAD.MOV.U32 R24, RZ, RZ, R32 ;  /* 0x000000ffff187224 */ /* 0x000fe400078e0020 */
[----:B------:R-:W-:Y:S02]  /*ccb0*/  VIADD R32, R32, 0x3 ;  /* 0x0000000320207836 */ /* 0x000fe40000000000 */
[----:B0-----:R-:W-:Y:S02]  /*ccc0*/  @P1 IMAD.IADD R19, R48, 0x1, -R49 ;  /* 0x0000000130131824 */ /* 0x001fe400078e0a31 */
[----:B------:R-:W-:Y:S02]  /*ccd0*/  @!P1 IMAD.MOV.U32 R49, RZ, RZ, RZ ;  /* 0x000000ffff319224 */ /* 0x000fe400078e00ff */
[----:B------:R-:W-:Y:S01]  /*cce0*/  @P1 IMAD.WIDE.U32 R48, R19, 0x20, R38 ;  /* 0x0000002013301825 */ /* 0x000fe200078e0026 */
[----:B------:R-:W-:-:S03]  /*ccf0*/  LEA R18, P1, R44, R12, 0x3 ;  /* 0x0000000c2c127211 */ /* 0x000fc600078218ff */
[----:B------:R-:W-:Y:S01]  /*cd00*/  @!P2 IMAD.MOV.U32 R20, RZ, RZ, R27 ;  /* 0x000000ffff14a224 */ /* 0x000fe200078e001b */
[-C--:B------:R-:W-:Y:S01]  /*cd10*/  LEA.HI.X R19, R44, R13.reuse, R45, 0x3, P1 ;  /* 0x0000000d2c137211 */ /* 0x080fe200008f1c2d */
[----:B------:R-:W-:Y:S01]  /*cd20*/  @!P2 IMAD.MOV.U32 R21, RZ, RZ, RZ ;  /* 0x000000ffff15a224 */ /* 0x000fe200078e00ff */
[----:B------:R-:W-:Y:S01]  /*cd30*/  LOP3.LUT R27, R37, 0x5000000, RZ, 0xfc, !PT ;  /* 0x05000000251b7812 */ /* 0x000fe200078efcff */
[----:B------:R-:W-:Y:S01]  /*cd40*/  @P2 IMAD.WIDE.U32 R20, R17, 0x20, R38 ;  /* 0x0000002011142825 */ /* 0x000fe200078e0026 */
[----:B------:R-:W-:Y:S02]  /*cd50*/  LEA.HI.X R17, R22, R13, R23, 0x3, P0 ;  /* 0x0000000d16117211 */ /* 0x000fe400000f1c17 */
[----:B------:R-:W-:-:S04]  /*cd60*/  LEA R22, P0, R48, R12, 0x3 ;  /* 0x0000000c30167211 */ /* 0x000fc800078018ff */
[-C--:B------:R-:W-:Y:S01]  /*cd70*/  LEA.HI.X R23, R48, R13.reuse, R49, 0x3, P0 ;  /* 0x0000000d30177211 */ /* 0x080fe200000f1c31 */
[----:B------:R-:W-:Y:S01]  /*cd80*/  IMAD.MOV.U32 R48, RZ, RZ, R26 ;  /* 0x000000ffff307224 */ /* 0x000fe200078e001a */
[CC--:B------:R-:W-:Y:S02]  /*cd90*/  LEA R44, P0, R20.reuse, R12.reuse, 0x3 ;  /* 0x0000000c142c7211 */ /* 0x0c0fe400078018ff */
[----:B------:R-:W-:Y:S01]  /*cda0*/  LEA R12, P1, R25, R12, 0x3 ;  /* 0x0000000c190c7211 */ /* 0x000fe200078218ff */
[----:B------:R0:W-:Y:S01]  /*cdb0*/  STG.E.64 desc[UR8][R22.64], R26 ;  /* 0x0000001a16007986 */ /* 0x0001e2000c101b08 */
[-C--:B------:R-:W-:Y:S01]  /*cdc0*/  LEA.HI.X R45, R20, R13.reuse, R21, 0x3, P0 ;  /* 0x0000000d142d7211 */ /* 0x080fe200000f1c15 */
[----:B------:R-:W-:Y:S01]  /*cdd0*/  IMAD.MOV.U32 R20, RZ, RZ, R46 ;  /* 0x000000ffff147224 */ /* 0x000fe200078e002e */
[----:B------:R-:W-:Y:S02]  /*cde0*/  LOP3.LUT R49, R37, 0x6000000, RZ, 0xfc, !PT ;  /* 0x0600000025317812 */ /* 0x000fe400078efcff */
[----:B------:R-:W-:Y:S01]  /*cdf0*/  LEA.HI.X R13, R25, R13, R36, 0x3, P1 ;  /* 0x0000000d190d7211 */ /* 0x000fe200008f1c24 */
[----:B------:R-:W-:Y:S01]  /*ce00*/  IMAD.MOV.U32 R25, RZ, RZ, 0x9000000 ;  /* 0x09000000ff197424 */ /* 0x000fe200078e00ff */
[----:B------:R-:W-:-:S02]  /*ce10*/  IADD3 R0, P0, PT, R0, 0x1, RZ ;  /* 0x0000000100007810 */ /* 0x000fc40007f1e0ff */
[----:B------:R-:W-:Y:S02]  /*ce20*/  LOP3.LUT R21, R37, 0xa000000, RZ, 0xfc, !PT ;  /* 0x0a00000025157812 */ /* 0x000fe400078efcff */
[----:B------:R-:W-:Y:S01]  /*ce30*/  IADD3.X R3, PT, PT, RZ, R3, RZ, P0, !PT ;  /* 0x00000003ff037210 */ /* 0x000fe200007fe4ff */
[----:B--2---:R0:W-:Y:S04]  /*ce40*/  STG.E.64 desc[UR8][R18.64], R14 ;  /* 0x0000000e12007986 */ /* 0x0041e8000c101b08 */
[----:B------:R0:W-:Y:S04]  /*ce50*/  STG.E.64 desc[UR8][R44.64], R48 ;  /* 0x000000302c007986 */ /* 0x0001e8000c101b08 */
[----:B------:R0:W-:Y:S04]  /*ce60*/  STG.E.64 desc[UR8][R12.64], R50 ;  /* 0x000000320c007986 */ /* 0x0001e8000c101b08 */
[----:B------:R0:W-:Y:S01]  /*ce70*/  STG.E.64 desc[UR8][R16.64], R24 ;  /* 0x0000001810007986 */ /* 0x0001e2000c101b08 */
[----:B------:R-:W-:Y:S05]  /*ce80*/  BRA `(.L_x_121) ;  /* 0x0000005c00007947 */ /* 0x000fea0003800000 */
.L_x_158:
[----:B------:R-:W-:-:S13]  /*ce90*/  ISETP.GE.U32.AND P1, PT, R24, R49, PT ;  /* 0x000000311800720c */ /* 0x000fda0003f26070 */
[----:B------:R-:W-:Y:S02]  /*cea0*/  @P1 IMAD.IADD R15, R24, 0x1, -R49 ;  /* 0x00000001180f1824 */ /* 0x000fe400078e0a31 */
[----:B------:R-:W-:Y:S02]  /*ceb0*/  @!P1 IMAD.MOV.U32 R17, RZ, RZ, RZ ;  /* 0x000000ffff119224 */ /* 0x000fe400078e00ff */
[----:B------:R-:W-:-:S04]  /*cec0*/  @P1 IMAD.WIDE.U32 R14, R15, 0x20, R38 ;  /* 0x000000200f0e1825 */ /* 0x000fc800078e0026 */
[----:B------:R-:W-:Y:S02]  /*ced0*/  @P1 IMAD.MOV.U32 R17, RZ, RZ, R15 ;  /* 0x000000ffff111224 */ /* 0x000fe400078e000f */
[----:B------:R-:W-:Y:S02]  /*cee0*/  @P1 IMAD.IADD R15, R24, 0x1, -R49 ;  /* 0x00000001180f1824 */ /* 0x000fe400078e0a31 */
[----:B------:R-:W-:Y:S01]  /*cef0*/  @!P1 IMAD.MOV.U32 R16, RZ, RZ, R24 ;  /* 0x000000ffff109224 */ /* 0x000fe200078e0018 */
[----:B------:R-:W-:Y:S01]  /*cf00*/  @P1 MOV R16, R14 ;  /* 0x0000000e00101202 */ /* 0x000fe20000000f00 */
[----:B------:R-:W-:-:S03]  /*cf10*/  @P1 IMAD.WIDE.U32 R14, R15, 0x20, R38 ;  /* 0x000000200f0e1825 */ /* 0x000fc600078e0026 */
[----:B------:R-:W-:Y:S01]  /*cf20*/  LEA R20, P0, R16, R12, 0x3 ;  /* 0x0000000c10147211 */ /* 0x000fe200078018ff */
[----:B------:R-:W-:-:S03]  /*cf30*/  @P1 IMAD.MOV.U32 R24, RZ, RZ, R14 ;  /* 0x000000ffff181224 */ /* 0x000fc600078e000e */
[----:B------:R-:W-:Y:S01]  /*cf40*/  LEA.HI.X R21, R16, R13, R17, 0x3, P0 ;  /* 0x0000000d10157211 */ /* 0x000fe200000f1c11 */
[----:B------:R-:W-:Y:S01]  /*cf50*/  @!P1 IMAD.MOV.U32 R16, RZ, RZ, RZ ;  /* 0x000000ffff109224 */ /* 0x000fe200078e00ff */
[----:B------:R-:W-:Y:S02]  /*cf60*/  @P1 MOV R16, R15 ;  /* 0x0000000f00101202 */ /* 0x000fe40000000f00 */
[C---:B------:R-:W-:Y:S02]  /*cf70*/  LEA R12, P0, R24.reuse, R12, 0x3 ;  /* 0x0000000c180c7211 */ /* 0x040fe400078018ff */
[----:B-----5:R-:W-:Y:S01]  /*cf80*/  LOP3.LUT R19, R19, 0x80000000, RZ, 0xfc, !PT ;  /* 0x8000000013137812 */ /* 0x020fe200078efcff */
[----:B------:R-:W5:Y:S01]  /*cf90*/  LDG.E.64 R20, desc[UR8][R20.64] ;  /* 0x0000000814147981 */ /* 0x000f62000c1e1b00 */
[----:B------:R-:W-:Y:S02]  /*cfa0*/  LEA.HI.X R13, R24, R13, R16, 0x3, P0 ;  /* 0x0000000d180d7211 */ /* 0x000fe400000f1c10 */
[----:B------:R-:W-:-:S03]  /*cfb0*/  IADD3 R0, P0, PT, R0, 0x1, RZ ;  /* 0x0000000100007810 */ /* 0x000fc60007f1e0ff */
[----:B------:R0:W-:Y:S02]  /*cfc0*/  STG.E.64 desc[UR8][R12.64], R18 ;  /* 0x000000120c007986 */ /* 0x0001e4000c101b08 */
[----:B------:R-:W-:Y:S01]  /*cfd0*/  IMAD.X R3, RZ, RZ, R3, P0 ;  /* 0x000000ffff037224 */ /* 0x000fe200000e0603 */
[----:B------:R-:W-:Y:S07]  /*cfe0*/  BRA `(.L_x_121) ;  /* 0x0000005800a87947 */ /* 0x000fee0003800000 */
.L_x_153:
        /* <DEDUP_REMOVED lines=16> */
[C---:B------:R-:W-:Y:S01]  /*d0f0*/  IADD3 R16, PT, PT, R32.reuse, 0x1, RZ ;  /* 0x0000000120107810 */ /* 0x040fe20007ffe0ff */
[----:B------:R-:W1:Y:S01]  /*d100*/  LDCU.64 UR6, c[0x0][0x380] ;  /* 0x00007000ff0677ac */ /* 0x000e620008000a00 */
[----:B0-----:R-:W-:Y:S02]  /*d110*/  ISETP.GE.U32.AND P1, PT, R32, UR4, PT ;  /* 0x0000000420007c0c */ /* 0x001fe4000bf26070 */
[----:B------:R-:W-:-:S11]  /*d120*/  ISETP.GE.U32.AND P0, PT, R16, UR4, PT ;  /* 0x0000000410007c0c */ /* 0x000fd6000bf06070 */
[----:B------:R-:W-:Y:S02]  /*d130*/  @P1 VIADD R15, R32, -UR4 ;  /* 0x80000004200f1c36 */ /* 0x000fe40008000000 */
[----:B------:R-:W-:Y:S01]  /*d140*/  @P0 VIADD R13, R16, -UR4 ;  /* 0x80000004100d0c36 */ /* 0x000fe20008000000 */
[----:B------:R-:W-:Y:S01]  /*d150*/  @!P0 MOV R17, RZ ;  /* 0x000000ff00118202 */ /* 0x000fe20000000f00 */
[----:B------:R-:W-:Y:S02]  /*d160*/  @!P1 IMAD.MOV.U32 R18, RZ, RZ, R32 ;  /* 0x000000ffff129224 */ /* 0x000fe400078e0020 */
[----:B------:R-:W-:Y:S02]  /*d170*/  @!P1 IMAD.MOV.U32 R19, RZ, RZ, RZ ;  /* 0x000000ffff139224 */ /* 0x000fe400078e00ff */
[----:B------:R-:W-:-:S04]  /*d180*/  @P1 IMAD.WIDE.U32 R18, R15, 0x20, R38 ;  /* 0x000000200f121825 */ /* 0x000fc800078e0026 */
[----:B------:R-:W-:Y:S01]  /*d190*/  @P0 IMAD.WIDE.U32 R16, R13, 0x20, R38 ;  /* 0x000000200d100825 */ /* 0x000fe200078e0026 */
[----:B-1----:R-:W-:Y:S02]  /*d1a0*/  LEA R14, P0, R18, UR6, 0x3 ;  /* 0x00000006120e7c11 */ /* 0x002fe4000f8018ff */
[----:B------:R-:W-:Y:S02]  /*d1b0*/  LEA R12, P1, R16, UR6, 0x3 ;  /* 0x00000006100c7c11 */ /* 0x000fe4000f8218ff */
[----:B------:R-:W-:Y:S01]  /*d1c0*/  LEA.HI.X R15, R18, UR7, R19, 0x3, P0 ;  /* 0x00000007120f7c11 */ /* 0x000fe200080f1c13 */
[----:B------:R-:W-:Y:S01]  /*d1d0*/  VIADD R18, R32, 0x2 ;  /* 0x0000000220127836 */ /* 0x000fe20000000000 */
[----:B------:R-:W-:Y:S01]  /*d1e0*/  LEA.HI.X R13, R16, UR7, R17, 0x3, P1 ;  /* 0x00000007100d7c11 */ /* 0x000fe200088f1c11 */
[----:B------:R-:W-:Y:S02]  /*d1f0*/  IMAD.MOV.U32 R16, RZ, RZ, R24 ;  /* 0x000000ffff107224 */ /* 0x000fe400078e0018 */
[----:B------:R-:W-:Y:S01]  /*d200*/  IMAD.MOV.U32 R17, RZ, RZ, R37 ;  /* 0x000000ffff117224 */ /* 0x000fe200078e0025 */
[----:B------:R4:W-:Y:S01]  /*d210*/  STG.E.64 desc[UR8][R14.64], R46 ;  /* 0x0000002e0e007986 */ /* 0x0009e2000c101b08 */
[----:B------:R-:W-:-:S02]  /*d220*/  HFMA2 R37, -RZ, RZ, 0.000152587890625, 0 ;  /* 0x09000000ff257431 */ /* 0x000fc400000001ff */
[----:B------:R-:W-:Y:S01]  /*d230*/  IMAD.MOV.U32 R24, RZ, RZ, R32 ;  /* 0x000000ffff187224 */ /* 0x000fe200078e0020 */
[----:B------:R4:W-:Y:S01]  /*d240*/  STG.E.64 desc[UR8][R12.64], R16 ;  /* 0x000000100c007986 */ /* 0x0009e2000c101b08 */
[----:B------:R-:W-:Y:S01]  /*d250*/  IMAD.MOV.U32 R32, RZ, RZ, R18 ;  /* 0x000000ffff207224 */ /* 0x000fe200078e0012 */
[----:B------:R-:W-:Y:S06]  /*d260*/  BRA `(.L_x_154) ;  /* 0x0000001800f07947 */ /* 0x000fec0003800000 */
.L_x_162:
        /* <DEDUP_REMOVED lines=9> */
[----:B------:R-:W-:Y:S01]  /*d300*/  @P0 IMAD.IADD R15, R46, 0x1, -R25 ;  /* 0x000000012e0f0824 */ /* 0x000fe200078e0a19 */
[----:B------:R-:W-:Y:S01]  /*d310*/  @!P0 MOV R16, RZ ;  /* 0x000000ff00108202 */ /* 0x000fe20000000f00 */
[----:B0-----:R-:W-:Y:S02]  /*d320*/  IMAD.U32 R12, RZ, RZ, UR4 ;  /* 0x00000004ff0c7e24 */ /* 0x001fe4000f8e00ff */
        /* <DEDUP_REMOVED lines=13> */
[----:B------:R-:W-:Y:S01]  /*d400*/  LOP3.LUT R46, R15, 0x3, RZ, 0xc0, !PT ;  /* 0x000000030f2e7812 */ /* 0x000fe200078ec0ff */
[----:B------:R-:W-:Y:S02]  /*d410*/  IMAD.MOV.U32 R47, RZ, RZ, RZ ;  /* 0x000000ffff2f7224 */ /* 0x000fe400078e00ff */
[----:B------:R-:W-:Y:S01]  /*d420*/  ISETP.GE.U32.AND P0, PT, R14, 0x3, PT ;  /* 0x000000030e00780c */ /* 0x000fe20003f06070 */
[----:B------:R-:W-:-:S12]  /*d430*/  IMAD.MOV.U32 R26, RZ, RZ, R32 ;  /* 0x000000ffff1a7224 */ /* 0x000fd800078e0020 */
[----:B------:R-:W-:Y:S05]  /*d440*/  @!P0 BRA `(.L_x_167) ;  /* 0x0000000400e48947 */ /* 0x000fea0003800000 */
[----:B------:R-:W0:Y:S01]  /*d450*/  LDC R25, c[0x0][0x398] ;  /* 0x0000e600ff197b82 */ /* 0x000e220000000800 */
[----:B------:R-:W-:Y:S01]  /*d460*/  LOP3.LUT R47, R15, 0xfffffffc, RZ, 0xc0, !PT ;  /* 0xfffffffc0f2f7812 */ /* 0x000fe200078ec0ff */
[----:B------:R-:W-:-:S06]  /*d470*/  IMAD.MOV.U32 R48, RZ, RZ, RZ ;  /* 0x000000ffff307224 */ /* 0x000fcc00078e00ff */
[----:B------:R-:W1:Y:S02]  /*d480*/  LDC.64 R12, c[0x0][0x380] ;  /* 0x0000e000ff0c7b82 */ /* 0x000e640000000a00 */
.L_x_168:
[----:B------:R-:W-:Y:S02]  /*d490*/  IADD3 R44, PT, PT, R24, R48, RZ ;  /* 0x00000030182c7210 */ /* 0x000fe40007ffe0ff */
[-C--:B0-----:R-:W-:Y:S02]  /*d4a0*/  ISETP.GE.U32.AND P0, PT, R32, R25.reuse, PT ;  /* 0x000000192000720c */ /* 0x081fe40003f06070 */
[----:B------:R-:W-:-:S11]  /*d4b0*/  ISETP.GE.U32.AND P1, PT, R44, R25, PT ;  /* 0x000000192c00720c */ /* 0x000fd60003f26070 */
[--C-:B------:R-:W-:Y:S02]  /*d4c0*/  @P0 IMAD.IADD R15, R32, 0x1, -R25.reuse ;  /* 0x00000001200f0824 */ /* 0x100fe400078e0a19 */
[----:B--2---:R-:W-:Y:S01]  /*d4d0*/  @P1 IMAD.IADD R17, R44, 0x1, -R25 ;  /* 0x000000012c111824 */ /* 0x004fe200078e0a19 */
[----:B------:R-:W-:Y:S01]  /*d4e0*/  @!P1 MOV R18, R44 ;  /* 0x0000002c00129202 */ /* 0x000fe20000000f00 */
[----:B------:R-:W-:Y:S02]  /*d4f0*/  @!P0 IMAD.MOV.U32 R22, RZ, RZ, R32 ;  /* 0x000000ffff168224 */ /* 0x000fe400078e0020 */
[----:B------:R-:W-:Y:S02]  /*d500*/  @!P0 IMAD.MOV.U32 R23, RZ, RZ, RZ ;  /* 0x000000ffff178224 */ /* 0x000fe400078e00ff */
        /* <DEDUP_REMOVED lines=9> */
[----:B------:R-:W-:Y:S02]  /*d5a0*/  VIADD R18, R32, 0x1 ;  /* 0x0000000120127836 */ /* 0x000fe40000000000 */
[----:B------:R-:W-:Y:S02]  /*d5b0*/  VIADD R36, R44, 0x1 ;  /* 0x000000012c247836 */ /* 0x000fe40000000000 */
[----:B------:R-:W-:Y:S01]  /*d5c0*/  VIADD R26, R32, 0x2 ;  /* 0x00000002201a7836 */ /* 0x000fe20000000000 */
[----:B------:R-:W-:-:S02]  /*d5d0*/  ISETP.GE.U32.AND P0, PT, R18, R25, PT ;  /* 0x000000191200720c */ /* 0x000fc40003f06070 */
[-C--:B------:R-:W-:Y:S02]  /*d5e0*/  ISETP.GE.U32.AND P2, PT, R36, R25.reuse, PT ;  /* 0x000000192400720c */ /* 0x080fe40003f46070 */
[----:B------:R-:W-:-:S09]  /*d5f0*/  ISETP.GE.U32.AND P1, PT, R26, R25, PT ;  /* 0x000000191a00720c */ /* 0x000fd20003f26070 */
[----:B------:R-:W-:Y:S01]  /*d600*/  @P0 IADD3 R19, PT, PT, R18, -R25, RZ ;  /* 0x8000001912130210 */ /* 0x000fe20007ffe0ff */
[----:B0-----:R-:W-:Y:S02]  /*d610*/  @!P0 IMAD.MOV.U32 R16, RZ, RZ, R18 ;  /* 0x000000ffff108224 */ /* 0x001fe400078e0012 */
[--C-:B------:R-:W-:Y:S02]  /*d620*/  @P2 IMAD.IADD R23, R36, 0x1, -R25.reuse ;  /* 0x0000000124172824 */ /* 0x100fe400078e0a19 */
[----:B------:R-:W-:Y:S02]  /*d630*/  @!P0 IMAD.MOV.U32 R17, RZ, RZ, RZ ;  /* 0x000000ffff118224 */ /* 0x000fe400078e00ff */
[----:B------:R-:W-:Y:S02]  /*d640*/  @P1 IMAD.IADD R37, R26, 0x1, -R25 ;  /* 0x000000011a251824 */ /* 0x000fe400078e0a19 */
[----:B------:R-:W-:-:S04]  /*d650*/  @P0 IMAD.WIDE.U32 R16, R19, 0x20, R38 ;  /* 0x0000002013100825 */ /* 0x000fc800078e0026 */
[--C-:B------:R-:W-:Y:S01]  /*d660*/  @P2 IMAD.WIDE.U32 R22, R23, 0x20, R38.reuse ;  /* 0x0000002017162825 */ /* 0x100fe200078e0026 */
[----:B------:R-:W-:Y:S02]  /*d670*/  @!P2 MOV R22, R36 ;  /* 0x000000240016a202 */ /* 0x000fe40000000f00 */
[----:B------:R-:W-:Y:S01]  /*d680*/  LEA R18, P0, R16, R12, 0x3 ;  /* 0x0000000c10127211 */ /* 0x000fe200078018ff */
[----:B------:R-:W-:-:S03]  /*d690*/  @P1 IMAD.WIDE.U32 R36, R37, 0x20, R38 ;  /* 0x0000002025241825 */ /* 0x000fc600078e0026 */
[----:B------:R-:W-:Y:S01]  /*d6a0*/  LEA.HI.X R19, R16, R13, R17, 0x3, P0 ;  /* 0x0000000d10137211 */ /* 0x000fe200000f1c11 */
[----:B------:R-:W-:Y:S02]  /*d6b0*/  @!P1 IMAD.MOV.U32 R36, RZ, RZ, R26 ;  /* 0x000000ffff249224 */ /* 0x000fe400078e001a */
[----:B------:R-:W-:Y:S01]  /*d6c0*/  @!P1 IMAD.MOV.U32 R37, RZ, RZ, RZ ;  /* 0x000000ffff259224 */ /* 0x000fe200078e00ff */
[-C--:B------:R-:W-:Y:S01]  /*d6d0*/  LEA R16, P1, R22, R12.reuse, 0x3 ;  /* 0x0000000c16107211 */ /* 0x080fe200078218ff */
[----:B------:R-:W-:Y:S01]  /*d6e0*/  @!P2 IMAD.MOV.U32 R23, RZ, RZ, RZ ;  /* 0x000000ffff17a224 */ /* 0x000fe200078e00ff */
[----:B------:R-:W-:-:S04]  /*d6f0*/  LEA R20, P0, R36, R12, 0x3 ;  /* 0x0000000c24147211 */ /* 0x000fc800078018ff */
[-C--:B------:R-:W-:Y:S01]  /*d700*/  LEA.HI.X R21, R36, R13.reuse, R37, 0x3, P0 ;  /* 0x0000000d24157211 */ /* 0x080fe200000f1c25 */
[----:B------:R-:W-:Y:S01]  /*d710*/  HFMA2 R37, -RZ, RZ, 0.000152587890625, 0 ;  /* 0x09000000ff257431 */ /* 0x000fe200000001ff */
[----:B------:R-:W-:Y:S01]  /*d720*/  LEA.HI.X R17, R22, R13, R23, 0x3, P1 ;  /* 0x0000000d16117211 */ /* 0x000fe200008f1c17 */
[----:B------:R-:W-:Y:S01]  /*d730*/  IMAD.MOV.U32 R36, RZ, RZ, R32 ;  /* 0x000000ffff247224 */ /* 0x000fe200078e0020 */
[----:B--2---:R0:W-:Y:S04]  /*d740*/  STG.E.64 desc[UR8][R18.64], R14 ;  /* 0x0000000e12007986 */ /* 0x0041e8000c101b08 */
[----:B------:R1:W-:Y:S04]  /*d750*/  STG.E.64 desc[UR8][R20.64], R36 ;  /* 0x0000002414007986 */ /* 0x0003e8000c101b08 */
[----:B------:R-:W2:Y:S01]  /*d760*/  LDG.E.64 R16, desc[UR8][R16.64] ;  /* 0x0000000810107981 */ /* 0x000ea2000c1e1b00 */
[----:B------:R-:W-:-:S02]  /*d770*/  VIADD R52, R44, 0x2 ;  /* 0x000000022c347836 */ /* 0x000fc40000000000 */
[C---:B------:R-:W-:Y:S02]  /*d780*/  VIADD R50, R32.reuse, 0x3 ;  /* 0x0000000320327836 */ /* 0x040fe40000000000 */
[----:B------:R-:W-:Y:S01]  /*d790*/  VIADD R22, R32, 0x4 ;  /* 0x0000000420167836 */ /* 0x000fe20000000000 */
[-C--:B------:R-:W-:Y:S01]  /*d7a0*/  ISETP.GE.U32.AND P2, PT, R52, R25.reuse, PT ;  /* 0x000000193400720c */ /* 0x080fe20003f46070 */
[----:B------:R-:W-:Y:S01]  /*d7b0*/  IMAD.MOV.U32 R27, RZ, RZ, 0x9000000 ;  /* 0x09000000ff1b7424 */ /* 0x000fe200078e00ff */
[-C--:B------:R-:W-:Y:S02]  /*d7c0*/  ISETP.GE.U32.AND P0, PT, R50, R25.reuse, PT ;  /* 0x000000193200720c */ /* 0x080fe40003f06070 */
[----:B------:R-:W-:-:S09]  /*d7d0*/  ISETP.GE.U32.AND P1, PT, R22, R25, PT ;  /* 0x000000191600720c */ /* 0x000fd20003f26070 */
[----:B0-----:R-:W-:Y:S02]  /*d7e0*/  @P2 IADD3 R15, PT, PT, R52, -R25, RZ ;  /* 0x80000019340f2210 */ /* 0x001fe40007ffe0ff */
[----:B------:R-:W-:-:S03]  /*d7f0*/  @P0 IMAD.IADD R23, R50, 0x1, -R25 ;  /* 0x0000000132170824 */ /* 0x000fc600078e0a19 */
[----:B-1----:R-:W-:Y:S01]  /*d800*/  @P2 IMAD.WIDE.U32 R20, R15, 0x20, R38 ;  /* 0x000000200f142825 */ /* 0x002fe200078e0026 */
[----:B------:R-:W-:-:S03]  /*d810*/  @!P2 MOV R21, RZ ;  /* 0x000000ff0015a202 */ /* 0x000fc60000000f00 */
[----:B------:R-:W-:-:S04]  /*d820*/  @P0 IMAD.WIDE.U32 R18, R23, 0x20, R38 ;  /* 0x0000002017120825 */ /* 0x000fc800078e0026 */
[----:B------:R-:W-:Y:S02]  /*d830*/  @P1 IMAD.IADD R15, R22, 0x1, -R25 ;  /* 0x00000001160f1824 */ /* 0x000fe400078e0a19 */
[----:B------:R-:W-:Y:S02]  /*d840*/  @!P0 IMAD.MOV.U32 R18, RZ, RZ, R50 ;  /* 0x000000ffff128224 */ /* 0x000fe400078e0032 */
[----:B------:R-:W-:-:S04]  /*d850*/  @P1 IMAD.WIDE.U32 R14, R15, 0x20, R38 ;  /* 0x000000200f0e1825 */ /* 0x000fc800078e0026 */
[----:B------:R-:W-:Y:S01]  /*d860*/  @!P0 IMAD.MOV.U32 R19, RZ, RZ, RZ ;  /* 0x000000ffff138224 */ /* 0x000fe200078e00ff */
[CC--:B------:R-:W-:Y:S01]  /*d870*/  LEA R36, P0, R18.reuse, R12.reuse, 0x3 ;  /* 0x0000000c12247211 */ /* 0x0c0fe200078018ff */
[----:B------:R-:W-:Y:S02]  /*d880*/  @!P1 IMAD.MOV.U32 R14, RZ, RZ, R22 ;  /* 0x000000ffff0e9224 */ /* 0x000fe400078e0016 */
[----:B------:R-:W-:Y:S01]  /*d890*/  @!P1 IMAD.MOV.U32 R15, RZ, RZ, RZ ;  /* 0x000000ffff0f9224 */ /* 0x000fe200078e00ff */
[----:B------:R-:W-:Y:S01]  /*d8a0*/  LEA.HI.X R37, R18, R13, R19, 0x3, P0 ;  /* 0x0000000d12257211 */ /* 0x000fe200000f1c13 */
[----:B------:R-:W-:Y:S01]  /*d8b0*/  @!P2 IMAD.MOV.U32 R20, RZ, RZ, R52 ;  /* 0x000000ffff14a224 */ /* 0x000fe200078e0034 */
[----:B------:R-:W-:-:S04]  /*d8c0*/  LEA R18, P0, R14, R12, 0x3 ;  /* 0x0000000c0e127211 */ /* 0x000fc800078018ff */
[----:B------:R-:W-:Y:S02]  /*d8d0*/  LEA.HI.X R19, R14, R13, R15, 0x3, P0 ;  /* 0x0000000d0e137211 */ /* 0x000fe400000f1c0f */
[----:B------:R-:W-:-:S04]  /*d8e0*/  LEA R14, P0, R20, R12, 0x3 ;  /* 0x0000000c140e7211 */ /* 0x000fc800078018ff */
[----:B------:R-:W-:Y:S01]  /*d8f0*/  LEA.HI.X R15, R20, R13, R21, 0x3, P0 ;  /* 0x0000000d140f7211 */ /* 0x000fe200000f1c15 */
[----:B--2---:R0:W-:Y:S04]  /*d900*/  STG.E.64 desc[UR8][R36.64], R16 ;  /* 0x0000001024007986 */ /* 0x0041e8000c101b08 */
[----:B------:R1:W-:Y:S04]  /*d910*/  STG.E.64 desc[UR8][R18.64], R26 ;  /* 0x0000001a12007986 */ /* 0x0003e8000c101b08 */
[----:B------:R-:W2:Y:S01]  /*d920*/  LDG.E.64 R14, desc[UR8][R14.64] ;  /* 0x000000080e0e7981 */ /* 0x000ea2000c1e1b00 */
[----:B------:R-:W-:Y:S01]  /*d930*/  VIADD R50, R32, 0x5 ;  /* 0x0000000520327836 */ /* 0x000fe20000000000 */
[----:B------:R-:W-:Y:S01]  /*d940*/  IADD3 R44, PT, PT, R44, 0x3, RZ ;  /* 0x000000032c2c7810 */ /* 0x000fe20007ffe0ff */
[----:B------:R-:W-:-:S02]  /*d950*/  VIADD R20, R32, 0x6 ;  /* 0x0000000620147836 */ /* 0x000fc40000000000 */
[----:B------:R-:W-:Y:S01]  /*d960*/  IMAD.MOV.U32 R23, RZ, RZ, 0x9000000 ;  /* 0x09000000ff177424 */ /* 0x000fe200078e00ff */
[-C--:B------:R-:W-:Y:S02]  /*d970*/  ISETP.GE.U32.AND P0, PT, R50, R25.reuse, PT ;  /* 0x000000193200720c */ /* 0x080fe40003f06070 */
[-C--:B------:R-:W-:Y:S02]  /*d980*/  ISETP.GE.U32.AND P2, PT, R44, R25.reuse, PT ;  /* 0x000000192c00720c */ /* 0x080fe40003f46070 */
[----:B------:R-:W-:-:S09]  /*d990*/  ISETP.GE.U32.AND P1, PT, R20, R25, PT ;  /* 0x000000191400720c */ /* 0x000fd20003f26070 */
[--C-:B------:R-:W-:Y:S02]  /*d9a0*/  @P0 IMAD.IADD R21, R50, 0x1, -R25.reuse ;  /* 0x0000000132150824 */ /* 0x100fe400078e0a19 */
[--C-:B0-----:R-:W-:Y:S02]  /*d9b0*/  @P2 IMAD.IADD R37, R44, 0x1, -R25.reuse ;  /* 0x000000012c252824 */ /* 0x101fe400078e0a19 */
[----:B------:R-:W-:Y:S02]  /*d9c0*/  @P1 IMAD.IADD R45, R20, 0x1, -R25 ;  /* 0x00000001142d1824 */ /* 0x000fe400078e0a19 */
[----:B------:R-:W-:Y:S01]  /*d9d0*/  @P0 IMAD.WIDE.U32 R16, R21, 0x20, R38 ;  /* 0x0000002015100825 */ /* 0x000fe200078e0026 */
[----:B------:R-:W-:-:S03]  /*d9e0*/  @!P0 MOV R16, R50 ;  /* 0x0000003200108202 */ /* 0x000fc60000000f00 */
[----:B------:R-:W-:-:S04]  /*d9f0*/  @P2 IMAD.WIDE.U32 R36, R37, 0x20, R38 ;  /* 0x0000002025242825 */ /* 0x000fc800078e0026 */
[----:B------:R-:W-:Y:S02]  /*da00*/  @!P2 IMAD.MOV.U32 R36, RZ, RZ, R44 ;  /* 0x000000ffff24a224 */ /* 0x000fe400078e002c */
[----:B------:R-:W-:Y:S01]  /*da10*/  @P1 IMAD.WIDE.U32 R44, R45, 0x20, R38 ;  /* 0x000000202d2c1825 */ /* 0x000fe200078e0026 */
[----:B------:R-:W-:-:S03]  /*da20*/  @!P1 MOV R45, RZ ;  /* 0x000000ff002d9202 */ /* 0x000fc60000000f00 */
[----:B------:R-:W-:Y:S01]  /*da30*/  @!P0 IMAD.MOV.U32 R17, RZ, RZ, RZ ;  /* 0x000000ffff118224 */ /* 0x000fe200078e00ff */
[CC--:B-1----:R-:W-:Y:S01]  /*da40*/  LEA R26, P0, R16.reuse, R12.reuse, 0x3 ;  /* 0x0000000c101a7211 */ /* 0x0c2fe200078018ff */
[----:B------:R-:W-:Y:S02]  /*da50*/  @!P1 IMAD.MOV.U32 R44, RZ, RZ, R20 ;  /* 0x000000ffff2c9224 */ /* 0x000fe400078e0014 */
[----:B------:R-:W-:Y:S01]  /*da60*/  @!P2 IMAD.MOV.U32 R37, RZ, RZ, RZ ;  /* 0x000000ffff25a224 */ /* 0x000fe200078e00ff */
[-C--:B------:R-:W-:Y:S02]  /*da70*/  LEA.HI.X R27, R16, R13.reuse, R17, 0x3, P0 ;  /* 0x0000000d101b7211 */ /* 0x080fe400000f1c11 */
[-C--:B------:R-:W-:Y:S02]  /*da80*/  LEA R18, P0, R44, R12.reuse, 0x3 ;  /* 0x0000000c2c127211 */ /* 0x080fe400078018ff */
[----:B------:R-:W-:Y:S02]  /*da90*/  LEA R16, P1, R36, R12, 0x3 ;  /* 0x0000000c24107211 */ /* 0x000fe400078218ff */
[----:B------:R-:W-:-:S02]  /*daa0*/  LEA.HI.X R19, R44, R13, R45, 0x3, P0 ;  /* 0x0000000d2c137211 */ /* 0x000fc400000f1c2d */
[----:B------:R-:W-:Y:S01]  /*dab0*/  LEA.HI.X R17, R36, R13, R37, 0x3, P1 ;  /* 0x0000000d24117211 */ /* 0x000fe200008f1c25 */
[----:B--2---:R0:W-:Y:S04]  /*dac0*/  STG.E.64 desc[UR8][R26.64], R14 ;  /* 0x0000000e1a007986 */ /* 0x0041e8000c101b08 */
[----:B------:R2:W-:Y:S04]  /*dad0*/  STG.E.64 desc[UR8][R18.64], R22 ;  /* 0x0000001612007986 */ /* 0x0005e8000c101b08 */
[----:B------:R-:W3:Y:S01]  /*dae0*/  LDG.E.64 R16, desc[UR8][R16.64] ;  /* 0x0000000810107981 */ /* 0x000ee2000c1e1b00 */
[----:B------:R-:W-:-:S02]  /*daf0*/  VIADD R36, R32, 0x7 ;  /* 0x0000000720247836 */ /* 0x000fc40000000000 */
[----:B------:R-:W-:Y:S02]  /*db00*/  VIADD R48, R48, 0x4 ;  /* 0x0000000430307836 */ /* 0x000fe40000000000 */
[----:B------:R-:W-:Y:S01]  /*db10*/  IMAD.MOV.U32 R21, RZ, RZ, 0x9000000 ;  /* 0x09000000ff157424 */ /* 0x000fe200078e00ff */
[----:B------:R-:W-:Y:S01]  /*db20*/  ISETP.GE.U32.AND P0, PT, R36, R25, PT ;  /* 0x000000192400720c */ /* 0x000fe20003f06070 */
[----:B0-----:R-:W-:-:S04]  /*db30*/  VIADD R26, R32, 0x8 ;  /* 0x00000008201a7836 */ /* 0x001fc80000000000 */
[----:B------:R-:W-:-:S08]  /*db40*/  IMAD.MOV.U32 R32, RZ, RZ, R26 ;  /* 0x000000ffff207224 */ /* 0x000fd000078e001a */
[----:B------:R-:W-:-:S04]  /*db50*/  @P0 IMAD.IADD R45, R36, 0x1, -R25 ;  /* 0x00000001242d0824 */ /* 0x000fc800078e0a19 */
[----:B------:R-:W-:Y:S01]  /*db60*/  @P0 IMAD.WIDE.U32 R44, R45, 0x20, R38 ;  /* 0x000000202d2c0825 */ /* 0x000fe200078e0026 */
[----:B------:R-:W-:-:S03]  /*db70*/  @!P0 MOV R45, RZ ;  /* 0x000000ff002d8202 */ /* 0x000fc60000000f00 */
[----:B------:R-:W-:-:S05]  /*db80*/  @!P0 IMAD.MOV.U32 R44, RZ, RZ, R36 ;  /* 0x000000ffff2c8224 */ /* 0x000fca00078e0024 */
[----:B------:R-:W-:-:S04]  /*db90*/  LEA R36, P0, R44, R12, 0x3 ;  /* 0x0000000c2c247211 */ /* 0x000fc800078018ff */
[----:B------:R-:W-:Y:S02]  /*dba0*/  LEA.HI.X R37, R44, R13, R45, 0x3, P0 ;  /* 0x0000000d2c257211 */ /* 0x000fe400000f1c2d */
[----:B------:R-:W-:-:S03]  /*dbb0*/  ISETP.NE.AND P0, PT, R48, R47, PT ;  /* 0x0000002f3000720c */ /* 0x000fc60003f05270 */
[----:B---3--:R2:W-:Y:S10]  /*dbc0*/  STG.E.64 desc[UR8][R36.64], R16 ;  /* 0x0000001024007986 */ /* 0x0085f4000c101b08 */
[----:B------:R-:W-:Y:S05]  /*dbd0*/  @P0 BRA `(.L_x_168) ;  /* 0xfffffff8002c0947 */ /* 0x000fea000383ffff */
.L_x_167:
[----:B------:R-:W-:Y:S05]  /*dbe0*/  BSYNC.RECONVERGENT B6 ;  /* 0x0000000000067941 */ /* 0x000fea0003800200 */
.L_x_166:
[----:B------:R-:W-:Y:S02]  /*dbf0*/  ISETP.NE.AND P0, PT, R46, RZ, PT ;  /* 0x000000ff2e00720c */ /* 0x000fe40003f05270 */
[----:B------:R-:W-:-:S11]  /*dc00*/  MOV R32, R26 ;  /* 0x0000001a00207202 */ /* 0x000fd60000000f00 */
[----:B------:R-:W-:Y:S05]  /*dc10*/  @!P0 BRA `(.L_x_165) ;  /* 0x0000000400f08947 */ /* 0x000fea0003800000 */
[----:B------:R-:W-:Y:S01]  /*dc20*/  IMAD.IADD R24, R24, 0x1, R47 ;  /* 0x0000000118187824 */ /* 0x000fe200078e022f */
[----:B------:R-:W-:-:S04]  /*dc30*/  ISETP.GE.U32.AND P0, PT, R26, R25, PT ;  /* 0x000000191a00720c */ /* 0x000fc80003f06070 */
[----:B------:R-:W-:-:S09]  /*dc40*/  ISETP.GE.U32.AND P1, PT, R24, R25, PT ;  /* 0x000000191800720c */ /* 0x000fd20003f26070 */
[----:B--2---:R-:W-:-:S04]  /*dc50*/  @P0 IMAD.IADD R23, R26, 0x1, -R25 ;  /* 0x000000011a170824 */ /* 0x004fc800078e0a19 */
        /* <DEDUP_REMOVED lines=13> */
[C---:B------:R-:W-:Y:S02]  /*dd30*/  VIADD R18, R26.reuse, 0x1 ;  /* 0x000000011a127836 */ /* 0x040fe40000000000 */
[----:B------:R-:W-:-:S03]  /*dd40*/  VIADD R32, R26, 0x2 ;  /* 0x000000021a207836 */ /* 0x000fc60000000000 */
[----:B------:R-:W-:Y:S01]  /*dd50*/  ISETP.GE.U32.AND P0, PT, R18, R25, PT ;  /* 0x000000191200720c */ /* 0x000fe20003f06070 */
[----:B0-----:R-:W-:Y:S02]  /*dd60*/  IMAD.MOV.U32 R20, RZ, RZ, R26 ;  /* 0x000000ffff147224 */ /* 0x001fe400078e001a */
[----:B------:R-:W-:-:S10]  /*dd70*/  IMAD.MOV.U32 R21, RZ, RZ, 0x9000000 ;  /* 0x09000000ff157424 */ /* 0x000fd400078e00ff */
[----:B------:R-:W-:-:S04]  /*dd80*/  @P0 IMAD.IADD R23, R18, 0x1, -R25 ;  /* 0x0000000112170824 */ /* 0x000fc800078e0a19 */
[----:B------:R-:W-:Y:S01]  /*dd90*/  @P0 IMAD.WIDE.U32 R22, R23, 0x20, R38 ;  /* 0x0000002017160825 */ /* 0x000fe200078e0026 */
[----:B------:R-:W-:-:S03]  /*dda0*/  @!P0 MOV R22, R18 ;  /* 0x0000001200168202 */ /* 0x000fc60000000f00 */
[----:B------:R-:W-:Y:S01]  /*ddb0*/  @!P0 IMAD.MOV.U32 R23, RZ, RZ, RZ ;  /* 0x000000ffff178224 */ /* 0x000fe200078e00ff */
[----:B------:R-:W-:-:S04]  /*ddc0*/  LEA R18, P0, R22, R12, 0x3 ;  /* 0x0000000c16127211 */ /* 0x000fc800078018ff */
[----:B------:R-:W-:Y:S02]  /*ddd0*/  LEA.HI.X R19, R22, R13, R23, 0x3, P0 ;  /* 0x0000000d16137211 */ /* 0x000fe400000f1c17 */
[----:B------:R-:W-:-:S03]  /*dde0*/  ISETP.NE.AND P0, PT, R46, 0x1, PT ;  /* 0x000000012e00780c */ /* 0x000fc60003f05270 */
[----:B--2---:R0:W-:Y:S10]  /*ddf0*/  STG.E.64 desc[UR8][R18.64], R14 ;  /* 0x0000000e12007986 */ /* 0x0041f4000c101b08 */
[----:B------:R-:W-:Y:S05]  /*de00*/  @!P0 BRA `(.L_x_165) ;  /* 0x0000000400748947 */ /* 0x000fea0003800000 */
[----:B0-----:R-:W-:Y:S02]  /*de10*/  IADD3 R14, PT, PT, R24, 0x1, RZ ;  /* 0x00000001180e7810 */ /* 0x001fe40007ffe0ff */
[-C--:B------:R-:W-:Y:S02]  /*de20*/  ISETP.GE.U32.AND P1, PT, R32, R25.reuse, PT ;  /* 0x000000192000720c */ /* 0x080fe40003f26070 */
[----:B------:R-:W-:-:S11]  /*de30*/  ISETP.GE.U32.AND P0, PT, R14, R25, PT ;  /* 0x000000190e00720c */ /* 0x000fd60003f06070 */
[--C-:B------:R-:W-:Y:S02]  /*de40*/  @P1 IMAD.IADD R23, R32, 0x1, -R25.reuse ;  /* 0x0000000120171824 */ /* 0x100fe400078e0a19 */
[----:B------:R-:W-:Y:S02]  /*de50*/  @P0 IMAD.IADD R19, R14, 0x1, -R25 ;  /* 0x000000010e130824 */ /* 0x000fe400078e0a19 */
[----:B------:R-:W-:-:S04]  /*de60*/  @P1 IMAD.WIDE.U32 R22, R23, 0x20, R38 ;  /* 0x0000002017161825 */ /* 0x000fc800078e0026 */
[----:B------:R-:W-:Y:S01]  /*de70*/  @P0 IMAD.WIDE.U32 R18, R19, 0x20, R38 ;  /* 0x0000002013120825 */ /* 0x000fe200078e0026 */
[----:B------:R-:W-:-:S03]  /*de80*/  @!P0 MOV R18, R14 ;  /* 0x0000000e00128202 */ /* 0x000fc60000000f00 */
[----:B------:R-:W-:Y:S02]  /*de90*/  @!P1 IMAD.MOV.U32 R22, RZ, RZ, R32 ;  /* 0x000000ffff169224 */ /* 0x000fe400078e0020 */
[----:B------:R-:W-:Y:S02]  /*dea0*/  @!P1 IMAD.MOV.U32 R23, RZ, RZ, RZ ;  /* 0x000000ffff179224 */ /* 0x000fe400078e00ff */
[----:B------:R-:W-:Y:S01]  /*deb0*/  @!P0 IMAD.MOV.U32 R19, RZ, RZ, RZ ;  /* 0x000000ffff138224 */ /* 0x000fe200078e00ff */
[-C--:B------:R-:W-:Y:S02]  /*dec0*/  LEA R16, P1, R22, R12.reuse, 0x3 ;  /* 0x0000000c16107211 */ /* 0x080fe400078218ff */
[----:B------:R-:W-:Y:S02]  /*ded0*/  LEA R14, P0, R18, R12, 0x3 ;  /* 0x0000000c120e7211 */ /* 0x000fe400078018ff */
[-C--:B------:R-:W-:Y:S02]  /*dee0*/  LEA.HI.X R17, R22, R13.reuse, R23, 0x3, P1 ;  /* 0x0000000d16117211 */ /* 0x080fe400008f1c17 */
[----:B------:R-:W-:-:S03]  /*def0*/  LEA.HI.X R15, R18, R13, R19, 0x3, P0 ;  /* 0x0000000d120f7211 */ /* 0x000fc600000f1c13 */
[----:B------:R0:W-:Y:S04]  /*df00*/  STG.E.64 desc[UR8][R16.64], R20 ;  /* 0x0000001410007986 */ /* 0x0001e8000c101b08 */
[----:B------:R-:W2:Y:S01]  /*df10*/  LDG.E.64 R14, desc[UR8][R14.64] ;  /* 0x000000080e0e7981 */ /* 0x000ea2000c1e1b00 */
[C---:B------:R-:W-:Y:S02]  /*df20*/  VIADD R18, R26.reuse, 0x3 ;  /* 0x000000031a127836 */ /* 0x040fe40000000000 */
[----:B------:R-:W-:-:S03]  /*df30*/  VIADD R36, R26, 0x4 ;  /* 0x000000041a247836 */ /* 0x000fc60000000000 */
[----:B------:R-:W-:Y:S01]  /*df40*/  ISETP.GE.U32.AND P0, PT, R18, R25, PT ;  /* 0x000000191200720c */ /* 0x000fe20003f06070 */
[----:B0-----:R-:W-:Y:S02]  /*df50*/  IMAD.MOV.U32 R20, RZ, RZ, R32 ;  /* 0x000000ffff147224 */ /* 0x001fe400078e0020 */
[----:B------:R-:W-:Y:S02]  /*df60*/  IMAD.MOV.U32 R21, RZ, RZ, 0x9000000 ;  /* 0x09000000ff157424 */ /* 0x000fe400078e00ff */
[----:B------:R-:W-:-:S08]  /*df70*/  IMAD.MOV.U32 R32, RZ, RZ, R36 ;  /* 0x000000ffff207224 */ /* 0x000fd000078e0024 */
        /* <DEDUP_REMOVED lines=9> */
[----:B------:R-:W-:Y:S02]  /*e010*/  IADD3 R24, PT, PT, R24, 0x2, RZ ;  /* 0x0000000218187810 */ /* 0x000fe40007ffe0ff */
[-C--:B------:R-:W-:Y:S02]  /*e020*/  ISETP.GE.U32.AND P0, PT, R36, R25.reuse, PT ;  /* 0x000000192400720c */ /* 0x080fe40003f06070 */
[----:B------:R-:W-:-:S11]  /*e030*/  ISETP.GE.U32.AND P1, PT, R24, R25, PT ;  /* 0x000000191800720c */ /* 0x000fd60003f26070 */
[--C-:B------:R-:W-:Y:S02]  /*e040*/  @P0 IMAD.IADD R23, R36, 0x1, -R25.reuse ;  /* 0x0000000124170824 */ /* 0x100fe400078e0a19 */
[----:B-1----:R-:W-:Y:S02]  /*e050*/  @P1 IMAD.IADD R19, R24, 0x1, -R25 ;  /* 0x0000000118131824 */ /* 0x002fe400078e0a19 */
        /* <DEDUP_REMOVED lines=19> */
[----:B------:R-:W-:-:S03]  /*e190*/  @!P0 MOV R19, RZ ;  /* 0x000000ff00138202 */ /* 0x000fc60000000f00 */
[----:B------:R-:W-:-:S05]  /*e1a0*/  @!P0 IMAD.MOV.U32 R18, RZ, RZ, R22 ;  /* 0x000000ffff128224 */ /* 0x000fca00078e0016 */
[----:B------:R-:W-:-:S04]  /*e1b0*/  LEA R12, P0, R18, R12, 0x3 ;  /* 0x0000000c120c7211 */ /* 0x000fc800078018ff */
[----:B------:R-:W-:-:S05]  /*e1c0*/  LEA.HI.X R13, R18, R13, R19, 0x3, P0 ;  /* 0x0000000d120d7211 */ /* 0x000fca00000f1c13 */
[----:B--2---:R3:W-:Y:S01]  /*e1d0*/  STG.E.64 desc[UR8][R12.64], R14 ;  /* 0x0000000e0c007986 */ /* 0x0047e2000c101b08 */
[----:B------:R-:W-:Y:S05]  /*e1e0*/  BRA `(.L_x_165) ;  /* 0x00000000007c7947 */ /* 0x000fea0003800000 */
.L_x_164:
[----:B------:R-:W0:Y:S01]  /*e1f0*/  LDCU UR4, c[0x0][0x398] ;  /* 0x00007300ff0477ac */ /* 0x000e220008000800 */
[----:B------:R-:W-:Y:S01]  /*e200*/  VIADD R14, R46, 0x1 ;  /* 0x000000012e0e7836 */ /* 0x000fe20000000000 */
[----:B------:R-:W1:Y:S04]  /*e210*/  LDCU.64 UR6, c[0x0][0x380] ;  /* 0x00007000ff0677ac */ /* 0x000e680008000a00 */
[----:B0-----:R-:W-:-:S13]  /*e220*/  ISETP.GE.U32.AND P0, PT, R14, UR4, PT ;  /* 0x000000040e007c0c */ /* 0x001fda000bf06070 */
[----:B------:R-:W-:Y:S01]  /*e230*/  @P0 IADD3 R13, PT, PT, R14, -UR4, RZ ;  /* 0x800000040e0d0c10 */ /* 0x000fe2000fffe0ff */
[----:B------:R-:W-:-:S04]  /*e240*/  @!P0 IMAD.MOV.U32 R15, RZ, RZ, RZ ;  /* 0x000000ffff0f8224 */ /* 0x000fc800078e00ff */
[----:B------:R-:W-:-:S03]  /*e250*/  @P0 IMAD.WIDE.U32 R14, R13, 0x20, R38 ;  /* 0x000000200d0e0825 */ /* 0x000fc600078e0026 */
[----:B-1----:R-:W-:-:S04]  /*e260*/  LEA R12, P0, R14, UR6, 0x3 ;  /* 0x000000060e0c7c11 */ /* 0x002fc8000f8018ff */
[----:B------:R-:W-:-:S06]  /*e270*/  LEA.HI.X R13, R14, UR7, R15, 0x3, P0 ;  /* 0x000000070e0d7c11 */ /* 0x000fcc00080f1c0f */
[----:B------:R-:W2:Y:S01]  /*e280*/  LDG.E.64 R12, desc[UR8][R12.64] ;  /* 0x000000080c0c7981 */ /* 0x000ea2000c1e1b00 */
[C---:B------:R-:W-:Y:S01]  /*e290*/  VIADD R18, R32.reuse, 0x1 ;  /* 0x0000000120127836 */ /* 0x040fe20000000000 */
[----:B------:R-:W-:Y:S01]  /*e2a0*/  ISETP.GE.U32.AND P1, PT, R32, UR4, PT ;  /* 0x0000000420007c0c */ /* 0x000fe2000bf26070 */
[----:B------:R-:W-:-:S03]  /*e2b0*/  IMAD.MOV.U32 R25, RZ, RZ, R37 ;  /* 0x000000ffff197224 */ /* 0x000fc600078e0025 */
[----:B------:R-:W-:-:S09]  /*e2c0*/  ISETP.GE.U32.AND P0, PT, R18, UR4, PT ;  /* 0x0000000412007c0c */ /* 0x000fd2000bf06070 */
[----:B------:R-:W-:Y:S01]  /*e2d0*/  @P1 VIADD R17, R32, -UR4 ;  /* 0x8000000420111c36 */ /* 0x000fe20008000000 */
[----:B------:R-:W-:Y:S01]  /*e2e0*/  @!P1 MOV R20, R32 ;  /* 0x0000002000149202 */ /* 0x000fe20000000f00 */
[----:B------:R-:W-:Y:S02]  /*e2f0*/  @!P1 IMAD.MOV.U32 R21, RZ, RZ, RZ ;  /* 0x000000ffff159224 */ /* 0x000fe400078e00ff */
[----:B------:R-:W-:Y:S02]  /*e300*/  @P0 VIADD R15, R18, -UR4 ;  /* 0x80000004120f0c36 */ /* 0x000fe40008000000 */
[----:B------:R-:W-:-:S04]  /*e310*/  @P1 IMAD.WIDE.U32 R20, R17, 0x20, R38 ;  /* 0x0000002011141825 */ /* 0x000fc800078e0026 */
[----:B------:R-:W-:Y:S02]  /*e320*/  @!P0 IMAD.MOV.U32 R19, RZ, RZ, RZ ;  /* 0x000000ffff138224 */ /* 0x000fe400078e00ff */
[----:B------:R-:W-:Y:S01]  /*e330*/  @P0 IMAD.WIDE.U32 R18, R15, 0x20, R38 ;  /* 0x000000200f120825 */ /* 0x000fe200078e0026 */
[----:B------:R-:W-:Y:S02]  /*e340*/  LEA R16, P0, R20, UR6, 0x3 ;  /* 0x0000000614107c11 */ /* 0x000fe4000f8018ff */
[----:B------:R-:W-:Y:S02]  /*e350*/  LEA R14, P1, R18, UR6, 0x3 ;  /* 0x00000006120e7c11 */ /* 0x000fe4000f8218ff */
[----:B------:R-:W-:Y:S01]  /*e360*/  LEA.HI.X R17, R20, UR7, R21, 0x3, P0 ;  /* 0x0000000714117c11 */ /* 0x000fe200080f1c15 */
[----:B------:R-:W-:Y:S01]  /*e370*/  IMAD.MOV.U32 R21, RZ, RZ, 0x9000000 ;  /* 0x09000000ff157424 */ /* 0x000fe200078e00ff */
[----:B------:R-:W-:Y:S01]  /*e380*/  LEA.HI.X R15, R18, UR7, R19, 0x3, P1 ;  /* 0x00000007120f7c11 */ /* 0x000fe200088f1c13 */
[----:B------:R-:W-:Y:S01]  /*e390*/  VIADD R18, R32, 0x2 ;  /* 0x0000000220127836 */ /* 0x000fe20000000000 */
[----:B------:R-:W-:-:S03]  /*e3a0*/  MOV R20, R32 ;  /* 0x0000002000147202 */ /* 0x000fc60000000f00 */
[----:B------:R-:W-:Y:S01]  /*e3b0*/  IMAD.MOV.U32 R32, RZ, RZ, R18 ;  /* 0x000000ffff207224 */ /* 0x000fe200078e0012 */
[----:B--2---:R4:W-:Y:S04]  /*e3c0*/  STG.E.64 desc[UR8][R16.64], R12 ;  /* 0x0000000c10007986 */ /* 0x0049e8000c101b08 */
[----:B------:R4:W-:Y:S02]  /*e3d0*/  STG.E.64 desc[UR8][R14.64], R24 ;  /* 0x000000180e007986 */ /* 0x0009e4000c101b08 */
.L_x_165:
[----:B------:R-:W-:Y:S05]  /*e3e0*/  BSYNC.RECONVERGENT B5 ;  /* 0x0000000000057941 */ /* 0x000fea0003800200 */
.L_x_163:
[----:B------:R-:W-:Y:S05]  /*e3f0*/  BRA `(.L_x_121) ;  /* 0x0000004400a47947 */ /* 0x000fea0003800000 */
.L_x_161:
[----:B------:R-:W0:Y:S01]  /*e400*/  LDCU UR4, c[0x0][0x398] ;  /* 0x00007300ff0477ac */ /* 0x000e220008000800 */
[C---:B------:R-:W-:Y:S01]  /*e410*/  VIADD R16, R24.reuse, 0x1 ;  /* 0x0000000118107836 */ /* 0x040fe20000000000 */
[----:B------:R-:W1:Y:S01]  /*e420*/  LDCU.64 UR6, c[0x0][0x380] ;  /* 0x00007000ff0677ac */ /* 0x000e620008000a00 */
[----:B0-----:R-:W-:Y:S02]  /*e430*/  ISETP.GE.U32.AND P2, PT, R24, UR4, PT ;  /* 0x0000000418007c0c */ /* 0x001fe4000bf46070 */
[----:B------:R-:W-:Y:S02]  /*e440*/  ISETP.GE.U32.AND P1, PT, R32, UR4, PT ;  /* 0x0000000420007c0c */ /* 0x000fe4000bf26070 */
[----:B------:R-:W-:-:S09]  /*e450*/  ISETP.GE.U32.AND P0, PT, R16, UR4, PT ;  /* 0x0000000410007c0c */ /* 0x000fd2000bf06070 */
[----:B------:R-:W-:Y:S02]  /*e460*/  @P2 IADD3 R15, PT, PT, R24, -UR4, RZ ;  /* 0x80000004180f2c10 */ /* 0x000fe4000fffe0ff */
[----:B------:R-:W-:Y:S02]  /*e470*/  @P1 VIADD R17, R32, -UR4 ;  /* 0x8000000420111c36 */ /* 0x000fe40008000000 */
[----:B------:R-:W-:Y:S02]  /*e480*/  @!P1 IMAD.MOV.U32 R12, RZ, RZ, R32 ;  /* 0x000000ffff0c9224 */ /* 0x000fe400078e0020 */
[----:B------:R-:W-:Y:S02]  /*e490*/  @!P1 IMAD.MOV.U32 R13, RZ, RZ, RZ ;  /* 0x000000ffff0d9224 */ /* 0x000fe400078e00ff */
[----:B------:R-:W-:-:S04]  /*e4a0*/  @P2 IMAD.WIDE.U32 R14, R15, 0x20, R38 ;  /* 0x000000200f0e2825 */ /* 0x000fc800078e0026 */
[----:B------:R-:W-:Y:S02]  /*e4b0*/  @P0 VIADD R19, R16, -UR4 ;  /* 0x8000000410130c36 */ /* 0x000fe40008000000 */
[----:B------:R-:W-:-:S04]  /*e4c0*/  @P1 IMAD.WIDE.U32 R12, R17, 0x20, R38 ;  /* 0x00000020110c1825 */ /* 0x000fc800078e0026 */
[----:B------:R-:W-:Y:S02]  /*e4d0*/  @!P0 IMAD.MOV.U32 R17, RZ, RZ, RZ ;  /* 0x000000ffff118224 */ /* 0x000fe400078e00ff */
[----:B------:R-:W-:Y:S02]  /*e4e0*/  @P2 IMAD.MOV.U32 R24, RZ, RZ, R14 ;  /* 0x000000ffff182224 */ /* 0x000fe400078e000e */
[----:B------:R-:W-:Y:S01]  /*e4f0*/  @P0 IMAD.WIDE.U32 R16, R19, 0x20, R38 ;  /* 0x0000002013100825 */ /* 0x000fe200078e0026 */
[----:B-1----:R-:W-:Y:S02]  /*e500*/  LEA R20, P0, R12, UR6, 0x3 ;  /* 0x000000060c147c11 */ /* 0x002fe4000f8018ff */
[----:B------:R-:W-:Y:S01]  /*e510*/  @!P2 MOV R19, RZ ;  /* 0x000000ff0013a202 */ /* 0x000fe20000000f00 */
[----:B------:R-:W-:Y:S01]  /*e520*/  @P2 IMAD.MOV.U32 R19, RZ, RZ, R15 ;  /* 0x000000ffff132224 */ /* 0x000fe200078e000f */
[----:B------:R-:W-:Y:S02]  /*e530*/  LEA R14, P1, R24, UR6, 0x3 ;  /* 0x00000006180e7c11 */ /* 0x000fe4000f8218ff */
[----:B------:R-:W-:-:S02]  /*e540*/  LEA.HI.X R21, R12, UR7, R13, 0x3, P0 ;  /* 0x000000070c157c11 */ /* 0x000fc400080f1c0d */
[----:B------:R-:W-:Y:S02]  /*e550*/  LEA R12, P0, R16, UR6, 0x3 ;  /* 0x00000006100c7c11 */ /* 0x000fe4000f8018ff */
[----:B------:R-:W-:Y:S01]  /*e560*/  LEA.HI.X R15, R24, UR7, R19, 0x3, P1 ;  /* 0x00000007180f7c11 */ /* 0x000fe200088f1c13 */
[----:B------:R0:W-:Y:S01]  /*e570*/  STG.E.64 desc[UR8][R20.64], R46 ;  /* 0x0000002e14007986 */ /* 0x0001e2000c101b08 */
[----:B------:R-:W-:-:S04]  /*e580*/  LEA.HI.X R13, R16, UR7, R17, 0x3, P0 ;  /* 0x00000007100d7c11 */ /* 0x000fc800080f1c11 */
[----:B------:R-:W2:Y:S04]  /*e590*/  LDG.E.64 R14, desc[UR8][R14.64] ;  /* 0x000000080e0e7981 */ /* 0x000ea8000c1e1b00 */
[----:B------:R-:W3:Y:S01]  /*e5a0*/  LDG.E.64 R12, desc[UR8][R12.64] ;  /* 0x000000080c0c7981 */ /* 0x000ee2000c1e1b00 */
[C---:B------:R-:W-:Y:S01]  /*e5b0*/  VIADD R18, R32.reuse, 0x1 ;  /* 0x0000000120127836 */ /* 0x040fe20000000000 */
[C---:B------:R-:W-:Y:S01]  /*e5c0*/  IADD3 R16, PT, PT, R32.reuse, 0x3, RZ ;  /* 0x0000000320107810 */ /* 0x040fe20007ffe0ff */
[C---:B------:R-:W-:Y:S01]  /*e5d0*/  VIADD R24, R32.reuse, 0x2 ;  /* 0x0000000220187836 */ /* 0x040fe20000000000 */
[----:B------:R-:W-:Y:S01]  /*e5e0*/  MOV R26, R32 ;  /* 0x00000020001a7202 */ /* 0x000fe20000000f00 */
[----:B------:R-:W-:Y:S01]  /*e5f0*/  VIADD R17, R32, 0x4 ;  /* 0x0000000420117836 */ /* 0x000fe20000000000 */
[----:B------:R-:W-:Y:S01]  /*e600*/  ISETP.GE.U32.AND P0, PT, R18, UR4, PT ;  /* 0x0000000412007c0c */ /* 0x000fe2000bf06070 */
[----:B------:R-:W-:Y:S01]  /*e610*/  VIADD R48, R32, 0x6 ;  /* 0x0000000620307836 */ /* 0x000fe20000000000 */
[----:B------:R-:W-:-:S02]  /*e620*/  ISETP.GE.U32.AND P1, PT, R24, UR4, PT ;  /* 0x0000000418007c0c */ /* 0x000fc4000bf26070 */
[----:B0-----:R-:W-:Y:S02]  /*e630*/  IADD3 R20, PT, PT, R32, 0x5, RZ ;  /* 0x0000000520147810 */ /* 0x001fe40007ffe0ff */
[----:B------:R-:W-:Y:S02]  /*e640*/  ISETP.GE.U32.AND P2, PT, R16, UR4, PT ;  /* 0x0000000410007c0c */ /* 0x000fe4000bf46070 */
[----:B------:R-:W-:Y:S02]  /*e650*/  ISETP.GE.U32.AND P3, PT, R17, UR4, PT ;  /* 0x0000000411007c0c */ /* 0x000fe4000bf66070 */
[----:B------:R-:W-:-:S03]  /*e660*/  LOP3.LUT R21, R37, 0xffffff, RZ, 0xc0, !PT ;  /* 0x00ffffff25157812 */ /* 0x000fc600078ec0ff */
[----:B------:R-:W-:Y:S01]  /*e670*/  @P0 VIADD R19, R18, -UR4 ;  /* 0x8000000412130c36 */ /* 0x000fe20008000000 */
[----:B------:R-:W-:Y:S01]  /*e680*/  LOP3.LUT R27, R21, 0x5000000, RZ, 0xfc, !PT ;  /* 0x05000000151b7812 */ /* 0x000fe200078efcff */
[----:B------:R-:W-:Y:S02]  /*e690*/  @!P0 IMAD.MOV.U32 R44, RZ, RZ, R18 ;  /* 0x000000ffff2c8224 */ /* 0x000fe400078e0012 */
[----:B------:R-:W-:Y:S02]  /*e6a0*/  @!P0 IMAD.MOV.U32 R45, RZ, RZ, RZ ;  /* 0x000000ffff2d8224 */ /* 0x000fe400078e00ff */
[----:B------:R-:W-:Y:S01]  /*e6b0*/  @P0 IMAD.WIDE.U32 R44, R19, 0x20, R38 ;  /* 0x00000020132c0825 */ /* 0x000fe200078e0026 */
[----:B------:R-:W-:Y:S02]  /*e6c0*/  ISETP.GE.U32.AND P0, PT, R20, UR4, PT ;  /* 0x0000000414007c0c */ /* 0x000fe4000bf06070 */
[----:B------:R-:W-:Y:S01]  /*e6d0*/  @P3 IADD3 R37, PT, PT, R17, -UR4, RZ ;  /* 0x8000000411253c10 */ /* 0x000fe2000fffe0ff */
[----:B------:R-:W-:Y:S01]  /*e6e0*/  @P1 VIADD R19, R24, -UR4 ;  /* 0x8000000418131c36 */ /* 0x000fe20008000000 */
[----:B------:R-:W-:Y:S01]  /*e6f0*/  LEA R52, P4, R44, UR6, 0x3 ;  /* 0x000000062c347c11 */ /* 0x000fe2000f8818ff */
[----:B------:R-:W-:-:S02]  /*e700*/  @!P1 IMAD.MOV.U32 R25, RZ, RZ, RZ ;  /* 0x000000ffff199224 */ /* 0x000fc400078e00ff */
[----:B------:R-:W-:Y:S01]  /*e710*/  @P1 IMAD.WIDE.U32 R24, R19, 0x20, R38 ;  /* 0x0000002013181825 */ /* 0x000fe200078e0026 */
[----:B------:R-:W-:Y:S02]  /*e720*/  ISETP.GE.U32.AND P1, PT, R48, UR4, PT ;  /* 0x0000000430007c0c */ /* 0x000fe4000bf26070 */
[----:B------:R-:W-:Y:S01]  /*e730*/  LEA.HI.X R53, R44, UR7, R45, 0x3, P4 ;  /* 0x000000072c357c11 */ /* 0x000fe2000a0f1c2d */
[----:B------:R-:W-:Y:S02]  /*e740*/  @P2 VIADD R19, R16, -UR4 ;  /* 0x8000000410132c36 */ /* 0x000fe40008000000 */
[----:B------:R-:W-:Y:S02]  /*e750*/  @!P3 IMAD.MOV.U32 R44, RZ, RZ, R17 ;  /* 0x000000ffff2cb224 */ /* 0x000fe400078e0011 */
[----:B------:R-:W-:Y:S01]  /*e760*/  @P0 VIADD R17, R20, -UR4 ;  /* 0x8000000414110c36 */ /* 0x000fe20008000000 */
[----:B------:R0:W-:Y:S01]  /*e770*/  STG.E.64 desc[UR8][R52.64], R26 ;  /* 0x0000001a34007986 */ /* 0x0001e2000c101b08 */
[----:B------:R-:W-:-:S02]  /*e780*/  @!P2 IMAD.MOV.U32 R22, RZ, RZ, R16 ;  /* 0x000000ffff16a224 */ /* 0x000fc400078e0010 */
[----:B------:R-:W-:Y:S02]  /*e790*/  @!P2 IMAD.MOV.U32 R23, RZ, RZ, RZ ;  /* 0x000000ffff17a224 */ /* 0x000fe400078e00ff */
[----:B------:R-:W-:Y:S01]  /*e7a0*/  @P2 IMAD.WIDE.U32 R22, R19, 0x20, R38 ;  /* 0x0000002013162825 */ /* 0x000fe200078e0026 */
[----:B------:R-:W-:-:S03]  /*e7b0*/  @!P1 MOV R49, RZ ;  /* 0x000000ff00319202 */ /* 0x000fc60000000f00 */
[----:B------:R-:W-:Y:S02]  /*e7c0*/  @P1 VIADD R19, R48, -UR4 ;  /* 0x8000000430131c36 */ /* 0x000fe40008000000 */
[----:B------:R-:W-:Y:S02]  /*e7d0*/  @!P0 IMAD.MOV.U32 R50, RZ, RZ, R20 ;  /* 0x000000ffff328224 */ /* 0x000fe400078e0014 */
[----:B------:R-:W-:Y:S02]  /*e7e0*/  @!P0 IMAD.MOV.U32 R51, RZ, RZ, RZ ;  /* 0x000000ffff338224 */ /* 0x000fe400078e00ff */
[----:B------:R-:W-:Y:S02]  /*e7f0*/  @!P3 IMAD.MOV.U32 R45, RZ, RZ, RZ ;  /* 0x000000ffff2db224 */ /* 0x000fe400078e00ff */
[----:B------:R-:W-:Y:S01]  /*e800*/  @P0 IMAD.WIDE.U32 R50, R17, 0x20, R38 ;  /* 0x0000002011320825 */ /* 0x000fe200078e0026 */
[----:B------:R-:W-:-:S03]  /*e810*/  LEA R46, P0, R24, UR6, 0x3 ;  /* 0x00000006182e7c11 */ /* 0x000fc6000f8018ff */
[----:B------:R-:W-:Y:S01]  /*e820*/  @P3 IMAD.WIDE.U32 R44, R37, 0x20, R38 ;  /* 0x00000020252c3825 */ /* 0x000fe200078e0026 */
[----:B------:R-:W-:-:S03]  /*e830*/  LEA.HI.X R47, R24, UR7, R25, 0x3, P0 ;  /* 0x00000007182f7c11 */ /* 0x000fc600080f1c19 */
[----:B------:R-:W-:Y:S01]  /*e840*/  @P1 IMAD.WIDE.U32 R48, R19, 0x20, R38 ;  /* 0x0000002013301825 */ /* 0x000fe200078e0026 */
[----:B------:R-:W-:Y:S02]  /*e850*/  LEA R36, P1, R22, UR6, 0x3 ;  /* 0x0000000616247c11 */ /* 0x000fe4000f8218ff */
[----:B0-----:R-:W-:Y:S01]  /*e860*/  LEA R26, P0, R44, UR6, 0x3 ;  /* 0x000000062c1a7c11 */ /* 0x001fe2000f8018ff */
[----:B------:R-:W-:Y:S01]  /*e870*/  IMAD.MOV.U32 R19, RZ, RZ, 0x9000000 ;  /* 0x09000000ff137424 */ /* 0x000fe200078e00ff */
[----:B------:R-:W-:Y:S01]  /*e880*/  LEA.HI.X R37, R22, UR7, R23, 0x3, P1 ;  /* 0x0000000716257c11 */ /* 0x000fe200088f1c17 */
[----:B------:R-:W-:Y:S01]  /*e890*/  IMAD.MOV.U32 R17, RZ, RZ, 0x9000000 ;  /* 0x09000000ff117424 */ /* 0x000fe200078e00ff */
[----:B------:R-:W-:Y:S02]  /*e8a0*/  LEA R24, P1, R50, UR6, 0x3 ;  /* 0x0000000632187c11 */ /* 0x000fe4000f8218ff */
[----:B------:R-:W-:Y:S02]  /*e8b0*/  LEA R22, P2, R48, UR6, 0x3 ;  /* 0x0000000630167c11 */ /* 0x000fe4000f8418ff */
[----:B------:R-:W-:Y:S01]  /*e8c0*/  LEA.HI.X R27, R44, UR7, R45, 0x3, P0 ;  /* 0x000000072c1b7c11 */ /* 0x000fe200080f1c2d */
[----:B------:R-:W-:Y:S01]  /*e8d0*/  IMAD.MOV.U32 R44, RZ, RZ, R32 ;  /* 0x000000ffff2c7224 */ /* 0x000fe200078e0020 */
[----:B------:R-:W-:-:S02]  /*e8e0*/  LOP3.LUT R45, R21, 0x6000000, RZ, 0xfc, !PT ;  /* 0x06000000152d7812 */ /* 0x000fc400078efcff */
[----:B------:R-:W-:Y:S02]  /*e8f0*/  LEA.HI.X R25, R50, UR7, R51, 0x3, P1 ;  /* 0x0000000732197c11 */ /* 0x000fe400088f1c33 */
[----:B------:R-:W-:Y:S02]  /*e900*/  LEA.HI.X R23, R48, UR7, R49, 0x3, P2 ;  /* 0x0000000730177c11 */ /* 0x000fe400090f1c31 */
[----:B------:R-:W-:Y:S02]  /*e910*/  IADD3 R0, P0, PT, R0, 0x1, RZ ;  /* 0x0000000100007810 */ /* 0x000fe40007f1e0ff */
[----:B------:R-:W-:Y:S02]  /*e920*/  LOP3.LUT R21, R21, 0xa000000, RZ, 0xfc, !PT ;  /* 0x0a00000015157812 */ /* 0x000fe400078efcff */
[----:B------:R-:W-:Y:S01]  /*e930*/  IADD3 R32, PT, PT, R32, 0x7, RZ ;  /* 0x0000000720207810 */ /* 0x000fe20007ffe0ff */
[----:B------:R-:W-:Y:S01]  /*e940*/  IMAD.X R3, RZ, RZ, R3, P0 ;  /* 0x000000ffff037224 */ /* 0x000fe200000e0603 */
[----:B--2---:R0:W-:Y:S04]  /*e950*/  STG.E.64 desc[UR8][R46.64], R14 ;  /* 0x0000000e2e007986 */ /* 0x0041e8000c101b08 */
[----:B------:R0:W-:Y:S04]  /*e960*/  STG.E.64 desc[UR8][R36.64], R44 ;  /* 0x0000002c24007986 */ /* 0x0001e8000c101b08 */
[----:B---3--:R0:W-:Y:S04]  /*e970*/  STG.E.64 desc[UR8][R26.64], R12 ;  /* 0x0000000c1a007986 */ /* 0x0081e8000c101b08 */
[----:B------:R0:W-:Y:S04]  /*e980*/  STG.E.64 desc[UR8][R24.64], R18 ;  /* 0x0000001218007986 */ /* 0x0001e8000c101b08 */
[----:B------:R0:W-:Y:S01]  /*e990*/  STG.E.64 desc[UR8][R22.64], R16 ;  /* 0x0000001016007986 */ /* 0x0001e2000c101b08 */
[----:B------:R-:W-:Y:S05]  /*e9a0*/  BRA `(.L_x_121) ;  /* 0x0000004000387947 */ /* 0x000fea0003800000 */
.L_x_152:
        /* <DEDUP_REMOVED lines=10> */
.L_x_169:
[----:B------:R-:W-:-:S13]  /*ea50*/  ISETP.GT.AND P0, PT, R13, 0x7, PT ;  /* 0x000000070d00780c */ /* 0x000fda0003f04270 */
[----:B------:R-:W-:Y:S05]  /*ea60*/  @P0 BRA `(.L_x_173) ;  /* 0x0000000000440947 */ /* 0x000fea0003800000 */
[----:B------:R-:W-:-:S13]  /*ea70*/  ISETP.NE.AND P0, PT, R13, 0x4, PT ;  /* 0x000000040d00780c */ /* 0x000fda0003f05270 */
[----:B------:R-:W-:Y:S05]  /*ea80*/  @P0 BRA `(.L_x_172) ;  /* 0x0000000000540947 */ /* 0x000fea0003800000 */
.L_x_170:
[----:B------:R-:W0:Y:S01]  /*ea90*/  LDCU UR4, c[0x0][0x398] ;  /* 0x00007300ff0477ac */ /* 0x000e220008000800 */
[----:B------:R-:W-:Y:S01]  /*eaa0*/  LOP3.LUT R25, R37, 0x80000000, RZ, 0xfc, !PT ;  /* 0x8000000025197812 */ /* 0x000fe200078efcff */
[----:B------:R-:W1:Y:S01]  /*eab0*/  LDCU.64 UR6, c[0x0][0x380] ;  /* 0x00007000ff0677ac */ /* 0x000e620008000a00 */
[----:B0-----:R-:W-:-:S13]  /*eac0*/  ISETP.GE.U32.AND P0, PT, R46, UR4, PT ;  /* 0x000000042e007c0c */ /* 0x001fda000bf06070 */
[----:B------:R-:W-:Y:S02]  /*ead0*/  @P0 VIADD R13, R46, -UR4 ;  /* 0x800000042e0d0c36 */ /* 0x000fe40008000000 */
[----:B------:R-:W-:Y:S02]  /*eae0*/  @!P0 IMAD.MOV.U32 R15, RZ, RZ, RZ ;  /* 0x000000ffff0f8224 */ /* 0x000fe400078e00ff */
[----:B------:R-:W-:-:S04]  /*eaf0*/  @P0 IMAD.WIDE.U32 R12, R13, 0x20, R38 ;  /* 0x000000200d0c0825 */ /* 0x000fc800078e0026 */
[----:B------:R-:W-:Y:S02]  /*eb00*/  @P0 IMAD.MOV.U32 R46, RZ, RZ, R12 ;  /* 0x000000ffff2e0224 */ /* 0x000fe400078e000c */
[----:B------:R-:W-:-:S03]  /*eb10*/  @P0 IMAD.MOV.U32 R15, RZ, RZ, R13 ;  /* 0x000000ffff0f0224 */ /* 0x000fc600078e000d */
[----:B-1----:R-:W-:-:S04]  /*eb20*/  LEA R12, P0, R46, UR6, 0x3 ;  /* 0x000000062e0c7c11 */ /* 0x002fc8000f8018ff */
[----:B------:R-:W-:Y:S02]  /*eb30*/  LEA.HI.X R13, R46, UR7, R15, 0x3, P0 ;  /* 0x000000072e0d7c11 */ /* 0x000fe400080f1c0f */
[----:B------:R-:W-:-:S03]  /*eb40*/  IADD3 R0, P0, PT, R0, 0x1, RZ ;  /* 0x0000000100007810 */ /* 0x000fc60007f1e0ff */
[----:B------:R0:W-:Y:S01]  /*eb50*/  STG.E.64 desc[UR8][R12.64], R24 ;  /* 0x000000180c007986 */ /* 0x0001e2000c101b08 */
[----:B------:R-:W-:Y:S01]  /*eb60*/  IADD3.X R3, PT, PT, RZ, R3, RZ, P0, !PT ;  /* 0x00000003ff037210 */ /* 0x000fe200007fe4ff */
[----:B------:R-:W-:Y:S08]  /*eb70*/  BRA `(.L_x_154) ;  /* 0x0000000000ac7947 */ /* 0x000ff00003800000 */
.L_x_173:
[----:B------:R-:W-:-:S13]  /*eb80*/  ISETP.NE.AND P0, PT, R13, 0xc, PT ;  /* 0x0000000c0d00780c */ /* 0x000fda0003f05270 */
[----:B------:R-:W-:Y:S05]  /*eb90*/  @!P0 BRA `(.L_x_171) ;  /* 0x00000024009c8947 */ /* 0x000fea0003800000 */
[----:B------:R-:W-:-:S13]  /*eba0*/  ISETP.NE.AND P0, PT, R13, 0xa, PT ;  /* 0x0000000a0d00780c */ /* 0x000fda0003f05270 */
[----:B------:R-:W-:Y:S05]  /*ebb0*/  @!P0 BRA `(.L_x_174) ;  /* 0x0000002000008947 */ /* 0x000fea0003800000 */
[----:B------:R-:W-:-:S13]  /*ebc0*/  ISETP.NE.AND P0, PT, R13, 0x8, PT ;  /* 0x000000080d00780c */ /* 0x000fda0003f05270 */
[----:B------:R-:W-:Y:S05]  /*ebd0*/  @!P0 BRA `(.L_x_175) ;  /* 0x0000001800888947 */ /* 0x000fea0003800000 */
.L_x_172:
        /* <DEDUP_REMOVED lines=12> */
[----:B------:R-:W-:Y:S01]  /*eca0*/  @!P1 MOV R19, RZ ;  /* 0x000000ff00139202 */ /* 0x000fe20000000f00 */
[----:B------:R-:W-:Y:S02]  /*ecb0*/  @P2 VIADD R15, R46, -UR4 ;  /* 0x800000042e0f2c36 */ /* 0x000fe40008000000 */
[----:B------:R-:W-:Y:S02]  /*ecc0*/  @!P1 IMAD.MOV.U32 R18, RZ, RZ, R32 ;  /* 0x000000ffff129224 */ /* 0x000fe400078e0020 */
[----:B------:R-:W-:-:S04]  /*ecd0*/  @P1 IMAD.WIDE.U32 R18, R13, 0x20, R38 ;  /* 0x000000200d121825 */ /* 0x000fc800078e0026 */
[----:B------:R-:W-:Y:S01]  /*ece0*/  @P2 IMAD.WIDE.U32 R12, R15, 0x20, R38 ;  /* 0x000000200f0c2825 */ /* 0x000fe200078e0026 */
[----:B------:R-:W-:Y:S02]  /*ecf0*/  SEL R15, R20, 0x5000000, !P0 ;  /* 0x05000000140f7807 */ /* 0x000fe40004000000 */
[C---:B-1----:R-:W-:Y:S01]  /*ed00*/  LEA R16, P1, R18.reuse, UR6, 0x3 ;  /* 0x0000000612107c11 */ /* 0x042fe2000f8218ff */
[----:B------:R-:W-:Y:S01]  /*ed10*/  @P2 IMAD.MOV.U32 R46, RZ, RZ, R12 ;  /* 0x000000ffff2e2224 */ /* 0x000fe200078e000c */
[----:B------:R-:W-:Y:S01]  /*ed20*/  LOP3.LUT R14, R15, 0xffffff, R47, 0xf8, !PT ;  /* 0x00ffffff0f0e7812 */ /* 0x000fe200078ef82f */
[----:B------:R-:W-:Y:S01]  /*ed30*/  @!P2 IMAD.MOV.U32 R21, RZ, RZ, RZ ;  /* 0x000000ffff15a224 */ /* 0x000fe200078e00ff */
[----:B------:R-:W-:Y:S01]  /*ed40*/  LEA.HI.X R17, R18, UR7, R19, 0x3, P1 ;  /* 0x0000000712117c11 */ /* 0x000fe200088f1c13 */
[----:B------:R-:W-:Y:S01]  /*ed50*/  @P2 IMAD.MOV.U32 R21, RZ, RZ, R13 ;  /* 0x000000ffff152224 */ /* 0x000fe200078e000d */
[----:B------:R-:W-:Y:S01]  /*ed60*/  LEA R12, P2, R46, UR6, 0x3 ;  /* 0x000000062e0c7c11 */ /* 0x000fe2000f8418ff */
        /* <DEDUP_REMOVED lines=10> */
[----:B------:R1:W-:Y:S01]  /*ee10*/  STG.E.64 desc[UR8][R12.64], R14 ;  /* 0x0000000e0c007986 */ /* 0x0003e2000c101b08 */
[----:B------:R-:W-:-:S07]  /*ee20*/  IMAD.MOV.U32 R32, RZ, RZ, R20 ;  /* 0x000000ffff207224 */ /* 0x000fce00078e0014 */
.L_x_154:
[----:B------:R-:W-:-:S13]  /*ee30*/  ISETP.NE.AND P0, PT, R11, RZ, PT ;  /* 0x000000ff0b00720c */ /* 0x000fda0003f05270 */
[----:B------:R-:W-:Y:S05]  /*ee40*/  @!P0 BREAK.RELIABLE B3 ;  /* 0x0000000000038942 */ /* 0x000fea0003800100 */
[----:B------:R-:W-:Y:S05]  /*ee50*/  @P0 BRA `(.L_x_177) ;  /* 0xffffffd4005c0947 */ /* 0x000fea000383ffff */
[----:B------:R-:W-:Y:S05]  /*ee60*/  BRA `(.L_x_151) ;  /* 0x0000003c00107947 */ /* 0x000fea0003800000 */
.L_x_176:
        /* <DEDUP_REMOVED lines=14> */
[----:B------:R-:W-:Y:S02]  /*ef50*/  IMAD.MOV.U32 R44, RZ, RZ, R32 ;  /* 0x000000ffff2c7224 */ /* 0x000fe400078e0020 */
[----:B------:R-:W-:Y:S01]  /*ef60*/  HFMA2 R32, -RZ, RZ, 0, 0 ;  /* 0x00000000ff207431 */ /* 0x000fe200000001ff */
[----:B------:R-:W-:-:S07]  /*ef70*/  LOP3.LUT R25, R45, 0xfffffffc, RZ, 0xc0, !PT ;  /* 0xfffffffc2d197812 */ /* 0x000fce00078ec0ff */
.L_x_182:
[----:B------:R-:W0:Y:S01]  /*ef80*/  LDCU UR4, c[0x0][0x398] ;  /* 0x00007300ff0477ac */ /* 0x000e220008000800 */
[----:B-1----:R-:W-:Y:S01]  /*ef90*/  IMAD.IADD R18, R24, 0x1, R32 ;  /* 0x0000000118127824 */ /* 0x002fe200078e0220 */
[----:B------:R-:W1:Y:S04]  /*efa0*/  LDCU.64 UR6, c[0x0][0x380] ;  /* 0x00007000ff0677ac */ /* 0x000e680008000a00 */
[----:B0-----:R-:W-:-:S13]  /*efb0*/  ISETP.GE.U32.AND P2, PT, R18, UR4, PT ;  /* 0x0000000412007c0c */ /* 0x001fda000bf46070 */
[----:B------:R-:W-:Y:S02]  /*efc0*/  @P2 VIADD R15, R18, -UR4 ;  /* 0x80000004120f2c36 */ /* 0x000fe40008000000 */
[----:B------:R-:W-:Y:S02]  /*efd0*/  @!P2 IMAD.MOV.U32 R12, RZ, RZ, R18 ;  /* 0x000000ffff0ca224 */ /* 0x000fe400078e0012 */
[----:B------:R-:W-:Y:S02]  /*efe0*/  @!P2 IMAD.MOV.U32 R13, RZ, RZ, RZ ;  /* 0x000000ffff0da224 */ /* 0x000fe400078e00ff */
[----:B------:R-:W-:-:S03]  /*eff0*/  @P2 IMAD.WIDE.U32 R12, R15, 0x20, R38 ;  /* 0x000000200f0c2825 */ /* 0x000fc600078e0026 */
[----:B-1----:R-:W-:-:S04]  /*f000*/  LEA R16, P2, R12, UR6, 0x3 ;  /* 0x000000060c107c11 */ /* 0x002fc8000f8418ff */
[----:B------:R-:W-:-:S06]  /*f010*/  LEA.HI.X R17, R12, UR7, R13, 0x3, P2 ;  /* 0x000000070c117c11 */ /* 0x000fcc00090f1c0d */
[----:B------:R-:W2:Y:S01]  /*f020*/  LDG.E.64 R16, desc[UR8][R16.64] ;  /* 0x0000000810107981 */ /* 0x000ea2000c1e1b00 */
[----:B------:R-:W-:Y:S02]  /*f030*/  IADD3 R12, PT, PT, R18, 0x1, RZ ;  /* 0x00000001120c7810 */ /* 0x000fe40007ffe0ff */
[----:B------:R-:W-:Y:S02]  /*f040*/  ISETP.GE.U32.AND P2, PT, R44, UR4, PT ;  /* 0x000000042c007c0c */ /* 0x000fe4000bf46070 */
[----:B------:R-:W-:-:S11]  /*f050*/  ISETP.GE.U32.AND P3, PT, R12, UR4, PT ;  /* 0x000000040c007c0c */ /* 0x000fd6000bf66070 */
[----:B------:R-:W-:Y:S02]  /*f060*/  @P2 VIADD R13, R44, -UR4 ;  /* 0x800000042c0d2c36 */ /* 0x000fe40008000000 */
[----:B------:R-:W-:Y:S02]  /*f070*/  @P3 VIADD R15, R12, -UR4 ;  /* 0x800000040c0f3c36 */ /* 0x000fe40008000000 */
[----:B------:R-:W-:Y:S02]  /*f080*/  @!P2 IMAD.MOV.U32 R20, RZ, RZ, R44 ;  /* 0x000000ffff14a224 */ /* 0x000fe400078e002c */
[----:B------:R-:W-:Y:S02]  /*f090*/  @!P2 IMAD.MOV.U32 R21, RZ, RZ, RZ ;  /* 0x000000ffff15a224 */ /* 0x000fe400078e00ff */
[----:B------:R-:W-:-:S04]  /*f0a0*/  @P2 IMAD.WIDE.U32 R20, R13, 0x20, R38 ;  /* 0x000000200d142825 */ /* 0x000fc800078e0026 */
[----:B------:R-:W-:Y:S01]  /*f0b0*/  @P3 IMAD.WIDE.U32 R14, R15, 0x20, R38 ;  /* 0x000000200f0e3825 */ /* 0x000fe200078e0026 */
[----:B------:R-:W-:Y:S02]  /*f0c0*/  @!P3 MOV R14, R12 ;  /* 0x0000000c000eb202 */ /* 0x000fe40000000f00 */
[----:B------:R-:W-:Y:S01]  /*f0d0*/  LEA R22, P2, R20, UR6, 0x3 ;  /* 0x0000000614167c11 */ /* 0x000fe2000f8418ff */
[----:B------:R-:W-:Y:S01]  /*f0e0*/  @!P3 IMAD.MOV.U32 R15, RZ, RZ, RZ ;  /* 0x000000ffff0fb224 */ /* 0x000fe200078e00ff */
[----:B------:R-:W-:Y:S02]  /*f0f0*/  LEA R12, P3, R14, UR6, 0x3 ;  /* 0x000000060e0c7c11 */ /* 0x000fe4000f8618ff */
[----:B------:R-:W-:Y:S02]  /*f100*/  LEA.HI.X R23, R20, UR7, R21, 0x3, P2 ;  /* 0x0000000714177c11 */ /* 0x000fe400090f1c15 */
[----:B------:R-:W-:Y:S01]  /*f110*/  LEA.HI.X R13, R14, UR7, R15, 0x3, P3 ;  /* 0x000000070e0d7c11 */ /* 0x000fe200098f1c0f */
[----:B------:R-:W-:-:S02]  /*f120*/  VIADD R19, R18, 0x2 ;  /* 0x0000000212137836 */ /* 0x000fc40000000000 */
[----:B--2---:R0:W-:Y:S04]  /*f130*/  STG.E.64 desc[UR8][R22.64], R16 ;  /* 0x0000001016007986 */ /* 0x0041e8000c101b08 */
[----:B------:R-:W2:Y:S01]  /*f140*/  LDG.E.64 R12, desc[UR8][R12.64] ;  /* 0x000000080c0c7981 */ /* 0x000ea2000c1e1b00 */
[----:B------:R-:W-:Y:S01]  /*f150*/  VIADD R20, R44, 0x1 ;  /* 0x000000012c147836 */ /* 0x000fe20000000000 */
[----:B------:R-:W-:-:S04]  /*f160*/  ISETP.GE.U32.AND P3, PT, R19, UR4, PT ;  /* 0x0000000413007c0c */ /* 0x000fc8000bf66070 */
[----:B------:R-:W-:-:S09]  /*f170*/  ISETP.GE.U32.AND P2, PT, R20, UR4, PT ;  /* 0x0000000414007c0c */ /* 0x000fd2000bf46070 */
[----:B------:R-:W-:-:S04]  /*f180*/  @P3 IADD3 R15, PT, PT, R19, -UR4, RZ ;  /* 0x80000004130f3c10 */ /* 0x000fc8000fffe0ff */
[----:B------:R-:W-:Y:S02]  /*f190*/  @P2 VIADD R27, R20, -UR4 ;  /* 0x80000004141b2c36 */ /* 0x000fe40008000000 */
        /* <DEDUP_REMOVED lines=10> */
[----:B--2---:R0:W-:Y:S04]  /*f240*/  STG.E.64 desc[UR8][R22.64], R12 ;  /* 0x0000000c16007986 */ /* 0x0041e8000c101b08 */
[----:B------:R-:W2:Y:S01]  /*f250*/  LDG.E.64 R16, desc[UR8][R16.64] ;  /* 0x0000000810107981 */ /* 0x000ea2000c1e1b00 */
[----:B------:R-:W-:Y:S01]  /*f260*/  VIADD R21, R18, 0x3 ;  /* 0x0000000312157836 */ /* 0x000fe20000000000 */
[----:B------:R-:W-:-:S04]  /*f270*/  IADD3 R26, PT, PT, R44, 0x2, RZ ;  /* 0x000000022c1a7810 */ /* 0x000fc80007ffe0ff */
[----:B------:R-:W-:Y:S02]  /*f280*/  ISETP.GE.U32.AND P2, PT, R26, UR4, PT ;  /* 0x000000041a007c0c */ /* 0x000fe4000bf46070 */
[----:B------:R-:W-:-:S11]  /*f290*/  ISETP.GE.U32.AND P3, PT, R21, UR4, PT ;  /* 0x0000000415007c0c */ /* 0x000fd6000bf66070 */
[----:B------:R-:W-:Y:S02]  /*f2a0*/  @P2 VIADD R19, R26, -UR4 ;  /* 0x800000041a132c36 */ /* 0x000fe40008000000 */
[----:B------:R-:W-:Y:S02]  /*f2b0*/  @P3 VIADD R15, R21, -UR4 ;  /* 0x80000004150f3c36 */ /* 0x000fe40008000000 */
[----:B------:R-:W-:Y:S01]  /*f2c0*/  @P2 IMAD.WIDE.U32 R18, R19, 0x20, R38 ;  /* 0x0000002013122825 */ /* 0x000fe200078e0026 */
[----:B------:R-:W-:-:S03]  /*f2d0*/  @!P2 MOV R19, RZ ;  /* 0x000000ff0013a202 */ /* 0x000fc60000000f00 */
[----:B------:R-:W-:-:S04]  /*f2e0*/  @P3 IMAD.WIDE.U32 R14, R15, 0x20, R38 ;  /* 0x000000200f0e3825 */ /* 0x000fc800078e0026 */
[----:B------:R-:W-:Y:S02]  /*f2f0*/  @!P2 IMAD.MOV.U32 R18, RZ, RZ, R26 ;  /* 0x000000ffff12a224 */ /* 0x000fe400078e001a */
[----:B------:R-:W-:Y:S02]  /*f300*/  @!P3 IMAD.MOV.U32 R14, RZ, RZ, R21 ;  /* 0x000000ffff0eb224 */ /* 0x000fe400078e0015 */
[----:B------:R-:W-:Y:S01]  /*f310*/  @!P3 IMAD.MOV.U32 R15, RZ, RZ, RZ ;  /* 0x000000ffff0fb224 */ /* 0x000fe200078e00ff */
[----:B0-----:R-:W-:Y:S02]  /*f320*/  LEA R22, P2, R18, UR6, 0x3 ;  /* 0x0000000612167c11 */ /* 0x001fe4000f8418ff */
[----:B------:R-:W-:Y:S02]  /*f330*/  LEA R12, P3, R14, UR6, 0x3 ;  /* 0x000000060e0c7c11 */ /* 0x000fe4000f8618ff */
[----:B------:R-:W-:Y:S02]  /*f340*/  LEA.HI.X R23, R18, UR7, R19, 0x3, P2 ;  /* 0x0000000712177c11 */ /* 0x000fe400090f1c13 */
[----:B------:R-:W-:-:S03]  /*f350*/  LEA.HI.X R13, R14, UR7, R15, 0x3, P3 ;  /* 0x000000070e0d7c11 */ /* 0x000fc600098f1c0f */
[----:B--2---:R-:W-:Y:S04]  /*f360*/  STG.E.64 desc[UR8][R22.64], R16 ;  /* 0x0000001016007986 */ /* 0x004fe8000c101b08 */
[----:B------:R-:W2:Y:S01]  /*f370*/  LDG.E.64 R12, desc[UR8][R12.64] ;  /* 0x000000080c0c7981 */ /* 0x000ea2000c1e1b00 */
[----:B------:R-:W-:Y:S01]  /*f380*/  VIADD R14, R44, 0x3 ;  /* 0x000000032c0e7836 */ /* 0x000fe20000000000 */
[----:B------:R-:W-:Y:S01]  /*f390*/  LOP3.LUT R21, R48, 0x5000000, RZ, 0xfc, !PT ;  /* 0x0500000030157812 */ /* 0x000fe200078efcff */
[----:B------:R-:W-:Y:S01]  /*f3a0*/  IMAD R51, R32, 0x8, R1 ;  /* 0x0000000820337824 */ /* 0x000fe200078e0201 */
[----:B------:R-:W-:Y:S01]  /*f3b0*/  LOP3.LUT R19, R48, 0x6000000, RZ, 0xfc, !PT ;  /* 0x0600000030137812 */ /* 0x000fe200078efcff */
[----:B------:R-:W-:Y:S01]  /*f3c0*/  IMAD.MOV.U32 R18, RZ, RZ, R20 ;  /* 0x000000ffff127224 */ /* 0x000fe200078e0014 */
[----:B------:R-:W-:Y:S01]  /*f3d0*/  ISETP.GE.U32.AND P2, PT, R14, UR4, PT ;  /* 0x000000040e007c0c */ /* 0x000fe2000bf46070 */
[----:B------:R-:W-:Y:S01]  /*f3e0*/  IMAD.MOV.U32 R27, RZ, RZ, R21 ;  /* 0x000000ffff1b7224 */ /* 0x000fe200078e0015 */
[----:B------:R0:W-:Y:S01]  /*f3f0*/  STL.64 [R51+0xa8], R20 ;  /* 0x0000a81433007387 */ /* 0x0001e20000100a00 */
[----:B------:R-:W-:-:S03]  /*f400*/  IADD3 R32, PT, PT, R32, 0x4, RZ ;  /* 0x0000000420207810 */ /* 0x000fc60007ffe0ff */
[----:B------:R-:W-:Y:S04]  /*f410*/  STL.64 [R51+0x128], R18 ;  /* 0x0001281233007387 */ /* 0x000fe80000100a00 */
[----:B------:R1:W-:Y:S03]  /*f420*/  STL.64 [R51+0xb0], R26 ;  /* 0x0000b01a33007387 */ /* 0x0003e60000100a00 */
[----:B------:R-:W-:Y:S01]  /*f430*/  @P2 IADD3 R15, PT, PT, R14, -UR4, RZ ;  /* 0x800000040e0f2c10 */ /* 0x000fe2000fffe0ff */
[----:B0-----:R-:W-:-:S04]  /*f440*/  IMAD.MOV.U32 R20, RZ, RZ, R44 ;  /* 0x000000ffff147224 */ /* 0x001fc800078e002c */
[----:B------:R-:W-:Y:S01]  /*f450*/  @P2 IMAD.WIDE.U32 R22, R15, 0x20, R38 ;  /* 0x000000200f162825 */ /* 0x000fe200078e0026 */
[----:B------:R-:W-:Y:S01]  /*f460*/  @!P2 MOV R22, R14 ;  /* 0x0000000e0016a202 */ /* 0x000fe20000000f00 */
[----:B------:R-:W-:Y:S02]  /*f470*/  STL.64 [R51+0xa0], R20 ;  /* 0x0000a01433007387 */ /* 0x000fe40000100a00 */
[----:B------:R-:W-:Y:S02]  /*f480*/  IMAD.MOV.U32 R15, RZ, RZ, R21 ;  /* 0x000000ffff0f7224 */ /* 0x000fe400078e0015 */
[----:B------:R-:W-:Y:S01]  /*f490*/  @!P2 IMAD.MOV.U32 R23, RZ, RZ, RZ ;  /* 0x000000ffff17a224 */ /* 0x000fe200078e00ff */
[C---:B------:R-:W-:Y:S01]  /*f4a0*/  LEA R16, P2, R22.reuse, UR6, 0x3 ;  /* 0x0000000616107c11 */ /* 0x040fe2000f8418ff */
[----:B-1----:R-:W-:Y:S01]  /*f4b0*/  IMAD.MOV.U32 R27, RZ, RZ, R19 ;  /* 0x000000ffff1b7224 */ /* 0x002fe200078e0013 */
[----:B------:R0:W-:Y:S01]  /*f4c0*/  STL.64 [R51+0xb8], R14 ;  /* 0x0000b80e33007387 */ /* 0x0001e20000100a00 */
[----:B------:R-:W-:Y:S01]  /*f4d0*/  IMAD.MOV.U32 R18, RZ, RZ, R44 ;  /* 0x000000ffff127224 */ /* 0x000fe200078e002c */
[----:B------:R-:W-:Y:S01]  /*f4e0*/  LEA.HI.X R17, R22, UR7, R23, 0x3, P2 ;  /* 0x0000000716117c11 */ /* 0x000fe200090f1c17 */
[----:B------:R-:W-:Y:S01]  /*f4f0*/  VIADD R44, R44, 0x4 ;  /* 0x000000042c2c7836 */ /* 0x000fe20000000000 */
[----:B------:R1:W-:Y:S01]  /*f500*/  STL.64 [R51+0x130], R26 ;  /* 0x0001301a33007387 */ /* 0x0003e20000100a00 */
[----:B------:R-:W-:-:S03]  /*f510*/  ISETP.NE.AND P2, PT, R32, R25, PT ;  /* 0x000000192000720c */ /* 0x000fc60003f45270 */
[----:B------:R1:W-:Y:S01]  /*f520*/  STL.64 [R51+0x120], R18 ;  /* 0x0001201233007387 */ /* 0x0003e20000100a00 */
[----:B0-----:R-:W-:-:S05]  /*f530*/  IMAD.MOV.U32 R15, RZ, RZ, R19 ;  /* 0x000000ffff0f7224 */ /* 0x001fca00078e0013 */
[----:B------:R1:W-:Y:S04]  /*f540*/  STL.64 [R51+0x138], R14 ;  /* 0x0001380e33007387 */ /* 0x0003e80000100a00 */
[----:B--2---:R1:W-:Y:S01]  /*f550*/  STG.E.64 desc[UR8][R16.64], R12 ;  /* 0x0000000c10007986 */ /* 0x0043e2000c101b08 */
[----:B------:R-:W-:Y:S05]  /*f560*/  @P2 BRA `(.L_x_182) ;  /* 0xfffffff800842947 */ /* 0x000fea000383ffff */
.L_x_181:
[----:B------:R-:W-:Y:S05]  /*f570*/  BSYNC.RECONVERGENT B6 ;  /* 0x0000000000067941 */ /* 0x000fea0003800200 */
.L_x_180:
[----:B------:R-:W-:Y:S01]  /*f580*/  IMAD.MOV.U32 R32, RZ, RZ, R44 ;  /* 0x000000ffff207224 */ /* 0x000fe200078e002c */
[----:B------:R-:W-:Y:S06]  /*f590*/  @!P1 BRA `(.L_x_179) ;  /* 0x0000000400349947 */ /* 0x000fec0003800000 */
[----:B------:R-:W0:Y:S01]  /*f5a0*/  LDC R23, c[0x0][0x398] ;  /* 0x0000e600ff177b82 */ /* 0x000e220000000800 */
[----:B------:R-:W-:-:S07]  /*f5b0*/  IMAD.IADD R24, R24, 0x1, R25 ;  /* 0x0000000118187824 */ /* 0x000fce00078e0219 */
[----:B-1----:R-:W1:Y:S01]  /*f5c0*/  LDC.64 R12, c[0x0][0x380] ;  /* 0x0000e000ff0c7b82 */ /* 0x002e620000000a00 */
[----:B0-----:R-:W-:-:S13]  /*f5d0*/  ISETP.GE.U32.AND P1, PT, R24, R23, PT ;  /* 0x000000171800720c */ /* 0x001fda0003f26070 */
[----:B------:R-:W-:-:S04]  /*f5e0*/  @P1 IMAD.IADD R17, R24, 0x1, -R23 ;  /* 0x0000000118111824 */ /* 0x000fc800078e0a17 */
[----:B------:R-:W-:Y:S01]  /*f5f0*/  @P1 IMAD.WIDE.U32 R16, R17, 0x20, R38 ;  /* 0x0000002011101825 */ /* 0x000fe200078e0026 */
[----:B------:R-:W-:-:S03]  /*f600*/  @!P1 MOV R16, R24 ;  /* 0x0000001800109202 */ /* 0x000fc60000000f00 */
[----:B------:R-:W-:Y:S01]  /*f610*/  @!P1 IMAD.MOV.U32 R17, RZ, RZ, RZ ;  /* 0x000000ffff119224 */ /* 0x000fe200078e00ff */
[----:B-1----:R-:W-:-:S04]  /*f620*/  LEA R14, P1, R16, R12, 0x3 ;  /* 0x0000000c100e7211 */ /* 0x002fc800078218ff */
[----:B------:R-:W-:-:S06]  /*f630*/  LEA.HI.X R15, R16, R13, R17, 0x3, P1 ;  /* 0x0000000d100f7211 */ /* 0x000fcc00008f1c11 */
[----:B------:R-:W2:Y:S01]  /*f640*/  LDG.E.64 R14, desc[UR8][R14.64] ;  /* 0x000000080e0e7981 */ /* 0x000ea2000c1e1b00 */
[----:B------:R-:W-:Y:S01]  /*f650*/  ISETP.GE.U32.AND P1, PT, R44, R23, PT ;  /* 0x000000172c00720c */ /* 0x000fe20003f26070 */
[--C-:B------:R-:W-:Y:S01]  /*f660*/  IMAD.MOV.U32 R26, RZ, RZ, R44.reuse ;  /* 0x000000ffff1a7224 */ /* 0x100fe200078e002c */
[----:B------:R-:W-:Y:S01]  /*f670*/  LOP3.LUT R27, R48, 0x5000000, RZ, 0xfc, !PT ;  /* 0x05000000301b7812 */ /* 0x000fe200078efcff */
[----:B------:R-:W-:Y:S01]  /*f680*/  IMAD.MOV.U32 R20, RZ, RZ, R44 ;  /* 0x000000ffff147224 */ /* 0x000fe200078e002c */
[----:B------:R-:W-:Y:S01]  /*f690*/  LEA R25, R25, R1, 0x3 ;  /* 0x0000000119197211 */ /* 0x000fe200078e18ff */
[----:B------:R-:W-:Y:S01]  /*f6a0*/  VIADD R32, R44, 0x1 ;  /* 0x000000012c207836 */ /* 0x000fe20000000000 */
[----:B------:R-:W-:-:S03]  /*f6b0*/  LOP3.LUT R21, R48, 0x6000000, RZ, 0xfc, !PT ;  /* 0x0600000030157812 */ /* 0x000fc600078efcff */
[----:B------:R0:W-:Y:S04]  /*f6c0*/  STL.64 [R25+0xa0], R26 ;  /* 0x0000a01a19007387 */ /* 0x0001e80000100a00 */
[----:B------:R-:W-:Y:S01]  /*f6d0*/  @P1 IMAD.IADD R19, R44, 0x1, -R23 ;  /* 0x000000012c131824 */ /* 0x000fe200078e0a17 */
[----:B------:R0:W-:Y:S03]  /*f6e0*/  STL.64 [R25+0x120], R20 ;  /* 0x0001201419007387 */ /* 0x0001e60000100a00 */
        /* <DEDUP_REMOVED lines=8> */
[----:B0-----:R-:W-:-:S05]  /*f770*/  VIADD R14, R24, 0x1 ;  /* 0x00000001180e7836 */ /* 0x001fca0000000000 */
[----:B------:R-:W-:-:S13]  /*f780*/  ISETP.GE.U32.AND P1, PT, R14, R23, PT ;  /* 0x000000170e00720c */ /* 0x000fda0003f26070 */
[----:B------:R-:W-:-:S05]  /*f790*/  @P1 IADD3 R17, PT, PT, R14, -R23, RZ ;  /* 0x800000170e111210 */ /* 0x000fca0007ffe0ff */
[----:B------:R-:W-:-:S04]  /*f7a0*/  @P1 IMAD.WIDE.U32 R16, R17, 0x20, R38 ;  /* 0x0000002011101825 */ /* 0x000fc800078e0026 */
[----:B------:R-:W-:Y:S02]  /*f7b0*/  @!P1 IMAD.MOV.U32 R16, RZ, RZ, R14 ;  /* 0x000000ffff109224 */ /* 0x000fe400078e000e */
[----:B------:R-:W-:-:S03]  /*f7c0*/  @!P1 IMAD.MOV.U32 R17, RZ, RZ, RZ ;  /* 0x000000ffff119224 */ /* 0x000fc600078e00ff */
[----:B------:R-:W-:-:S04]  /*f7d0*/  LEA R14, P1, R16, R12, 0x3 ;  /* 0x0000000c100e7211 */ /* 0x000fc800078218ff */
[----:B------:R-:W-:-:S06]  /*f7e0*/  LEA.HI.X R15, R16, R13, R17, 0x3, P1 ;  /* 0x0000000d100f7211 */ /* 0x000fcc00008f1c11 */
[----:B------:R-:W2:Y:S01]  /*f7f0*/  LDG.E.64 R14, desc[UR8][R14.64] ;  /* 0x000000080e0e7981 */ /* 0x000ea2000c1e1b00 */
[----:B------:R-:W-:Y:S01]  /*f800*/  ISETP.GE.U32.AND P1, PT, R32, R23, PT ;  /* 0x000000172000720c */ /* 0x000fe20003f26070 */
[----:B------:R-:W-:-:S05]  /*f810*/  IMAD.MOV.U32 R26, RZ, RZ, R32 ;  /* 0x000000ffff1a7224 */ /* 0x000fca00078e0020 */
[----:B------:R3:W-:Y:S07]  /*f820*/  STL.64 [R25+0xa8], R26 ;  /* 0x0000a81a19007387 */ /* 0x0007ee0000100a00 */
        /* <DEDUP_REMOVED lines=8> */
[----:B------:R-:W-:Y:S02]  /*f8b0*/  IMAD.MOV.U32 R17, RZ, RZ, R21 ;  /* 0x000000ffff117224 */ /* 0x000fe400078e0015 */
[----:B------:R-:W-:-:S03]  /*f8c0*/  VIADD R32, R44, 0x2 ;  /* 0x000000022c207836 */ /* 0x000fc60000000000 */
[----:B------:R3:W-:Y:S04]  /*f8d0*/  STL.64 [R25+0x128], R16 ;  /* 0x0001281019007387 */ /* 0x0007e80000100a00 */
[----:B--2---:R3:W-:Y:S03]  /*f8e0*/  STG.E.64 desc[UR8][R18.64], R14 ;  /* 0x0000000e12007986 */ /* 0x0047e6000c101b08 */
[----:B------:R-:W-:Y:S05]  /*f8f0*/  @!P1 BRA `(.L_x_179) ;  /* 0x00000000005c9947 */ /* 0x000fea0003800000 */
[----:B------:R-:W-:-:S04]  /*f900*/  IADD3 R24, PT, PT, R24, 0x2, RZ ;  /* 0x0000000218187810 */ /* 0x000fc80007ffe0ff */
[----:B------:R-:W-:-:S13]  /*f910*/  ISETP.GE.U32.AND P1, PT, R24, R23, PT ;  /* 0x000000171800720c */ /* 0x000fda0003f26070 */
[----:B---3--:R-:W-:-:S04]  /*f920*/  @P1 IMAD.IADD R17, R24, 0x1, -R23 ;  /* 0x0000000118111824 */ /* 0x008fc800078e0a17 */
        /* <DEDUP_REMOVED lines=11> */
[----:B------:R-:W-:-:S03]  /*f9e0*/  @!P1 MOV R16, R32 ;  /* 0x0000002000109202 */ /* 0x000fc60000000f00 */
[----:B------:R-:W-:Y:S01]  /*f9f0*/  @!P1 IMAD.MOV.U32 R17, RZ, RZ, RZ ;  /* 0x000000ffff119224 */ /* 0x000fe200078e00ff */
[----:B------:R-:W-:-:S04]  /*fa00*/  LEA R12, P1, R16, R12, 0x3 ;  /* 0x0000000c100c7211 */ /* 0x000fc800078218ff */
[----:B------:R-:W-:Y:S01]  /*fa10*/  LEA.HI.X R13, R16, R13, R17, 0x3, P1 ;  /* 0x0000000d100d7211 */ /* 0x000fe200008f1c11 */
[----:B------:R-:W-:Y:S01]  /*fa20*/  IMAD.MOV.U32 R16, RZ, RZ, R32 ;  /* 0x000000ffff107224 */ /* 0x000fe200078e0020 */
[----:B------:R-:W-:Y:S01]  /*fa30*/  IADD3 R32, PT, PT, R44, 0x3, RZ ;  /* 0x000000032c207810 */ /* 0x000fe20007ffe0ff */
[----:B------:R-:W-:-:S05]  /*fa40*/  IMAD.MOV.U32 R17, RZ, RZ, R21 ;  /* 0x000000ffff117224 */ /* 0x000fca00078e0015 */
[----:B------:R4:W-:Y:S04]  /*fa50*/  STL.64 [R25+0x130], R16 ;  /* 0x0001301019007387 */ /* 0x0009e80000100a00 */
[----:B--2---:R4:W-:Y:S02]  /*fa60*/  STG.E.64 desc[UR8][R12.64], R14 ;  /* 0x0000000e0c007986 */ /* 0x0049e4000c101b08 */
.L_x_179:
[----:B------:R-:W-:Y:S05]  /*fa70*/  BSYNC.RECONVERGENT B5 ;  /* 0x0000000000057941 */ /* 0x000fea0003800200 */
.L_x_178:
        /* <DEDUP_REMOVED lines=10> */
[----:B-1----:R-:W-:-:S07]  /*fb20*/  IMAD.MOV.U32 R51, RZ, RZ, RZ ;  /* 0x000000ffff337224 */ /* 0x002fce00078e00ff */
.L_x_187:
[C---:B--2---:R-:W-:Y:S01]  /*fb30*/  IMAD R22, R51.reuse, 0x8, R4 ;  /* 0x0000000833167824 */ /* 0x044fe200078e0204 */
[----:B------:R-:W1:Y:S04]  /*fb40*/  LDCU UR4, c[0x0][0x398] ;  /* 0x00007300ff0477ac */ /* 0x000e680008000800 */
[----:B0--34-:R-:W2:Y:S01]  /*fb50*/  LDL.128 R12, [R22] ;  /* 0x00000000160c7983 */ /* 0x019ea20000100c00 */
[C---:B------:R-:W-:Y:S01]  /*fb60*/  LEA R24, R51.reuse, R6, 0x3 ;  /* 0x0000000633187211 */ /* 0x040fe200078e18ff */
[----:B------:R-:W-:Y:S01]  /*fb70*/  IMAD.IADD R50, R51, 0x1, R32 ;  /* 0x0000000133327824 */ /* 0x000fe200078e0220 */
[----:B------:R-:W0:Y:S03]  /*fb80*/  LDCU.64 UR6, c[0x0][0x380] ;  /* 0x00007000ff0677ac */ /* 0x000e260008000a00 */
[----:B------:R-:W3:Y:S01]  /*fb90*/  LDL.128 R16, [R24] ;  /* 0x0000000018107983 */ /* 0x000ee20000100c00 */
[----:B------:R-:W-:Y:S01]  /*fba0*/  IADD3 R48, PT, PT, R45, R50, RZ ;  /* 0x000000322d307210 */ /* 0x000fe20007ffe0ff */
[C---:B------:R-:W-:Y:S01]  /*fbb0*/  VIADD R25, R50.reuse, 0x1 ;  /* 0x0000000132197836 */ /* 0x040fe20000000000 */
[----:B-1----:R-:W-:-:S13]  /*fbc0*/  ISETP.GE.U32.AND P1, PT, R50, UR4, PT ;  /* 0x0000000432007c0c */ /* 0x002fda000bf26070 */
[----:B------:R-:W-:Y:S02]  /*fbd0*/  @P1 VIADD R23, R50, -UR4 ;  /* 0x8000000432171c36 */ /* 0x000fe40008000000 */
[----:B------:R-:W-:Y:S02]  /*fbe0*/  @!P1 IMAD.MOV.U32 R20, RZ, RZ, R50 ;  /* 0x000000ffff149224 */ /* 0x000fe400078e0032 */
[----:B------:R-:W-:Y:S02]  /*fbf0*/  @!P1 IMAD.MOV.U32 R21, RZ, RZ, RZ ;  /* 0x000000ffff159224 */ /* 0x000fe400078e00ff */
[----:B------:R-:W-:Y:S01]  /*fc00*/  @P1 IMAD.WIDE.U32 R20, R23, 0x20, R38 ;  /* 0x0000002017141825 */ /* 0x000fe200078e0026 */
[----:B------:R-:W-:Y:S02]  /*fc10*/  ISETP.GE.U32.AND P1, PT, R48, UR4, PT ;  /* 0x0000000430007c0c */ /* 0x000fe4000bf26070 */
[----:B0-----:R-:W-:-:S04]  /*fc20*/  LEA R26, P2, R20, UR6, 0x3 ;  /* 0x00000006141a7c11 */ /* 0x001fc8000f8418ff */
[----:B------:R-:W-:-:S07]  /*fc30*/  LEA.HI.X R27, R20, UR7, R21, 0x3, P2 ;  /* 0x00000007141b7c11 */ /* 0x000fce00090f1c15 */
[----:B------:R-:W-:Y:S02]  /*fc40*/  @P1 VIADD R23, R48, -UR4 ;  /* 0x8000000430171c36 */ /* 0x000fe40008000000 */
[----:B------:R-:W-:Y:S02]  /*fc50*/  @!P1 IMAD.MOV.U32 R20, RZ, RZ, R48 ;  /* 0x000000ffff149224 */ /* 0x000fe400078e0030 */
[----:B------:R-:W-:Y:S02]  /*fc60*/  @!P1 IMAD.MOV.U32 R21, RZ, RZ, RZ ;  /* 0x000000ffff159224 */ /* 0x000fe400078e00ff */
[----:B------:R-:W-:-:S03]  /*fc70*/  @P1 IMAD.WIDE.U32 R20, R23, 0x20, R38 ;  /* 0x0000002017141825 */ /* 0x000fc600078e0026 */
[----:B------:R-:W-:-:S04]  /*fc80*/  LEA R52, P1, R20, UR6, 0x3 ;  /* 0x0000000614347c11 */ /* 0x000fc8000f8218ff */
[----:B------:R-:W-:Y:S02]  /*fc90*/  LEA.HI.X R53, R20, UR7, R21, 0x3, P1 ;  /* 0x0000000714357c11 */ /* 0x000fe400088f1c15 */
[C---:B------:R-:W-:Y:S01]  /*fca0*/  ISETP.GE.U32.AND P1, PT, R25.reuse, UR4, PT ;  /* 0x0000000419007c0c */ /* 0x040fe2000bf26070 */
[----:B------:R-:W4:Y:S04]  /*fcb0*/  LDL.128 R20, [R22+0x10] ;  /* 0x0000100016147983 */ /* 0x000f280000100c00 */
[----:B--2---:R0:W-:Y:S08]  /*fcc0*/  STG.E.64 desc[UR8][R26.64], R12 ;  /* 0x0000000c1a007986 */ /* 0x0041f0000c101b08 */
[----:B0-----:R-:W-:-:S05]  /*fcd0*/  @P1 IADD3 R27, PT, PT, R25, -UR4, RZ ;  /* 0x80000004191b1c10 */ /* 0x001fca000fffe0ff */
[----:B------:R-:W-:-:S04]  /*fce0*/  @P1 IMAD.WIDE.U32 R26, R27, 0x20, R38 ;  /* 0x000000201b1a1825 */ /* 0x000fc800078e0026 */
[----:B------:R-:W-:Y:S02]  /*fcf0*/  @!P1 IMAD.MOV.U32 R26, RZ, RZ, R25 ;  /* 0x000000ffff1a9224 */ /* 0x000fe400078e0019 */
[----:B------:R-:W-:-:S03]  /*fd00*/  @!P1 IMAD.MOV.U32 R27, RZ, RZ, RZ ;  /* 0x000000ffff1b9224 */ /* 0x000fc600078e00ff */
[----:B------:R-:W-:-:S04]  /*fd10*/  LEA R12, P1, R26, UR6, 0x3 ;  /* 0x000000061a0c7c11 */ /* 0x000fc8000f8218ff */
[----:B------:R-:W-:Y:S02]  /*fd20*/  LEA.HI.X R13, R26, UR7, R27, 0x3, P1 ;  /* 0x000000071a0d7c11 */ /* 0x000fe400088f1c1b */
[----:B------:R-:W2:Y:S04]  /*fd30*/  LDL.128 R24, [R24+0x10] ;  /* 0x0000100018187983 */ /* 0x000ea80000100c00 */
[----:B---3--:R-:W-:Y:S04]  /*fd40*/  STG.E.64 desc[UR8][R52.64], R16 ;  /* 0x0000001034007986 */ /* 0x008fe8000c101b08 */
[----:B------:R0:W-:Y:S02]  /*fd50*/  STG.E.64 desc[UR8][R12.64], R14 ;  /* 0x0000000e0c007986 */ /* 0x0001e4000c101b08 */
[----:B0-----:R-:W-:-:S05]  /*fd60*/  VIADD R12, R48, 0x1 ;  /* 0x00000001300c7836 */ /* 0x001fca0000000000 */
[----:B------:R-:W-:Y:S01]  /*fd70*/  ISETP.GE.U32.AND P1, PT, R12, UR4, PT ;  /* 0x000000040c007c0c */ /* 0x000fe2000bf26070 */
[----:B------:R-:W-:-:S12]  /*fd80*/  VIADD R14, R50, 0x2 ;  /* 0x00000002320e7836 */ /* 0x000fd80000000000 */
[----:B------:R-:W-:-:S04]  /*fd90*/  @P1 VIADD R53, R12, -UR4 ;  /* 0x800000040c351c36 */ /* 0x000fc80008000000 */
[----:B------:R-:W-:Y:S01]  /*fda0*/  @P1 IMAD.WIDE.U32 R52, R53, 0x20, R38 ;  /* 0x0000002035341825 */ /* 0x000fe200078e0026 */
[----:B------:R-:W-:-:S03]  /*fdb0*/  @!P1 MOV R52, R12 ;  /* 0x0000000c00349202 */ /* 0x000fc60000000f00 */
[----:B------:R-:W-:Y:S01]  /*fdc0*/  @!P1 IMAD.MOV.U32 R53, RZ, RZ, RZ ;  /* 0x000000ffff359224 */ /* 0x000fe200078e00ff */
[----:B------:R-:W-:Y:S01]  /*fdd0*/  ISETP.GE.U32.AND P1, PT, R14, UR4, PT ;  /* 0x000000040e007c0c */ /* 0x000fe2000bf26070 */
[----:B------:R-:W-:Y:S01]  /*fde0*/  VIADD R50, R50, 0x3 ;  /* 0x0000000332327836 */ /* 0x000fe20000000000 */
[----:B------:R-:W-:-:S04]  /*fdf0*/  LEA R16, P2, R52, UR6, 0x3 ;  /* 0x0000000634107c11 */ /* 0x000fc8000f8418ff */
[----:B------:R-:W-:-:S07]  /*fe00*/  LEA.HI.X R17, R52, UR7, R53, 0x3, P2 ;  /* 0x0000000734117c11 */ /* 0x000fce00090f1c35 */
[----:B------:R-:W-:-:S04]  /*fe10*/  @P1 VIADD R13, R14, -UR4 ;  /* 0x800000040e0d1c36 */ /* 0x000fc80008000000 */
[----:B------:R-:W-:Y:S01]  /*fe20*/  @P1 IMAD.WIDE.U32 R12, R13, 0x20, R38 ;  /* 0x000000200d0c1825 */ /* 0x000fe200078e0026 */
[----:B------:R-:W-:-:S03]  /*fe30*/  @!P1 MOV R12, R14 ;  /* 0x0000000e000c9202 */ /* 0x000fc60000000f00 */
[----:B------:R-:W-:Y:S01]  /*fe40*/  VIADD R14, R48, 0x2 ;  /* 0x00000002300e7836 */ /* 0x000fe20000000000 */
[----:B------:R-:W-:Y:S01]  /*fe50*/  ISETP.GE.U32.AND P2, PT, R50, UR4, PT ;  /* 0x0000000432007c0c */ /* 0x000fe2000bf46070 */
[----:B------:R-:W-:Y:S02]  /*fe60*/  @!P1 IMAD.MOV.U32 R13, RZ, RZ, RZ ;  /* 0x000000ffff0d9224 */ /* 0x000fe400078e00ff */
[----:B------:R-:W-:Y:S01]  /*fe70*/  VIADD R48, R48, 0x3 ;  /* 0x0000000330307836 */ /* 0x000fe20000000000 */
[----:B------:R-:W-:Y:S01]  /*fe80*/  ISETP.GE.U32.AND P1, PT, R14, UR4, PT ;  /* 0x000000040e007c0c */ /* 0x000fe2000bf26070 */
[----:B------:R0:W-:Y:S03]  /*fe90*/  STG.E.64 desc[UR8][R16.64], R18 ;  /* 0x0000001210007986 */ /* 0x0001e6000c101b08 */
[----:B------:R-:W-:Y:S02]  /*fea0*/  ISETP.GE.U32.AND P3, PT, R48, UR4, PT ;  /* 0x0000000430007c0c */ /* 0x000fe4000bf66070 */
[----:B0-----:R-:W-:-:S04]  /*feb0*/  LEA R16, P4, R12, UR6, 0x3 ;  /* 0x000000060c107c11 */ /* 0x001fc8000f8818ff */
[----:B------:R-:W-:Y:S01]  /*fec0*/  LEA.HI.X R17, R12, UR7, R13, 0x3, P4 ;  /* 0x000000070c117c11 */ /* 0x000fe2000a0f1c0d */
[----:B------:R-:W-:Y:S02]  /*fed0*/  @P2 VIADD R13, R50, -UR4 ;  /* 0x80000004320d2c36 */ /* 0x000fe40008000000 */
[----:B------:R-:W-:Y:S02]  /*fee0*/  @P1 IADD3 R53, PT, PT, R14, -UR4, RZ ;  /* 0x800000040e351c10 */ /* 0x000fe4000fffe0ff */
[----:B------:R-:W-:-:S04]  /*fef0*/  @P2 IMAD.WIDE.U32 R12, R13, 0x20, R38 ;  /* 0x000000200d0c2825 */ /* 0x000fc800078e0026 */
[----:B------:R-:W-:Y:S02]  /*ff00*/  @!P2 IMAD.MOV.U32 R12, RZ, RZ, R50 ;  /* 0x000000ffff0ca224 */ /* 0x000fe400078e0032 */
[----:B------:R-:W-:Y:S02]  /*ff10*/  @P3 VIADD R19, R48, -UR4 ;  /* 0x8000000430133c36 */ /* 0x000fe40008000000 */
[----:B------:R-:W-:Y:S01]  /*ff20*/  @P1 IMAD.WIDE.U32 R52, R53, 0x20, R38 ;  /* 0x0000002035341825 */ /* 0x000fe200078e0026 */
[----:B------:R-:W-:-:S03]  /*ff30*/  @!P1 MOV R53, RZ ;  /* 0x000000ff00359202 */ /* 0x000fc60000000f00 */
[----:B------:R-:W-:Y:S02]  /*ff40*/  @!P2 IMAD.MOV.U32 R13, RZ, RZ, RZ ;  /* 0x000000ffff0da224 */ /* 0x000fe400078e00ff */
[----:B------:R-:W-:Y:S01]  /*ff50*/  @!P1 IMAD.MOV.U32 R52, RZ, RZ, R14 ;  /* 0x000000ffff349224 */ /* 0x000fe200078e000e */
[C---:B------:R-:W-:Y:S01]  /*ff60*/  LEA R14, P1, R12.reuse, UR6, 0x3 ;  /* 0x000000060c0e7c11 */ /* 0x040fe2000f8218ff */
[----:B------:R-:W-:Y:S01]  /*ff70*/  @P3 IMAD.WIDE.U32 R18, R19, 0x20, R38 ;  /* 0x0000002013123825 */ /* 0x000fe200078e0026 */
[----:B----4-:R0:W-:Y:S03]  /*ff80*/  STG.E.64 desc[UR8][R16.64], R20 ;  /* 0x0000001410007986 */ /* 0x0101e6000c101b08 */
[----:B------:R-:W-:Y:S01]  /*ff90*/  @!P3 IMAD.MOV.U32 R18, RZ, RZ, R48 ;  /* 0x000000ffff12b224 */ /* 0x000fe200078e0030 */
[----:B------:R-:W-:Y:S01]  /*ffa0*/  LEA.HI.X R15, R12, UR7, R13, 0x3, P1 ;  /* 0x000000070c0f7c11 */ /* 0x000fe200088f1c0d */
[----:B------:R-:W-:-:S03]  /*ffb0*/  @!P3 IMAD.MOV.U32 R19, RZ, RZ, RZ ;  /* 0x000000ffff13b224 */ /* 0x000fc600078e00ff */
[----:B------:R-:W-:Y:S02]  /*ffc0*/  LEA R12, P2, R18, UR6, 0x3 ;  /* 0x00000006120c7c11 */ /* 0x000fe4000f8418ff */
[----:B0-----:R-:W-:Y:S02]  /*ffd0*/  LEA R16, P1, R52, UR6, 0x3 ;  /* 0x0000000634107c11 */ /* 0x001fe4000f8218ff */
[----:B------:R-:W-:Y:S02]  /*ffe0*/  LEA.HI.X R13, R18, UR7, R19, 0x3, P2 ;  /* 0x00000007120d7c11 */ /* 0x000fe400090f1c13 */
[----:B------:R-:W-:Y:S01]  /*fff0*/  LEA.HI.X R17, R52, UR7, R53, 0x3, P1 ;  /* 0x0000000734117c11 */ /* 0x000fe200088f1c35 */
[----:B------:R-:W-:-:S05]  /*10000*/  VIADD R51, R51, 0x4 ;  /* 0x0000000433337836 */ /* 0x000fca0000000000 */
[----:B------:R-:W-:Y:S01]  /*10010*/  ISETP.NE.AND P1, PT, R51, R49, PT ;  /* 0x000000313300720c */ /* 0x000fe20003f25270 */
[----:B--2---:R2:W-:Y:S04]  /*10020*/  STG.E.64 desc[UR8][R16.64], R24 ;  /* 0x0000001810007986 */ /* 0x0045e8000c101b08 */
[----:B------:R2:W-:Y:S04]  /*10030*/  STG.E.64 desc[UR8][R14.64], R22 ;  /* 0x000000160e007986 */ /* 0x0005e8000c101b08 */
[----:B------:R2:W-:Y:S04]  /*10040*/  STG.E.64 desc[UR8][R12.64], R26 ;  /* 0x0000001a0c007986 */ /* 0x0005e8000c101b08 */
[----:B------:R-:W-:Y:S05]  /*10050*/  @P1 BRA `(.L_x_187) ;  /* 0xfffffff800b41947 */ /* 0x000fea000383ffff */
.L_x_186:
[----:B------:R-:W-:Y:S05]  /*10060*/  BSYNC.RECONVERGENT B6 ;  /* 0x0000000000067941 */ /* 0x000fea0003800200 */
.L_x_185:
[----:B------:R-:W-:Y:S05]  /*10070*/  @!P0 BRA `(.L_x_184) ;  /* 0x0000000400088947 */ /* 0x000fea0003800000 */
[C---:B------:R-:W-:Y:S01]  /*10080*/  IMAD R48, R49.reuse, 0x8, R4 ;  /* 0x0000000831307824 */ /* 0x040fe200078e0204 */
[C---:B01234-:R-:W-:Y:S01]  /*10090*/  LEA R27, R49.reuse, R6, 0x3 ;  /* 0x00000006311b7211 */ /* 0x05ffe200078e18ff */
[----:B------:R-:W0:Y:S03]  /*100a0*/  LDC R26, c[0x0][0x398] ;  /* 0x0000e600ff1a7b82 */ /* 0x000e260000000800 */
[----:B------:R-:W2:Y:S04]  /*100b0*/  LDL.128 R12, [R48] ;  /* 0x00000000300c7983 */ /* 0x000ea80000100c00 */
[----:B------:R-:W3:Y:S01]  /*100c0*/  LDL.128 R16, [R27] ;  /* 0x000000001b107983 */ /* 0x000ee20000100c00 */
[----:B------:R-:W-:Y:S01]  /*100d0*/  IMAD.IADD R49, R49, 0x1, R32 ;  /* 0x0000000131317824 */ /* 0x000fe200078e0220 */
[----:B------:R-:W1:Y:S03]  /*100e0*/  LDC.64 R20, c[0x0][0x380] ;  /* 0x0000e000ff147b82 */ /* 0x000e660000000a00 */
[----:B------:R-:W-:Y:S01]  /*100f0*/  IMAD.IADD R51, R45, 0x1, R49 ;  /* 0x000000012d337824 */ /* 0x000fe200078e0231 */
[----:B0-----:R-:W-:-:S04]  /*10100*/  ISETP.GE.U32.AND P0, PT, R49, R26, PT ;  /* 0x0000001a3100720c */ /* 0x001fc80003f06070 */
[----:B------:R-:W-:-:S09]  /*10110*/  ISETP.GE.U32.AND P1, PT, R51, R26, PT ;  /* 0x0000001a3300720c */ /* 0x000fd20003f26070 */
[----:B------:R-:W-:-:S04]  /*10120*/  @P0 IMAD.IADD R25, R49, 0x1, -R26 ;  /* 0x0000000131190824 */ /* 0x000fc800078e0a1a */
[----:B------:R-:W-:Y:S02]  /*10130*/  @P1 IMAD.IADD R53, R51, 0x1, -R26 ;  /* 0x0000000133351824 */ /* 0x000fe400078e0a1a */
[----:B------:R-:W-:Y:S01]  /*10140*/  @P0 IMAD.WIDE.U32 R24, R25, 0x20, R38 ;  /* 0x0000002019180825 */ /* 0x000fe200078e0026 */
[----:B------:R-:W-:-:S03]  /*10150*/  @!P0 MOV R25, RZ ;  /* 0x000000ff00198202 */ /* 0x000fc60000000f00 */
[----:B------:R-:W-:Y:S02]  /*10160*/  @!P0 IMAD.MOV.U32 R24, RZ, RZ, R49 ;  /* 0x000000ffff188224 */ /* 0x000fe400078e0031 */
[----:B------:R-:W-:-:S03]  /*10170*/  @P1 IMAD.WIDE.U32 R52, R53, 0x20, R38 ;  /* 0x0000002035341825 */ /* 0x000fc600078e0026 */
[CC--:B-1----:R-:W-:Y:S01]  /*10180*/  LEA R22, P0, R24.reuse, R20.reuse, 0x3 ;  /* 0x0000001418167211 */ /* 0x0c2fe200078018ff */
[----:B------:R-:W-:Y:S02]  /*10190*/  @!P1 IMAD.MOV.U32 R52, RZ, RZ, R51 ;  /* 0x000000ffff349224 */ /* 0x000fe400078e0033 */
[----:B------:R-:W-:Y:S01]  /*101a0*/  @!P1 IMAD.MOV.U32 R53, RZ, RZ, RZ ;  /* 0x000000ffff359224 */ /* 0x000fe200078e00ff */
[----:B------:R-:W-:Y:S02]  /*101b0*/  LEA.HI.X R23, R24, R21, R25, 0x3, P0 ;  /* 0x0000001518177211 */ /* 0x000fe400000f1c19 */
[----:B------:R-:W-:-:S04]  /*101c0*/  LEA R24, P0, R52, R20, 0x3 ;  /* 0x0000001434187211 */ /* 0x000fc800078018ff */
[----:B------:R-:W-:Y:S02]  /*101d0*/  LEA.HI.X R25, R52, R21, R53, 0x3, P0 ;  /* 0x0000001534197211 */ /* 0x000fe400000f1c35 */
[----:B------:R-:W-:Y:S01]  /*101e0*/  ISETP.NE.AND P0, PT, R44, 0x1, PT ;  /* 0x000000012c00780c */ /* 0x000fe20003f05270 */
[----:B--2---:R0:W-:Y:S04]  /*101f0*/  STG.E.64 desc[UR8][R22.64], R12 ;  /* 0x0000000c16007986 */ /* 0x0041e8000c101b08 */
[----:B---3--:R0:W-:Y:S08]  /*10200*/  STG.E.64 desc[UR8][R24.64], R16 ;  /* 0x0000001018007986 */ /* 0x0081f0000c101b08 */
[----:B------:R-:W-:Y:S05]  /*10210*/  @!P0 BRA `(.L_x_184) ;  /* 0x0000000000a08947 */ /* 0x000fea0003800000 */
[----:B0-----:R-:W-:Y:S01]  /*10220*/  VIADD R17, R49, 0x1 ;  /* 0x0000000131117836 */ /* 0x001fe20000000000 */
[----:B------:R-:W-:-:S04]  /*10230*/  IADD3 R25, PT, PT, R51, 0x1, RZ ;  /* 0x0000000133197810 */ /* 0x000fc80007ffe0ff */
[-C--:B------:R-:W-:Y:S02]  /*10240*/  ISETP.GE.U32.AND P0, PT, R17, R26.reuse, PT ;  /* 0x0000001a1100720c */ /* 0x080fe40003f06070 */
[----:B------:R-:W-:-:S11]  /*10250*/  ISETP.GE.U32.AND P1, PT, R25, R26, PT ;  /* 0x0000001a1900720c */ /* 0x000fd60003f26070 */
[--C-:B------:R-:W-:Y:S02]  /*10260*/  @P0 IMAD.IADD R13, R17, 0x1, -R26.reuse ;  /* 0x00000001110d0824 */ /* 0x100fe400078e0a1a */
[----:B------:R-:W-:Y:S02]  /*10270*/  @P1 IMAD.IADD R23, R25, 0x1, -R26 ;  /* 0x0000000119171824 */ /* 0x000fe400078e0a1a */
[----:B------:R-:W-:-:S04]  /*10280*/  @P0 IMAD.WIDE.U32 R12, R13, 0x20, R38 ;  /* 0x000000200d0c0825 */ /* 0x000fc800078e0026 */
[----:B------:R-:W-:Y:S02]  /*10290*/  @!P0 IMAD.MOV.U32 R12, RZ, RZ, R17 ;  /* 0x000000ffff0c8224 */ /* 0x000fe400078e0011 */
[----:B------:R-:W-:Y:S02]  /*102a0*/  @!P0 IMAD.MOV.U32 R13, RZ, RZ, RZ ;  /* 0x000000ffff0d8224 */ /* 0x000fe400078e00ff */
[----:B------:R-:W-:Y:S01]  /*102b0*/  @P1 IMAD.WIDE.U32 R22, R23, 0x20, R38 ;  /* 0x0000002017161825 */ /* 0x000fe200078e0026 */
[CC--:B------:R-:W-:Y:S02]  /*102c0*/  LEA R16, P0, R12.reuse, R20.reuse, 0x3 ;  /* 0x000000140c107211 */ /* 0x0c0fe400078018ff */
[----:B------:R-:W-:Y:S01]  /*102d0*/  @!P1 MOV R22, R25 ;  /* 0x0000001900169202 */ /* 0x000fe20000000f00 */
[----:B------:R-:W-:Y:S01]  /*102e0*/  @!P1 IMAD.MOV.U32 R23, RZ, RZ, RZ ;  /* 0x000000ffff179224 */ /* 0x000fe200078e00ff */
[----:B------:R-:W-:Y:S02]  /*102f0*/  LEA.HI.X R17, R12, R21, R13, 0x3, P0 ;  /* 0x000000150c117211 */ /* 0x000fe400000f1c0d */
[----:B------:R-:W-:-:S03]  /*10300*/  LEA R12, P0, R22, R20, 0x3 ;  /* 0x00000014160c7211 */ /* 0x000fc600078018ff */
[----:B------:R0:W-:Y:S01]  /*10310*/  STG.E.64 desc[UR8][R16.64], R14 ;  /* 0x0000000e10007986 */ /* 0x0001e2000c101b08 */
[----:B------:R-:W-:Y:S02]  /*10320*/  LEA.HI.X R13, R22, R21, R23, 0x3, P0 ;  /* 0x00000015160d7211 */ /* 0x000fe400000f1c17 */
[----:B------:R-:W-:-:S03]  /*10330*/  ISETP.NE.AND P0, PT, R44, 0x2, PT ;  /* 0x000000022c00780c */ /* 0x000fc60003f05270 */
[----:B------:R0:W-:Y:S10]  /*10340*/  STG.E.64 desc[UR8][R12.64], R18 ;  /* 0x000000120c007986 */ /* 0x0001f4000c101b08 */
[----:B------:R-:W-:Y:S05]  /*10350*/  @!P0 BRA `(.L_x_184) ;  /* 0x0000000000508947 */ /* 0x000fea0003800000 */
[----:B0-----:R-:W2:Y:S04]  /*10360*/  LDL.64 R12, [R48+0x10] ;  /* 0x00001000300c7983 */ /* 0x001ea80000100a00 */
[----:B------:R-:W3:Y:S01]  /*10370*/  LDL.64 R14, [R27+0x10] ;  /* 0x000010001b0e7983 */ /* 0x000ee20000100a00 */
[----:B------:R-:W-:Y:S02]  /*10380*/  VIADD R49, R49, 0x2 ;  /* 0x0000000231317836 */ /* 0x000fe40000000000 */
[----:B------:R-:W-:-:S03]  /*10390*/  VIADD R51, R51, 0x2 ;  /* 0x0000000233337836 */ /* 0x000fc60000000000 */
[-C--:B------:R-:W-:Y:S02]  /*103a0*/  ISETP.GE.U32.AND P0, PT, R49, R26.reuse, PT ;  /* 0x0000001a3100720c */ /* 0x080fe40003f06070 */
[----:B------:R-:W-:-:S11]  /*103b0*/  ISETP.GE.U32.AND P1, PT, R51, R26, PT ;  /* 0x0000001a3300720c */ /* 0x000fd60003f26070 */
[----:B------:R-:W-:Y:S02]  /*103c0*/  @P0 IMAD.IADD R23, R49, 0x1, -R26 ;  /* 0x0000000131170824 */ /* 0x000fe400078e0a1a */
[----:B------:R-:W-:Y:S02]  /*103d0*/  @P1 IADD3 R19, PT, PT, R51, -R26, RZ ;  /* 0x8000001a33131210 */ /* 0x000fe40007ffe0ff */
        /* <DEDUP_REMOVED lines=10> */
[----:B--2---:R0:W-:Y:S04]  /*10480*/  STG.E.64 desc[UR8][R16.64], R12 ;  /* 0x0000000c10007986 */ /* 0x0041e8000c101b08 */
[----:B---3--:R0:W-:Y:S02]  /*10490*/  STG.E.64 desc[UR8][R20.64], R14 ;  /* 0x0000000e14007986 */ /* 0x0081e4000c101b08 */
.L_x_184:
[----:B------:R-:W-:Y:S05]  /*104a0*/  BSYNC.RECONVERGENT B5 ;  /* 0x0000000000057941 */ /* 0x000fea0003800200 */
.L_x_183:
[----:B------:R-:W5:Y:S01]  /*104b0*/  LDCU UR4, c[0x0][0x398] ;  /* 0x00007300ff0477ac */ /* 0x000f620008000800 */
[----:B01234-:R-:W-:Y:S01]  /*104c0*/  IMAD.IADD R17, R45, 0x1, R32 ;  /* 0x000000012d117824 */ /* 0x01ffe200078e0220 */
[----:B------:R-:W-:Y:S01]  /*104d0*/  ISETP.NE.AND.EX P1, PT, R36, 0x5000000, PT, !PT ;  /* 0x050000002400780c */ /* 0x000fe20003f253f0 */
[----:B------:R-:W0:Y:S01]  /*104e0*/  LDCU.64 UR6, c[0x0][0x380] ;  /* 0x00007000ff0677ac */ /* 0x000e220008000a00 */
[----:B------:R-:W-:Y:S02]  /*104f0*/  LOP3.LUT R21, R37, 0x7fffffff, RZ, 0xc0, !PT ;  /* 0x7fffffff25157812 */ /* 0x000fe400078ec0ff */
[----:B------:R-:W-:Y:S02]  /*10500*/  SEL R14, R17, R32, !P1 ;  /* 0x00000020110e7207 */ /* 0x000fe40004800000 */
[----:B------:R-:W-:Y:S02]  /*10510*/  LOP3.LUT R15, R21, 0x80000000, RZ, 0xfc, !PT ;  /* 0x80000000150f7812 */ /* 0x000fe400078efcff */
[----:B------:R-:W-:Y:S01]  /*10520*/  SEL R20, R32, R17, !P1 ;  /* 0x0000001120147207 */ /* 0x000fe20004800000 */
[----:B------:R-:W-:Y:S01]  /*10530*/  IMAD.IADD R32, R45, 0x1, R17 ;  /* 0x000000012d207824 */ /* 0x000fe200078e0211 */
[----:B-----5:R-:W-:-:S13]  /*10540*/  ISETP.GE.U32.AND P0, PT, R46, UR4, PT ;  /* 0x000000042e007c0c */ /* 0x020fda000bf06070 */
[----:B------:R-:W-:Y:S01]  /*10550*/  @P0 IADD3 R13, PT, PT, R46, -UR4, RZ ;  /* 0x800000042e0d0c10 */ /* 0x000fe2000fffe0ff */
[----:B------:R-:W-:-:S04]  /*10560*/  @!P0 IMAD.MOV.U32 R19, RZ, RZ, RZ ;  /* 0x000000ffff138224 */ /* 0x000fc800078e00ff */
[----:B------:R-:W-:-:S04]  /*10570*/  @P0 IMAD.WIDE.U32 R12, R13, 0x20, R38 ;  /* 0x000000200d0c0825 */ /* 0x000fc800078e0026 */
[----:B------:R-:W-:Y:S02]  /*10580*/  @P0 IMAD.MOV.U32 R46, RZ, RZ, R12 ;  /* 0x000000ffff2e0224 */ /* 0x000fe400078e000c */
[----:B------:R-:W-:-:S03]  /*10590*/  @P0 IMAD.MOV.U32 R19, RZ, RZ, R13 ;  /* 0x000000ffff130224 */ /* 0x000fc600078e000d */
[----:B0-----:R-:W-:-:S04]  /*105a0*/  LEA R12, P0, R46, UR6, 0x3 ;  /* 0x000000062e0c7c11 */ /* 0x001fc8000f8018ff */
[----:B------:R-:W-:Y:S02]  /*105b0*/  LEA.HI.X R13, R46, UR7, R19, 0x3, P0 ;  /* 0x000000072e0d7c11 */ /* 0x000fe400080f1c13 */
[----:B------:R-:W-:-:S03]  /*105c0*/  IADD3 R0, P0, PT, R0, 0x1, RZ ;  /* 0x0000000100007810 */ /* 0x000fc60007f1e0ff */
[----:B------:R0:W-:Y:S01]  /*105d0*/  STG.E.64 desc[UR8][R12.64], R14 ;  /* 0x0000000e0c007986 */ /* 0x0001e2000c101b08 */
[----:B------:R-:W-:Y:S01]  /*105e0*/  IADD3.X R3, PT, PT, RZ, R3, RZ, P0, !PT ;  /* 0x00000003ff037210 */ /* 0x000fe200007fe4ff */
[----:B------:R-:W-:Y:S08]  /*105f0*/  BRA `(.L_x_121) ;  /* 0x0000002400247947 */ /* 0x000ff00003800000 */
.L_x_175:
[----:B------:R-:W0:Y:S01]  /*10600*/  LDCU UR4, c[0x0][0x398] ;  /* 0x00007300ff0477ac */ /* 0x000e220008000800 */
[----:B------:R-:W1:Y:S01]  /*10610*/  LDCU.64 UR6, c[0x0][0x380] ;  /* 0x00007000ff0677ac */ /* 0x000e620008000a00 */
[----:B0-----:R-:W-:-:S13]  /*10620*/  ISETP.GE.U32.AND P0, PT, R24, UR4, PT ;  /* 0x0000000418007c0c */ /* 0x001fda000bf06070 */
[----:B------:R-:W-:Y:S02]  /*10630*/  @P0 VIADD R13, R24, -UR4 ;  /* 0x80000004180d0c36 */ /* 0x000fe40008000000 */
[----:B------:R-:W-:Y:S02]  /*10640*/  @!P0 IMAD.MOV.U32 R14, RZ, RZ, R24 ;  /* 0x000000ffff0e8224 */ /* 0x000fe400078e0018 */
[----:B------:R-:W-:-:S04]  /*10650*/  @P0 IMAD.WIDE.U32 R12, R13, 0x20, R38 ;  /* 0x000000200d0c0825 */ /* 0x000fc800078e0026 */
[----:B------:R-:W-:Y:S01]  /*10660*/  @!P0 IMAD.MOV.U32 R15, RZ, RZ, RZ ;  /* 0x000000ffff0f8224 */ /* 0x000fe200078e00ff */
[----:B------:R-:W-:Y:S01]  /*10670*/  @P0 MOV R14, R12 ;  /* 0x0000000c000e0202 */ /* 0x000fe20000000f00 */
[----:B------:R-:W-:-:S03]  /*10680*/  @P0 IMAD.MOV.U32 R15, RZ, RZ, R13 ;  /* 0x000000ffff0f0224 */ /* 0x000fc600078e000d */
[----:B-1----:R-:W-:-:S04]  /*10690*/  LEA R12, P1, R14, UR6, 0x3 ;  /* 0x000000060e0c7c11 */ /* 0x002fc8000f8218ff */
[----:B------:R-:W-:-:S06]  /*106a0*/  LEA.HI.X R13, R14, UR7, R15, 0x3, P1 ;  /* 0x000000070e0d7c11 */ /* 0x000fcc00088f1c0f */
[----:B------:R-:W2:Y:S01]  /*106b0*/  LDG.E.64 R12, desc[UR8][R12.64] ;  /* 0x000000080c0c7981 */ /* 0x000ea2000c1e1b00 */
[----:B------:R-:W-:Y:S01]  /*106c0*/  VIADD R16, R32, 0x4 ;  /* 0x0000000420107836 */ /* 0x000fe20000000000 */
[----:B------:R-:W-:Y:S01]  /*106d0*/  ISETP.GE.U32.AND P3, PT, R46, UR4, PT ;  /* 0x000000042e007c0c */ /* 0x000fe2000bf66070 */
[----:B------:R-:W-:Y:S01]  /*106e0*/  VIADD R14, R32, 0x2 ;  /* 0x00000002200e7836 */ /* 0x000fe20000000000 */
[----:B------:R-:W-:Y:S01]  /*106f0*/  ISETP.NE.AND.EX P1, PT, R36, 0x5000000, PT, !PT ;  /* 0x050000002400780c */ /* 0x000fe20003f253f0 */
[----:B------:R-:W-:Y:S01]  /*10700*/  VIADD R18, R32, 0x3 ;  /* 0x0000000320127836 */ /* 0x000fe20000000000 */
[----:B------:R-:W-:Y:S01]  /*10710*/  ISETP.GE.U32.AND P5, PT, R16, UR4, PT ;  /* 0x0000000410007c0c */ /* 0x000fe2000bfa6070 */
[----:B------:R-:W-:Y:S01]  /*10720*/  @P0 VIADD R23, R24, -UR4 ;  /* 0x8000000418170c36 */ /* 0x000fe20008000000 */
[----:B------:R-:W-:Y:S01]  /*10730*/  ISETP.GE.U32.AND P2, PT, R14, UR4, PT ;  /* 0x000000040e007c0c */ /* 0x000fe2000bf46070 */
[----:B------:R-:W-:Y:S01]  /*10740*/  VIADD R20, R32, 0x1 ;  /* 0x0000000120147836 */ /* 0x000fe20000000000 */
[----:B------:R-:W-:Y:S01]  /*10750*/  ISETP.GE.U32.AND P4, PT, R18, UR4, PT ;  /* 0x0000000412007c0c */ /* 0x000fe2000bf86070 */
[----:B------:R-:W-:Y:S01]  /*10760*/  @P0 IMAD.WIDE.U32 R22, R23, 0x20, R38 ;  /* 0x0000002017160825 */ /* 0x000fe200078e0026 */
[----:B------:R-:W-:-:S02]  /*10770*/  ISETP.GE.U32.AND P6, PT, R32, UR4, PT ;  /* 0x0000000420007c0c */ /* 0x000fc4000bfc6070 */
[----:B------:R-:W-:Y:S01]  /*10780*/  LOP3.LUT R48, R47, 0xffffff, RZ, 0xc0, !PT ;  /* 0x00ffffff2f307812 */ /* 0x000fe200078ec0ff */
[----:B------:R-:W-:Y:S01]  /*10790*/  @!P0 IMAD.MOV.U32 R50, RZ, RZ, RZ ;  /* 0x000000ffff328224 */ /* 0x000fe200078e00ff */
[----:B------:R-:W-:Y:S01]  /*107a0*/  MOV R53, 0x88000000 ;  /* 0x8800000000357802 */ /* 0x000fe20000000f00 */
[----:B------:R-:W-:Y:S01]  /*107b0*/  @!P3 IMAD.MOV.U32 R15, RZ, RZ, R46 ;  /* 0x000000ffff0fb224 */ /* 0x000fe200078e002e */
[----:B------:R-:W-:Y:S01]  /*107c0*/  LOP3.LUT R49, R48, 0x6000000, RZ, 0xfc, !PT ;  /* 0x0600000030317812 */ /* 0x000fe200078efcff */
[----:B------:R-:W-:Y:S01]  /*107d0*/  @!P5 IMAD.MOV.U32 R36, RZ, RZ, R16 ;  /* 0x000000ffff24d224 */ /* 0x000fe200078e0010 */
[----:B------:R-:W-:Y:S01]  /*107e0*/  @P5 IADD3 R17, PT, PT, R16, -UR4, RZ ;  /* 0x8000000410115c10 */ /* 0x000fe2000fffe0ff */
[----:B------:R-:W-:Y:S01]  /*107f0*/  @!P2 IMAD.MOV.U32 R26, RZ, RZ, R14 ;  /* 0x000000ffff1aa224 */ /* 0x000fe200078e000e */
[----:B------:R-:W-:Y:S01]  /*10800*/  @!P5 MOV R37, RZ ;  /* 0x000000ff0025d202 */ /* 0x000fe20000000f00 */
[----:B------:R-:W-:Y:S01]  /*10810*/  @!P2 IMAD.MOV.U32 R27, RZ, RZ, RZ ;  /* 0x000000ffff1ba224 */ /* 0x000fe200078e00ff */
[----:B------:R-:W-:Y:S01]  /*10820*/  @P4 IADD3 R19, PT, PT, R18, -UR4, RZ ;  /* 0x8000000412134c10 */ /* 0x000fe2000fffe0ff */
[----:B------:R-:W-:Y:S01]  /*10830*/  @P5 IMAD.WIDE.U32 R36, R17, 0x20, R38 ;  /* 0x0000002011245825 */ /* 0x000fe200078e0026 */
[----:B------:R-:W-:-:S03]  /*10840*/  ISETP.GE.U32.AND P5, PT, R20, UR4, PT ;  /* 0x0000000414007c0c */ /* 0x000fc6000bfa6070 */
[----:B------:R-:W-:Y:S02]  /*10850*/  @P2 VIADD R17, R14, -UR4 ;  /* 0x800000040e112c36 */ /* 0x000fe40008000000 */
[----:B------:R-:W-:Y:S02]  /*10860*/  @P3 VIADD R21, R46, -UR4 ;  /* 0x800000042e153c36 */ /* 0x000fe40008000000 */
[----:B------:R-:W-:-:S04]  /*10870*/  @P2 IMAD.WIDE.U32 R26, R17, 0x20, R38 ;  /* 0x00000020111a2825 */ /* 0x000fc800078e0026 */
[----:B------:R-:W-:Y:S01]  /*10880*/  @!P0 IMAD.MOV.U32 R17, RZ, RZ, R24 ;  /* 0x000000ffff118224 */ /* 0x000fe200078e0018 */
[----:B------:R-:W-:Y:S01]  /*10890*/  @P0 MOV R17, R22 ;  /* 0x0000001600110202 */ /* 0x000fe20000000f00 */
[----:B------:R-:W-:Y:S01]  /*108a0*/  @P0 IMAD.MOV.U32 R50, RZ, RZ, R23 ;  /* 0x000000ffff320224 */ /* 0x000fe200078e0017 */
[C---:B------:R-:W-:Y:S01]  /*108b0*/  LEA R46, P0, R36.reuse, UR6, 0x3 ;  /* 0x00000006242e7c11 */ /* 0x040fe2000f8018ff */
[----:B------:R-:W-:Y:S02]  /*108c0*/  @!P4 IMAD.MOV.U32 R24, RZ, RZ, R18 ;  /* 0x000000ffff18c224 */ /* 0x000fe400078e0012 */
[----:B------:R-:W-:Y:S01]  /*108d0*/  @!P4 IMAD.MOV.U32 R25, RZ, RZ, RZ ;  /* 0x000000ffff19c224 */ /* 0x000fe200078e00ff */
[----:B------:R-:W-:Y:S01]  /*108e0*/  LEA.HI.X R47, R36, UR7, R37, 0x3, P0 ;  /* 0x00000007242f7c11 */ /* 0x000fe200080f1c25 */
[----:B------:R-:W-:Y:S01]  /*108f0*/  @P4 IMAD.WIDE.U32 R24, R19, 0x20, R38 ;  /* 0x0000002013184825 */ /* 0x000fe200078e0026 */
[----:B------:R-:W-:-:S03]  /*10900*/  LEA R44, P0, R26, UR6, 0x3 ;  /* 0x000000061a2c7c11 */ /* 0x000fc6000f8018ff */
[----:B------:R-:W-:-:S04]  /*10910*/  @P3 IMAD.WIDE.U32 R18, R21, 0x20, R38 ;  /* 0x0000002015123825 */ /* 0x000fc800078e0026 */
[----:B------:R-:W-:Y:S01]  /*10920*/  @P6 VIADD R45, R32, -UR4 ;  /* 0x80000004202d6c36 */ /* 0x000fe20008000000 */
[----:B------:R-:W-:Y:S01]  /*10930*/  @P3 MOV R15, R18 ;  /* 0x00000012000f3202 */ /* 0x000fe20000000f00 */
[----:B------:R-:W-:Y:S02]  /*10940*/  @!P3 IMAD.MOV.U32 R52, RZ, RZ, RZ ;  /* 0x000000ffff34b224 */ /* 0x000fe400078e00ff */
[----:B------:R-:W-:Y:S02]  /*10950*/  IMAD.MOV.U32 R22, RZ, RZ, R32 ;  /* 0x000000ffff167224 */ /* 0x000fe400078e0020 */
[----:B------:R-:W-:Y:S02]  /*10960*/  IMAD.MOV.U32 R23, RZ, RZ, RZ ;  /* 0x000000ffff177224 */ /* 0x000fe400078e00ff */
[----:B------:R-:W-:Y:S02]  /*10970*/  @P3 IMAD.MOV.U32 R52, RZ, RZ, R19 ;  /* 0x000000ffff343224 */ /* 0x000fe400078e0013 */
[----:B------:R-:W-:-:S02]  /*10980*/  HFMA2 R19, -RZ, RZ, 0, 0 ;  /* 0x00000000ff137431 */ /* 0x000fc400000001ff */
[----:B------:R-:W-:Y:S01]  /*10990*/  @P6 IMAD.WIDE.U32 R22, R45, 0x20, R38 ;  /* 0x000000202d166825 */ /* 0x000fe200078e0026 */
[----:B------:R-:W-:Y:S02]  /*109a0*/  LEA.HI.X R45, R26, UR7, R27, 0x3, P0 ;  /* 0x000000071a2d7c11 */ /* 0x000fe400080f1c1b */
[----:B------:R-:W-:Y:S01]  /*109b0*/  LEA R36, P0, R24, UR6, 0x3 ;  /* 0x0000000618247c11 */ /* 0x000fe2000f8018ff */
[----:B------:R-:W-:Y:S02]  /*109c0*/  @P5 VIADD R21, R20, -UR4 ;  /* 0x8000000414155c36 */ /* 0x000fe40008000000 */
[----:B------:R-:W-:Y:S01]  /*109d0*/  IMAD.MOV.U32 R18, RZ, RZ, R20 ;  /* 0x000000ffff127224 */ /* 0x000fe200078e0014 */
[----:B------:R-:W-:Y:S01]  /*109e0*/  LEA.HI.X R37, R24, UR7, R25, 0x3, P0 ;  /* 0x0000000718257c11 */ /* 0x000fe200080f1c19 */
[----:B------:R-:W-:Y:S01]  /*109f0*/  @P5 IMAD.WIDE.U32 R18, R21, 0x20, R38 ;  /* 0x0000002015125825 */ /* 0x000fe200078e0026 */
[----:B------:R-:W-:-:S03]  /*10a00*/  LEA R26, P0, R22, UR6, 0x3 ;  /* 0x00000006161a7c11 */ /* 0x000fc6000f8018ff */
[----:B------:R-:W-:Y:S01]  /*10a10*/  IMAD.MOV.U32 R51, RZ, RZ, 0x7000000 ;  /* 0x07000000ff337424 */ /* 0x000fe200078e00ff */
[----:B------:R-:W-:Y:S01]  /*10a20*/  LEA.HI.X R27, R22, UR7, R23, 0x3, P0 ;  /* 0x00000007161b7c11 */ /* 0x000fe200080f1c17 */
[----:B------:R-:W-:Y:S01]  /*10a30*/  IMAD.MOV.U32 R21, RZ, RZ, 0x7000000 ;  /* 0x07000000ff157424 */ /* 0x000fe200078e00ff */
[----:B------:R-:W-:-:S04]  /*10a40*/  LEA R24, P0, R18, UR6, 0x3 ;  /* 0x0000000612187c11 */ /* 0x000fc8000f8018ff */
[----:B------:R-:W-:Y:S02]  /*10a50*/  LEA.HI.X R25, R18, UR7, R19, 0x3, P0 ;  /* 0x0000000712197c11 */ /* 0x000fe400080f1c13 */
[----:B------:R-:W-:Y:S02]  /*10a60*/  LEA R22, P0, R17, UR6, 0x3 ;  /* 0x0000000611167c11 */ /* 0x000fe4000f8018ff */
[----:B------:R-:W-:Y:S02]  /*10a70*/  LEA R18, P2, R15, UR6, 0x3 ;  /* 0x000000060f127c11 */ /* 0x000fe4000f8418ff */
[----:B------:R-:W-:Y:S01]  /*10a80*/  LEA.HI.X R23, R17, UR7, R50, 0x3, P0 ;  /* 0x0000000711177c11 */ /* 0x000fe200080f1c32 */
[----:B------:R-:W-:Y:S01]  /*10a90*/  IMAD.MOV.U32 R50, RZ, RZ, R32 ;  /* 0x000000ffff327224 */ /* 0x000fe200078e0020 */
[----:B------:R-:W-:Y:S02]  /*10aa0*/  LEA.HI.X R19, R15, UR7, R52, 0x3, P2 ;  /* 0x000000070f137c11 */ /* 0x000fe400090f1c34 */
[----:B------:R-:W-:-:S02]  /*10ab0*/  LOP3.LUT R17, R48, 0x5000000, RZ, 0xfc, !PT ;  /* 0x0500000030117812 */ /* 0x000fc400078efcff */
[----:B------:R-:W-:Y:S01]  /*10ac0*/  LOP3.LUT R15, R48, 0x8a000000, RZ, 0xfc, !PT ;  /* 0x8a000000300f7812 */ /* 0x000fe200078efcff */
[----:B------:R-:W-:Y:S01]  /*10ad0*/  IMAD.MOV.U32 R48, RZ, RZ, R16 ;  /* 0x000000ffff307224 */ /* 0x000fe200078e0010 */
        /* <DEDUP_REMOVED lines=14> */
.L_x_174:
        /* <DEDUP_REMOVED lines=40> */
.L_x_189:
[----:B------:R-:W0:Y:S01]  /*10e40*/  LDCU UR4, c[0x0][0x398] ;  /* 0x00007300ff0477ac */ /* 0x000e220008000800 */
[----:B------:R-:W-:Y:S01]  /*10e50*/  VIADD R12, R32, 0x1 ;  /* 0x00000001200c7836 */ /* 0x000fe20000000000 */
[----:B------:R-:W-:Y:S01]  /*10e60*/  ISETP.NE.AND.EX P0, PT, R36, 0x5000000, PT, !PT ;  /* 0x050000002400780c */ /* 0x000fe20003f053f0 */
[C---:B------:R-:W-:Y:S01]  /*10e70*/  VIADD R45, R32.reuse, 0x2 ;  /* 0x00000002202d7836 */ /* 0x040fe20000000000 */
[----:B------:R-:W1:Y:S01]  /*10e80*/  LDCU.64 UR6, c[0x0][0x380] ;  /* 0x00007000ff0677ac */ /* 0x000e620008000a00 */
[----:B------:R-:W-:Y:S01]  /*10e90*/  VIADD R20, R32, 0x3 ;  /* 0x0000000320147836 */ /* 0x000fe20000000000 */
[----:B------:R-:W-:-:S04]  /*10ea0*/  LOP3.LUT R36, R47, 0xffffff, RZ, 0xc0, !PT ;  /* 0x00ffffff2f247812 */ /* 0x000fc800078ec0ff */
[----:B------:R-:W-:Y:S02]  /*10eb0*/  LOP3.LUT R25, R36, 0x5000000, RZ, 0xfc, !PT ;  /* 0x0500000024197812 */ /* 0x000fe400078efcff */
        /* <DEDUP_REMOVED lines=15> */
[----:B------:R-:W-:Y:S02]  /*10fb0*/  @P4 VIADD R23, R20, -UR4 ;  /* 0x8000000414174c36 */ /* 0x000fe40008000000 */
[----:B------:R-:W-:Y:S01]  /*10fc0*/  @P2 IMAD.WIDE.U32 R12, R17, 0x20, R38 ;  /* 0x00000020110c2825 */ /* 0x000fe200078e0026 */
[----:B-1----:R-:W-:-:S03]  /*10fd0*/  LEA R22, P2, R14, UR6, 0x3 ;  /* 0x000000060e167c11 */ /* 0x002fc6000f8418ff */
[----:B------:R-:W-:Y:S01]  /*10fe0*/  @P1 IMAD.WIDE.U32 R16, R21, 0x20, R38 ;  /* 0x0000002015101825 */ /* 0x000fe200078e0026 */
[----:B------:R-:W-:-:S03]  /*10ff0*/  @!P4 MOV R21, RZ ;  /* 0x000000ff0015c202 */ /* 0x000fc60000000f00 */
[----:B------:R-:W-:Y:S02]  /*11000*/  @!P3 IMAD.MOV.U32 R26, RZ, RZ, R45 ;  /* 0x000000ffff1ab224 */ /* 0x000fe400078e002d */
[----:B------:R-:W-:Y:S02]  /*11010*/  @!P3 IMAD.MOV.U32 R27, RZ, RZ, RZ ;  /* 0x000000ffff1bb224 */ /* 0x000fe400078e00ff */
[----:B------:R-:W-:Y:S01]  /*11020*/  @P4 IMAD.WIDE.U32 R20, R23, 0x20, R38 ;  /* 0x0000002017144825 */ /* 0x000fe200078e0026 */
[----:B------:R-:W-:-:S03]  /*11030*/  LEA.HI.X R23, R14, UR7, R15, 0x3, P2 ;  /* 0x000000070e177c11 */ /* 0x000fc600090f1c0f */
[----:B------:R-:W-:Y:S01]  /*11040*/  @P3 IMAD.WIDE.U32 R26, R19, 0x20, R38 ;  /* 0x00000020131a3825 */ /* 0x000fe200078e0026 */
[----:B------:R-:W-:Y:S01]  /*11050*/  LEA R14, P2, R20, UR6, 0x3 ;  /* 0x00000006140e7c11 */ /* 0x000fe2000f8418ff */
[----:B------:R-:W-:Y:S01]  /*11060*/  STG.E.64 desc[UR8][R22.64], R24 ;  /* 0x0000001816007986 */ /* 0x000fe2000c101b08 */
[----:B------:R-:W-:Y:S01]  /*11070*/  LEA R18, P3, R12, UR6, 0x3 ;  /* 0x000000060c127c11 */ /* 0x000fe2000f8618ff */
[----:B------:R-:W-:Y:S01]  /*11080*/  @!P1 IMAD.MOV.U32 R47, RZ, RZ, RZ ;  /* 0x000000ffff2f9224 */ /* 0x000fe200078e00ff */
[----:B------:R-:W-:Y:S01]  /*11090*/  LEA.HI.X R15, R20, UR7, R21, 0x3, P2 ;  /* 0x00000007140f7c11 */ /* 0x000fe200090f1c15 */
[----:B------:R-:W-:Y:S01]  /*110a0*/  @P1 IMAD.MOV.U32 R44, RZ, RZ, R16 ;  /* 0x000000ffff2c1224 */ /* 0x000fe200078e0010 */
[----:B------:R-:W-:Y:S01]  /*110b0*/  LOP3.LUT R21, R37, 0xffffff, RZ, 0xc0, !PT ;  /* 0x00ffffff25157812 */ /* 0x000fe200078ec0ff */
[----:B------:R-:W-:Y:S01]  /*110c0*/  @P1 IMAD.MOV.U32 R47, RZ, RZ, R17 ;  /* 0x000000ffff2f1224 */ /* 0x000fe200078e0011 */
[----:B------:R-:W-:Y:S02]  /*110d0*/  LEA R16, P1, R26, UR6, 0x3 ;  /* 0x000000061a107c11 */ /* 0x000fe4000f8218ff */
[----:B------:R-:W-:-:S02]  /*110e0*/  LEA.HI.X R19, R12, UR7, R13, 0x3, P3 ;  /* 0x000000070c137c11 */ /* 0x000fc400098f1c0d */
[----:B------:R-:W-:Y:S01]  /*110f0*/  LEA.HI.X R17, R26, UR7, R27, 0x3, P1 ;  /* 0x000000071a117c11 */ /* 0x000fe200088f1c1b */
[----:B------:R-:W-:Y:S01]  /*11100*/  VIADD R26, R24, 0x1 ;  /* 0x00000001181a7836 */ /* 0x000fe20000000000 */
[----:B------:R-:W-:Y:S02]  /*11110*/  MOV R27, R25 ;  /* 0x00000019001b7202 */ /* 0x000fe40000000f00 */
[----:B------:R-:W-:Y:S01]  /*11120*/  LOP3.LUT R37, R36, 0x6000000, RZ, 0xfc, !PT ;  /* 0x0600000024257812 */ /* 0x000fe200078efcff */
[----:B------:R-:W-:Y:S01]  /*11130*/  IMAD.MOV.U32 R36, RZ, RZ, R24 ;  /* 0x000000ffff247224 */ /* 0x000fe200078e0018 */
[C---:B------:R-:W-:Y:S01]  /*11140*/  LEA R12, P3, R44.reuse, UR6, 0x3 ;  /* 0x000000062c0c7c11 */ /* 0x040fe2000f8618ff */
[----:B------:R0:W-:Y:S01]  /*11150*/  STG.E.64 desc[UR8][R18.64], R26 ;  /* 0x0000001a12007986 */ /* 0x0001e2000c101b08 */
[----:B------:R-:W-:Y:S02]  /*11160*/  LOP3.LUT R21, R21, 0xa000000, RZ, 0xfc, !PT ;  /* 0x0a00000015157812 */ /* 0x000fe400078efcff */
[----:B------:R-:W-:Y:S01]  /*11170*/  LEA.HI.X R13, R44, UR7, R47, 0x3, P3 ;  /* 0x000000072c0d7c11 */ /* 0x000fe200098f1c2f */
[----:B------:R1:W-:Y:S01]  /*11180*/  STG.E.64 desc[UR8][R16.64], R36 ;  /* 0x0000002410007986 */ /* 0x0003e2000c101b08 */
[----:B------:R-:W-:-:S02]  /*11190*/  LOP3.LUT R47, R21, 0x80000000, RZ, 0xfc, !PT ;  /* 0x80000000152f7812 */ /* 0x000fc400078efcff */
[C---:B------:R-:W-:Y:S01]  /*111a0*/  SEL R20, R32.reuse, R45, !P0 ;  /* 0x0000002d20147207 */ /* 0x040fe20004000000 */
[----:B------:R-:W-:Y:S02]  /*111b0*/  VIADD R32, R32, 0x4 ;  /* 0x0000000420207836 */ /* 0x000fe40000000000 */
[----:B0-----:R-:W-:-:S05]  /*111c0*/  IMAD.MOV.U32 R27, RZ, RZ, R37 ;  /* 0x000000ffff1b7224 */ /* 0x001fca00078e0025 */
[----:B------:R1:W-:Y:S04]  /*111d0*/  STG.E.64 desc[UR8][R14.64], R26 ;  /* 0x0000001a0e007986 */ /* 0x0003e8000c101b08 */
[----:B------:R1:W-:Y:S02]  /*111e0*/  STG.E.64 desc[UR8][R12.64], R46 ;  /* 0x0000002e0c007986 */ /* 0x0003e4000c101b08 */
.L_x_190:
[----:B------:R-:W-:Y:S05]  /*111f0*/  BSYNC.RECONVERGENT B5 ;  /* 0x0000000000057941 */ /* 0x000fea0003800200 */
.L_x_188:
[----:B------:R-:W-:Y:S05]  /*11200*/  BRA `(.L_x_121) ;  /* 0x0000001800207947 */ /* 0x000fea0003800000 */
.L_x_171:
        /* <DEDUP_REMOVED lines=10> */
.L_x_192:
[----:B------:R-:W-:Y:S01]  /*112b0*/  IMAD.MOV.U32 R45, RZ, RZ, 0x2 ;  /* 0x00000002ff2d7424 */ /* 0x000fe200078e00ff */
[----:B------:R-:W-:Y:S06]  /*112c0*/  BRA `(.L_x_193) ;  /* 0x00000000001c7947 */ /* 0x000fec0003800000 */
.L_x_194:
[C---:B------:R-:W-:Y:S01]  /*112d0*/  LOP3.LUT R13, R37.reuse, 0x7e000000, RZ, 0xc0, !PT ;  /* 0x7e000000250d7812 */ /* 0x040fe200078ec0ff */
[----:B------:R-:W-:Y:S01]  /*112e0*/  IMAD.MOV.U32 R45, RZ, RZ, RZ ;  /* 0x000000ffff2d7224 */ /* 0x000fe200078e00ff */
[----:B------:R-:W-:Y:S02]  /*112f0*/  LOP3.LUT R12, R37, 0x7f000000, RZ, 0xc0, !PT ;  /* 0x7f000000250c7812 */ /* 0x000fe400078ec0ff */
[----:B------:R-:W-:-:S04]  /*11300*/  ISETP.GT.U32.AND.EX P0, PT, R13, 0x1dffffff, PT, !PT ;  /* 0x1dffffff0d00780c */ /* 0x000fc80003f041f0 */
[----:B------:R-:W-:-:S13]  /*11310*/  ISETP.LT.U32.OR.EX P0, PT, R12, 0xc000000, P0, PT ;  /* 0x0c0000000c00780c */ /* 0x000fda0000701570 */
[----:B------:R-:W-:-:S05]  /*11320*/  @!P0 LOP3.LUT R50, R50, 0x7f, RZ, 0xc0, !PT ;  /* 0x0000007f32328812 */ /* 0x000fca00078ec0ff */
[----:B------:R-:W-:-:S07]  /*11330*/  @!P0 VIADD R45, R50, 0xfffffff3 ;  /* 0xfffffff3322d8836 */ /* 0x000fce0000000000 */
.L_x_193:
[----:B------:R-:W-:Y:S05]  /*11340*/  BSYNC.RECONVERGENT B5 ;  /* 0x0000000000057941 */ /* 0x000fea0003800200 */
.L_x_191:
        /* <DEDUP_REMOVED lines=14> */
.L_x_199:
[----:B------:R-:W0:Y:S01]  /*11430*/  LDCU UR4, c[0x0][0x398] ;  /* 0x00007300ff0477ac */ /* 0x000e220008000800 */
[----:B------:R-:W-:Y:S01]  /*11440*/  IMAD.IADD R32, R24, 0x1, R26 ;  /* 0x0000000118207824 */ /* 0x000fe200078e021a */
[----:B-1----:R-:W1:Y:S04]  /*11450*/  LDCU.64 UR6, c[0x0][0x380] ;  /* 0x00007000ff0677ac */ /* 0x002e680008000a00 */
        /* <DEDUP_REMOVED lines=37> */
[----:B0-----:R-:W-:Y:S02]  /*116b0*/  LEA R18, P2, R50, UR6, 0x3 ;  /* 0x0000000632127c11 */ /* 0x001fe4000f8418ff */
[----:B------:R-:W-:Y:S02]  /*116c0*/  LEA R12, P3, R16, UR6, 0x3 ;  /* 0x00000006100c7c11 */ /* 0x000fe4000f8618ff */
        /* <DEDUP_REMOVED lines=30> */
[----:B------:R1:W-:Y:S01]  /*118b0*/  STL.64 [R23+0x98], R52 ;  /* 0x0000983417007387 */ /* 0x0003e20000100a00 */
[----:B------:R-:W-:-:S05]  /*118c0*/  IMAD.MOV.U32 R51, RZ, RZ, R53 ;  /* 0x000000ffff337224 */ /* 0x000fca00078e0035 */
[----:B------:R-:W-:Y:S01]  /*118d0*/  @P2 VIADD R17, R50, -UR4 ;  /* 0x8000000432112c36 */ /* 0x000fe20008000000 */
[----:B------:R-:W-:Y:S01]  /*118e0*/  STL.64 [R23+0xa8], R50 ;  /* 0x0000a83217007387 */ /* 0x000fe20000100a00 */
[----:B0-----:R-:W-:Y:S02]  /*118f0*/  IMAD.MOV.U32 R48, RZ, RZ, R20 ;  /* 0x000000ffff307224 */ /* 0x001fe400078e0014 */
[----:B------:R-:W-:Y:S01]  /*11900*/  @P2 IMAD.WIDE.U32 R18, R17, 0x20, R38 ;  /* 0x0000002011122825 */ /* 0x000fe200078e0026 */
[----:B------:R-:W-:Y:S02]  /*11910*/  MOV R17, R53 ;  /* 0x0000003500117202 */ /* 0x000fe40000000f00 */
[----:B------:R0:W-:Y:S01]  /*11920*/  STL.64 [R23+0x80], R48 ;  /* 0x0000803017007387 */ /* 0x0001e20000100a00 */
[----:B------:R-:W-:Y:S02]  /*11930*/  @!P2 IMAD.MOV.U32 R18, RZ, RZ, R50 ;  /* 0x000000ffff12a224 */ /* 0x000fe400078e0032 */
[----:B------:R-:W-:Y:S01]  /*11940*/  @!P2 IMAD.MOV.U32 R19, RZ, RZ, RZ ;  /* 0x000000ffff13a224 */ /* 0x000fe200078e00ff */
[----:B------:R3:W-:Y:S01]  /*11950*/  STL.64 [R23+0xa0], R16 ;  /* 0x0000a01017007387 */ /* 0x0007e20000100a00 */
[----:B-1----:R-:W-:Y:S01]  /*11960*/  IMAD.MOV.U32 R52, RZ, RZ, R20 ;  /* 0x000000ffff347224 */ /* 0x002fe200078e0014 */
[----:B------:R-:W-:Y:S01]  /*11970*/  LEA R12, P2, R18, UR6, 0x3 ;  /* 0x00000006120c7c11 */ /* 0x000fe2000f8418ff */
[----:B------:R-:W-:-:S03]  /*11980*/  VIADD R20, R20, 0x4 ;  /* 0x0000000414147836 */ /* 0x000fc60000000000 */
[----:B------:R-:W-:Y:S01]  /*11990*/  LEA.HI.X R13, R18, UR7, R19, 0x3, P2 ;  /* 0x00000007120d7c11 */ /* 0x000fe200090f1c13 */
[----:B------:R1:W-:Y:S01]  /*119a0*/  STL.64 [R23+0x90], R52 ;  /* 0x0000903417007387 */ /* 0x0003e20000100a00 */
[----:B0-----:R-:W-:Y:S01]  /*119b0*/  IMAD.MOV.U32 R48, RZ, RZ, R50 ;  /* 0x000000ffff307224 */ /* 0x001fe200078e0032 */
[----:B------:R-:W-:Y:S02]  /*119c0*/  ISETP.NE.AND P2, PT, R26, R27, PT ;  /* 0x0000001b1a00720c */ /* 0x000fe40003f45270 */
[----:B---3--:R-:W-:Y:S02]  /*119d0*/  MOV R17, R49 ;  /* 0x0000003100117202 */ /* 0x008fe40000000f00 */
[----:B------:R1:W-:Y:S04]  /*119e0*/  STL.64 [R23+0x98], R48 ;  /* 0x0000983017007387 */ /* 0x0003e80000100a00 */
[----:B------:R1:W-:Y:S04]  /*119f0*/  STL.64 [R23+0x90], R16 ;  /* 0x0000901017007387 */ /* 0x0003e80000100a00 */
[----:B--2---:R1:W-:Y:S01]  /*11a00*/  STG.E.64 desc[UR8][R12.64], R14 ;  /* 0x0000000e0c007986 */ /* 0x0043e2000c101b08 */
[----:B------:R-:W-:Y:S05]  /*11a10*/  @P2 BRA `(.L_x_199) ;  /* 0xfffffff800842947 */ /* 0x000fea000383ffff */
.L_x_198:
[----:B------:R-:W-:Y:S05]  /*11a20*/  BSYNC.RECONVERGENT B6 ;  /* 0x0000000000067941 */ /* 0x000fea0003800200 */
.L_x_197:
[----:B------:R-:W-:Y:S01]  /*11a30*/  IMAD.MOV.U32 R32, RZ, RZ, R20 ;  /* 0x000000ffff207224 */ /* 0x000fe200078e0014 */
[----:B------:R-:W-:Y:S06]  /*11a40*/  @!P1 BRA `(.L_x_196) ;  /* 0x0000000400349947 */ /* 0x000fec0003800000 */
[----:B-1----:R-:W0:Y:S01]  /*11a50*/  LDC R23, c[0x0][0x398] ;  /* 0x0000e600ff177b82 */ /* 0x002e220000000800 */
        /* <DEDUP_REMOVED lines=8> */
[----:B------:R-:W-:-:S06]  /*11ae0*/  LEA.HI.X R15, R16, R13, R17, 0x3, P1 ;  /* 0x0000000d100f7211 */ /* 0x000fcc00008f1c11 */
        /* <DEDUP_REMOVED lines=51> */
[----:B------:R-:W-:-:S06]  /*11e20*/  LEA.HI.X R15, R16, R13, R17, 0x3, P1 ;  /* 0x0000000d100f7211 */ /* 0x000fcc00008f1c11 */
[----:B------:R-:W2:Y:S01]  /*11e30*/  LDG.E.64 R14, desc[UR8][R14.64] ;  /* 0x000000080e0e7981 */ /* 0x000ea2000c1e1b00 */
[----:B------:R-:W-:Y:S01]  /*11e40*/  ISETP.GE.U32.AND P1, PT, R32, R23, PT ;  /* 0x000000172000720c */ /* 0x000fe20003f26070 */
[----:B------:R-:W-:-:S05]  /*11e50*/  IMAD.MOV.U32 R24, RZ, RZ, R32 ;  /* 0x000000ffff187224 */ /* 0x000fca00078e0020 */
[----:B------:R4:W-:Y:S07]  /*11e60*/  STL.64 [R27+0x90], R24 ;  /* 0x000090181b007387 */ /* 0x0009ee0000100a00 */
        /* <DEDUP_REMOVED lines=9> */
[----:B------:R4:W-:Y:S04]  /*11f00*/  STL.64 [R27+0xa0], R16 ;  /* 0x0000a0101b007387 */ /* 0x0009e80000100a00 */
[----:B--2---:R4:W-:Y:S02]  /*11f10*/  STG.E.64 desc[UR8][R12.64], R14 ;  /* 0x0000000e0c007986 */ /* 0x0049e4000c101b08 */
.L_x_196:
[----:B------:R-:W-:Y:S05]  /*11f20*/  BSYNC.RECONVERGENT B5 ;  /* 0x0000000000057941 */ /* 0x000fea0003800200 */
.L_x_195:
[----:B------:R-:W-:Y:S04]  /*11f30*/  BSSY.RECONVERGENT B5, `(.L_x_200) ;  /* 0x00000a1000057945 */ /* 0x000fe80003800200 */
[----:B------:R-:W-:Y:S05]  /*11f40*/  @!P0 BRA `(.L_x_201) ;  /* 0x00000008007c8947 */ /* 0x000fea0003800000 */
[C---:B------:R-:W-:Y:S01]  /*11f50*/  ISETP.GE.U32.AND P1, PT, R45.reuse, 0x4, PT ;  /* 0x000000042d00780c */ /* 0x040fe20003f26070 */
[----:B------:R-:W-:Y:S01]  /*11f60*/  BSSY.RECONVERGENT B6, `(.L_x_202) ;  /* 0x000005a000067945 */ /* 0x000fe20003800200 */
[----:B------:R-:W-:Y:S01]  /*11f70*/  LOP3.LUT R44, R45, 0x3, RZ, 0xc0, !PT ;  /* 0x000000032d2c7812 */ /* 0x000fe200078ec0ff */
[----:B-1----:R-:W-:-:S03]  /*11f80*/  IMAD.MOV.U32 R49, RZ, RZ, RZ ;  /* 0x000000ffff317224 */ /* 0x002fc600078e00ff */
[----:B------:R-:W-:-:S07]  /*11f90*/  ISETP.NE.AND P0, PT, R44, RZ, PT ;  /* 0x000000ff2c00720c */ /* 0x000fce0003f05270 */
[----:B------:R-:W-:Y:S06]  /*11fa0*/  @!P1 BRA `(.L_x_203) ;  /* 0x0000000400549947 */ /* 0x000fec0003800000 */
[----:B------:R-:W-:Y:S01]  /*11fb0*/  LOP3.LUT R49, R45, 0xfffffffc, RZ, 0xc0, !PT ;  /* 0xfffffffc2d317812 */ /* 0x000fe200078ec0ff */
[----:B------:R-:W-:-:S07]  /*11fc0*/  IMAD.MOV.U32 R48, RZ, RZ, RZ ;  /* 0x000000ffff307224 */ /* 0x000fce00078e00ff */
.L_x_204:
[C---:B------:R-:W-:Y:S01]  /*11fd0*/  LEA R51, R48.reuse, R7, 0x3 ;  /* 0x0000000730337211 */ /* 0x040fe200078e18ff */
[C---:B-1----:R-:W-:Y:S01]  /*11fe0*/  IMAD R26, R48.reuse, 0x8, R2 ;  /* 0x00000008301a7824 */ /* 0x042fe200078e0202 */
[----:B------:R-:W1:Y:S03]  /*11ff0*/  LDCU UR4, c[0x0][0x398] ;  /* 0x00007300ff0477ac */ /* 0x000e660008000800 */
[----:B0--34-:R-:W2:Y:S01]  /*12000*/  LDL.128 R12, [R51] ;  /* 0x00000000330c7983 */ /* 0x019ea20000100c00 */
[----:B------:R-:W-:Y:S01]  /*12010*/  IMAD.IADD R52, R48, 0x1, R32 ;  /* 0x0000000130347824 */ /* 0x000fe200078e0220 */
[----:B------:R-:W0:Y:S02]  /*12020*/  LDCU.64 UR6, c[0x0][0x380] ;  /* 0x00007000ff0677ac */ /* 0x000e240008000a00 */
[----:B------:R-:W3:Y:S01]  /*12030*/  LDL.128 R16, [R26] ;  /* 0x000000001a107983 */ /* 0x000ee20000100c00 */
[C---:B------:R-:W-:Y:S01]  /*12040*/  IMAD.IADD R50, R52.reuse, 0x1, R45 ;  /* 0x0000000134327824 */ /* 0x040fe200078e022d */
[----:B------:R-:W-:-:S02]  /*12050*/  IADD3 R27, PT, PT, R52, 0x1, RZ ;  /* 0x00000001341b7810 */ /* 0x000fc40007ffe0ff */
[----:B-1----:R-:W-:-:S13]  /*12060*/  ISETP.GE.U32.AND P1, PT, R52, UR4, PT ;  /* 0x0000000434007c0c */ /* 0x002fda000bf26070 */
[----:B------:R-:W-:Y:S01]  /*12070*/  @P1 VIADD R23, R52, -UR4 ;  /* 0x8000000434171c36 */ /* 0x000fe20008000000 */
[----:B------:R-:W-:Y:S01]  /*12080*/  @!P1 MOV R21, RZ ;  /* 0x000000ff00159202 */ /* 0x000fe20000000f00 */
[----:B------:R-:W-:Y:S02]  /*12090*/  @!P1 IMAD.MOV.U32 R20, RZ, RZ, R52 ;  /* 0x000000ffff149224 */ /* 0x000fe400078e0034 */
        /* <DEDUP_REMOVED lines=10> */
[----:B------:R-:W-:-:S13]  /*12140*/  ISETP.GE.U32.AND P1, PT, R27, UR4, PT ;  /* 0x000000041b007c0c */ /* 0x000fda000bf26070 */
[----:B------:R-:W-:Y:S01]  /*12150*/  @P1 VIADD R53, R27, -UR4 ;  /* 0x800000041b351c36 */ /* 0x000fe20008000000 */
[----:B--2---:R0:W-:Y:S04]  /*12160*/  STG.E.64 desc[UR8][R22.64], R12 ;  /* 0x0000000c16007986 */ /* 0x0041e8000c101b08 */
[----:B---3--:R1:W-:Y:S04]  /*12170*/  STG.E.64 desc[UR8][R24.64], R16 ;  /* 0x0000001018007986 */ /* 0x0083e8000c101b08 */
[----:B0-----:R0:W2:Y:S01]  /*12180*/  LDL.128 R20, [R51+0x10] ;  /* 0x0000100033147983 */ /* 0x0010a20000100c00 */
[----:B-1----:R-:W-:-:S04]  /*12190*/  @P1 IMAD.WIDE.U32 R16, R53, 0x20, R38 ;  /* 0x0000002035101825 */ /* 0x002fc800078e0026 */
[----:B------:R-:W-:Y:S02]  /*121a0*/  @!P1 IMAD.MOV.U32 R16, RZ, RZ, R27 ;  /* 0x000000ffff109224 */ /* 0x000fe400078e001b */
[----:B------:R-:W3:Y:S01]  /*121b0*/  LDL.128 R24, [R26+0x10] ;  /* 0x000010001a187983 */ /* 0x000ee20000100c00 */
[----:B------:R-:W-:Y:S02]  /*121c0*/  @!P1 IMAD.MOV.U32 R17, RZ, RZ, RZ ;  /* 0x000000ffff119224 */ /* 0x000fe400078e00ff */
[----:B------:R-:W-:Y:S01]  /*121d0*/  LEA R12, P1, R16, UR6, 0x3 ;  /* 0x00000006100c7c11 */ /* 0x000fe2000f8218ff */
[----:B------:R-:W-:-:S03]  /*121e0*/  VIADD R53, R50, 0x1 ;  /* 0x0000000132357836 */ /* 0x000fc60000000000 */
[----:B------:R-:W-:Y:S02]  /*121f0*/  LEA.HI.X R13, R16, UR7, R17, 0x3, P1 ;  /* 0x00000007100d7c11 */ /* 0x000fe400088f1c11 */
[----:B------:R-:W-:-:S03]  /*12200*/  ISETP.GE.U32.AND P1, PT, R53, UR4, PT ;  /* 0x0000000435007c0c */ /* 0x000fc6000bf26070 */
[----:B------:R1:W-:Y:S10]  /*12210*/  STG.E.64 desc[UR8][R12.64], R14 ;  /* 0x0000000e0c007986 */ /* 0x0003f4000c101b08 */
[----:B0-----:R-:W-:-:S05]  /*12220*/  @P1 IADD3 R51, PT, PT, R53, -UR4, RZ ;  /* 0x8000000435331c10 */ /* 0x001fca000fffe0ff */
[----:B-1----:R-:W-:-:S04]  /*12230*/  @P1 IMAD.WIDE.U32 R12, R51, 0x20, R38 ;  /* 0x00000020330c1825 */ /* 0x002fc800078e0026 */
[----:B------:R-:W-:Y:S02]  /*12240*/  VIADD R51, R52, 0x2 ;  /* 0x0000000234337836 */ /* 0x000fe40000000000 */
[----:B------:R-:W-:Y:S02]  /*12250*/  @!P1 IMAD.MOV.U32 R12, RZ, RZ, R53 ;  /* 0x000000ffff0c9224 */ /* 0x000fe400078e0035 */
[----:B------:R-:W-:Y:S01]  /*12260*/  @!P1 IMAD.MOV.U32 R13, RZ, RZ, RZ ;  /* 0x000000ffff0d9224 */ /* 0x000fe200078e00ff */
[----:B------:R-:W-:Y:S02]  /*12270*/  ISETP.GE.U32.AND P1, PT, R51, UR4, PT ;  /* 0x0000000433007c0c */ /* 0x000fe4000bf26070 */
[----:B------:R-:W-:-:S04]  /*12280*/  LEA R16, P2, R12, UR6, 0x3 ;  /* 0x000000060c107c11 */ /* 0x000fc8000f8418ff */
[----:B------:R-:W-:-:S05]  /*12290*/  LEA.HI.X R17, R12, UR7, R13, 0x3, P2 ;  /* 0x000000070c117c11 */ /* 0x000fca00090f1c0d */
[----:B------:R0:W-:Y:S02]  /*122a0*/  STG.E.64 desc[UR8][R16.64], R18 ;  /* 0x0000001210007986 */ /* 0x0001e4000c101b08 */
[----:B------:R-:W-:Y:S02]  /*122b0*/  @P1 VIADD R13, R51, -UR4 ;  /* 0x80000004330d1c36 */ /* 0x000fe40008000000 */
[----:B------:R-:W-:Y:S02]  /*122c0*/  VIADD R14, R50, 0x2 ;  /* 0x00000002320e7836 */ /* 0x000fe40000000000 */
[----:B------:R-:W-:Y:S01]  /*122d0*/  @P1 IMAD.WIDE.U32 R12, R13, 0x20, R38 ;  /* 0x000000200d0c1825 */ /* 0x000fe200078e0026 */
[----:B0-----:R-:W-:-:S03]  /*122e0*/  IADD3 R16, PT, PT, R52, 0x3, RZ ;  /* 0x0000000334107810 */ /* 0x001fc60007ffe0ff */
[----:B------:R-:W-:Y:S01]  /*122f0*/  @!P1 IMAD.MOV.U32 R12, RZ, RZ, R51 ;  /* 0x000000ffff0c9224 */ /* 0x000fe200078e0033 */
[----:B------:R-:W-:Y:S01]  /*12300*/  ISETP.GE.U32.AND P2, PT, R16, UR4, PT ;  /* 0x0000000410007c0c */ /* 0x000fe2000bf46070 */
[----:B------:R-:W-:Y:S02]  /*12310*/  VIADD R15, R50, 0x3 ;  /* 0x00000003320f7836 */ /* 0x000fe40000000000 */
[----:B------:R-:W-:Y:S01]  /*12320*/  @!P1 IMAD.MOV.U32 R13, RZ, RZ, RZ ;  /* 0x000000ffff0d9224 */ /* 0x000fe200078e00ff */
[----:B------:R-:W-:Y:S02]  /*12330*/  ISETP.GE.U32.AND P1, PT, R14, UR4, PT ;  /* 0x000000040e007c0c */ /* 0x000fe4000bf26070 */
[----:B------:R-:W-:Y:S02]  /*12340*/  ISETP.GE.U32.AND P3, PT, R15, UR4, PT ;  /* 0x000000040f007c0c */ /* 0x000fe4000bf66070 */
[----:B------:R-:W-:-:S04]  /*12350*/  LEA R52, P4, R12, UR6, 0x3 ;  /* 0x000000060c347c11 */ /* 0x000fc8000f8818ff */
[----:B------:R-:W-:Y:S02]  /*12360*/  LEA.HI.X R53, R12, UR7, R13, 0x3, P4 ;  /* 0x000000070c357c11 */ /* 0x000fe4000a0f1c0d */
[----:B------:R-:W-:-:S03]  /*12370*/  @P2 IADD3 R13, PT, PT, R16, -UR4, RZ ;  /* 0x80000004100d2c10 */ /* 0x000fc6000fffe0ff */
[----:B------:R-:W-:Y:S02]  /*12380*/  @P1 VIADD R51, R14, -UR4 ;  /* 0x800000040e331c36 */ /* 0x000fe40008000000 */
[----:B------:R-:W-:-:S04]  /*12390*/  @P2 IMAD.WIDE.U32 R12, R13, 0x20, R38 ;  /* 0x000000200d0c2825 */ /* 0x000fc800078e0026 */
[----:B------:R-:W-:Y:S02]  /*123a0*/  @!P2 IMAD.MOV.U32 R12, RZ, RZ, R16 ;  /* 0x000000ffff0ca224 */ /* 0x000fe400078e0010 */
[----:B------:R-:W-:Y:S02]  /*123b0*/  @P3 VIADD R19, R15, -UR4 ;  /* 0x800000040f133c36 */ /* 0x000fe40008000000 */
[----:B------:R-:W-:Y:S01]  /*123c0*/  @P1 IMAD.WIDE.U32 R50, R51, 0x20, R38 ;  /* 0x0000002033321825 */ /* 0x000fe200078e0026 */
[----:B------:R-:W-:-:S03]  /*123d0*/  @!P1 MOV R50, R14 ;  /* 0x0000000e00329202 */ /* 0x000fc60000000f00 */
[----:B------:R-:W-:Y:S02]  /*123e0*/  @!P2 IMAD.MOV.U32 R13, RZ, RZ, RZ ;  /* 0x000000ffff0da224 */ /* 0x000fe400078e00ff */
[----:B------:R-:W-:Y:S01]  /*123f0*/  @!P1 IMAD.MOV.U32 R51, RZ, RZ, RZ ;  /* 0x000000ffff339224 */ /* 0x000fe200078e00ff */
[----:B------:R-:W-:Y:S01]  /*12400*/  LEA R14, P1, R12, UR6, 0x3 ;  /* 0x000000060c0e7c11 */ /* 0x000fe2000f8218ff */
[----:B------:R-:W-:-:S04]  /*12410*/  @P3 IMAD.WIDE.U32 R18, R19, 0x20, R38 ;  /* 0x0000002013123825 */ /* 0x000fc800078e0026 */
[----:B------:R-:W-:Y:S01]  /*12420*/  @!P3 IMAD.MOV.U32 R18, RZ, RZ, R15 ;  /* 0x000000ffff12b224 */ /* 0x000fe200078e000f */
[----:B------:R-:W-:Y:S01]  /*12430*/  LEA.HI.X R15, R12, UR7, R13, 0x3, P1 ;  /* 0x000000070c0f7c11 */ /* 0x000fe200088f1c0d */
[----:B------:R-:W-:Y:S01]  /*12440*/  @!P3 IMAD.MOV.U32 R19, RZ, RZ, RZ ;  /* 0x000000ffff13b224 */ /* 0x000fe200078e00ff */
[----:B------:R-:W-:Y:S02]  /*12450*/  LEA R16, P1, R50, UR6, 0x3 ;  /* 0x0000000632107c11 */ /* 0x000fe4000f8218ff */
[----:B------:R-:W-:Y:S02]  /*12460*/  LEA R12, P2, R18, UR6, 0x3 ;  /* 0x00000006120c7c11 */ /* 0x000fe4000f8418ff */
[----:B------:R-:W-:Y:S02]  /*12470*/  LEA.HI.X R17, R50, UR7, R51, 0x3, P1 ;  /* 0x0000000732117c11 */ /* 0x000fe400088f1c33 */
[----:B------:R-:W-:Y:S01]  /*12480*/  LEA.HI.X R13, R18, UR7, R19, 0x3, P2 ;  /* 0x00000007120d7c11 */ /* 0x000fe200090f1c13 */
[----:B------:R-:W-:-:S05]  /*12490*/  VIADD R48, R48, 0x4 ;  /* 0x0000000430307836 */ /* 0x000fca0000000000 */
[----:B------:R-:W-:Y:S01]  /*124a0*/  ISETP.NE.AND P1, PT, R48, R49, PT ;  /* 0x000000313000720c */ /* 0x000fe20003f25270 */
[----:B--2---:R1:W-:Y:S04]  /*124b0*/  STG.E.64 desc[UR8][R52.64], R20 ;  /* 0x0000001434007986 */ /* 0x0043e8000c101b08 */
[----:B---3--:R1:W-:Y:S04]  /*124c0*/  STG.E.64 desc[UR8][R16.64], R24 ;  /* 0x0000001810007986 */ /* 0x0083e8000c101b08 */
[----:B------:R1:W-:Y:S04]  /*124d0*/  STG.E.64 desc[UR8][R14.64], R22 ;  /* 0x000000160e007986 */ /* 0x0003e8000c101b08 */
[----:B------:R1:W-:Y:S01]  /*124e0*/  STG.E.64 desc[UR8][R12.64], R26 ;  /* 0x0000001a0c007986 */ /* 0x0003e2000c101b08 */
[----:B------:R-:W-:Y:S05]  /*124f0*/  @P1 BRA `(.L_x_204) ;  /* 0xfffffff800b41947 */ /* 0x000fea000383ffff */
.L_x_203:
[----:B------:R-:W-:Y:S05]  /*12500*/  BSYNC.RECONVERGENT B6 ;  /* 0x0000000000067941 */ /* 0x000fea0003800200 */
.L_x_202:
[----:B------:R-:W-:Y:S05]  /*12510*/  @!P0 BRA `(.L_x_201) ;  /* 0x0000000400088947 */ /* 0x000fea0003800000 */
[C---:B------:R-:W-:Y:S01]  /*12520*/  LEA R48, R49.reuse, R7, 0x3 ;  /* 0x0000000731307211 */ /* 0x040fe200078e18ff */
[C---:B01-34-:R-:W-:Y:S01]  /*12530*/  IMAD R27, R49.reuse, 0x8, R2 ;  /* 0x00000008311b7824 */ /* 0x05bfe200078e0202 */
[----:B------:R-:W0:Y:S03]  /*12540*/  LDC R26, c[0x0][0x398] ;  /* 0x0000e600ff1a7b82 */ /* 0x000e260000000800 */
        /* <DEDUP_REMOVED lines=8> */
[----:B------:R-:W-:Y:S02]  /*125d0*/  @P1 IMAD.IADD R53, R51, 0x1, -R26 ;  /* 0x0000000133351824 */ /* 0x000fe400078e0a1a */
[----:B------:R-:W-:Y:S01]  /*125e0*/  @P0 IMAD.WIDE.U32 R24, R25, 0x20, R38 ;  /* 0x0000002019180825 */ /* 0x000fe200078e0026 */
[----:B------:R-:W-:-:S03]  /*125f0*/  @!P0 MOV R24, R49 ;  /* 0x0000003100188202 */ /* 0x000fc60000000f00 */
[----:B------:R-:W-:-:S04]  /*12600*/  @P1 IMAD.WIDE.U32 R52, R53, 0x20, R38 ;  /* 0x0000002035341825 */ /* 0x000fc800078e0026 */
[----:B------:R-:W-:Y:S01]  /*12610*/  @!P0 IMAD.MOV.U32 R25, RZ, RZ, RZ ;  /* 0x000000ffff198224 */ /* 0x000fe200078e00ff */
        /* <DEDUP_REMOVED lines=18> */
[----:B------:R-:W-:Y:S02]  /*12740*/  @!P0 IMAD.MOV.U32 R12, RZ, RZ, R17 ;  /* 0x000000ffff0c8224 */ /* 0x000fe400078e0011 */
[----:B------:R-:W-:-:S03]  /*12750*/  @P1 IMAD.WIDE.U32 R22, R23, 0x20, R38 ;  /* 0x0000002017161825 */ /* 0x000fc600078e0026 */
[CC--:B------:R-:W-:Y:S01]  /*12760*/  LEA R16, P0, R12.reuse, R20.reuse, 0x3 ;  /* 0x000000140c107211 */ /* 0x0c0fe200078018ff */
[----:B------:R-:W-:Y:S02]  /*12770*/  @!P1 IMAD.MOV.U32 R22, RZ, RZ, R25 ;  /* 0x000000ffff169224 */ /* 0x000fe400078e0019 */
        /* <DEDUP_REMOVED lines=28> */
.L_x_201:
[----:B------:R-:W-:Y:S05]  /*12940*/  BSYNC.RECONVERGENT B5 ;  /* 0x0000000000057941 */ /* 0x000fea0003800200 */
.L_x_200:
[----:B------:R-:W5:Y:S01]  /*12950*/  LDCU UR4, c[0x0][0x398] ;  /* 0x00007300ff0477ac */ /* 0x000f620008000800 */
[----:B------:R-:W-:Y:S02]  /*12960*/  ISETP.NE.AND.EX P1, PT, R36, 0x5000000, PT, !PT ;  /* 0x050000002400780c */ /* 0x000fe40003f253f0 */
[-C--:B01234-:R-:W-:Y:S01]  /*12970*/  IADD3 R17, PT, PT, R45, R32.reuse, RZ ;  /* 0x000000202d117210 */ /* 0x09ffe20007ffe0ff */
[----:B------:R-:W0:Y:S01]  /*12980*/  LDCU.64 UR6, c[0x0][0x380] ;  /* 0x00007000ff0677ac */ /* 0x000e220008000a00 */
[----:B------:R-:W-:Y:S02]  /*12990*/  LOP3.LUT R21, R37, 0x7fffffff, RZ, 0xc0, !PT ;  /* 0x7fffffff25157812 */ /* 0x000fe400078ec0ff */
[----:B------:R-:W-:Y:S02]  /*129a0*/  SEL R14, R17, R32, !P1 ;  /* 0x00000020110e7207 */ /* 0x000fe40004800000 */
[----:B------:R-:W-:Y:S02]  /*129b0*/  LOP3.LUT R15, R21, 0x80000000, RZ, 0xfc, !PT ;  /* 0x80000000150f7812 */ /* 0x000fe400078efcff */
[----:B------:R-:W-:Y:S01]  /*129c0*/  SEL R20, R32, R17, !P1 ;  /* 0x0000001120147207 */ /* 0x000fe20004800000 */
[----:B------:R-:W-:Y:S01]  /*129d0*/  IMAD.IADD R32, R17, 0x1, R45 ;  /* 0x0000000111207824 */ /* 0x000fe200078e022d */
[----:B-----5:R-:W-:-:S13]  /*129e0*/  ISETP.GE.U32.AND P0, PT, R46, UR4, PT ;  /* 0x000000042e007c0c */ /* 0x020fda000bf06070 */
[----:B------:R-:W-:Y:S02]  /*129f0*/  @P0 VIADD R13, R46, -UR4 ;  /* 0x800000042e0d0c36 */ /* 0x000fe40008000000 */
[----:B------:R-:W-:Y:S02]  /*12a00*/  @!P0 IMAD.MOV.U32 R19, RZ, RZ, RZ ;  /* 0x000000ffff138224 */ /* 0x000fe400078e00ff */
[----:B------:R-:W-:-:S04]  /*12a10*/  @P0 IMAD.WIDE.U32 R12, R13, 0x20, R38 ;  /* 0x000000200d0c0825 */ /* 0x000fc800078e0026 */
[----:B------:R-:W-:Y:S02]  /*12a20*/  @P0 IMAD.MOV.U32 R46, RZ, RZ, R12 ;  /* 0x000000ffff2e0224 */ /* 0x000fe400078e000c */
[----:B------:R-:W-:-:S03]  /*12a30*/  @P0 IMAD.MOV.U32 R19, RZ, RZ, R13 ;  /* 0x000000ffff130224 */ /* 0x000fc600078e000d */
[----:B0-----:R-:W-:-:S04]  /*12a40*/  LEA R12, P0, R46, UR6, 0x3 ;  /* 0x000000062e0c7c11 */ /* 0x001fc8000f8018ff */
[----:B------:R-:W-:Y:S02]  /*12a50*/  LEA.HI.X R13, R46, UR7, R19, 0x3, P0 ;  /* 0x000000072e0d7c11 */ /* 0x000fe400080f1c13 */
[----:B------:R-:W-:-:S03]  /*12a60*/  IADD3 R0, P0, PT, R0, 0x1, RZ ;  /* 0x0000000100007810 */ /* 0x000fc60007f1e0ff */
[----:B------:R0:W-:Y:S02]  /*12a70*/  STG.E.64 desc[UR8][R12.64], R14 ;  /* 0x0000000e0c007986 */ /* 0x0001e4000c101b08 */
[----:B------:R-:W-:-:S08]  /*12a80*/  IMAD.X R3, RZ, RZ, R3, P0 ;  /* 0x000000ffff037224 */ /* 0x000fd000000e0603 */
.L_x_121:
[----:B------:R-:W-:Y:S05]  /*12a90*/  BSYNC.RELIABLE B3 ;  /* 0x0000000000037941 */ /* 0x000fea0003800100 */
.L_x_111:
[----:B------:R-:W-:Y:S05]  /*12aa0*/  BRA `(.L_x_205) ;  /* 0xffffff7000407947 */ /* 0x000fea000383ffff */
.L_x_151:
[----:B------:R-:W-:Y:S05]  /*12ab0*/  BSYNC.RECONVERGENT B4 ;  /* 0x0000000000047941 */ /* 0x000fea0003800200 */
.L_x_110:
[----:B-1234-:R-:W1:Y:S01]  /*12ac0*/  LDC R17, c[0x0][0x398] ;  /* 0x0000e600ff117b82 */ /* 0x01ee620000000800 */
[----:B------:R-:W-:Y:S01]  /*12ad0*/  IMAD.MOV.U32 R14, RZ, RZ, R10 ;  /* 0x000000ffff0e7224 */ /* 0x000fe200078e000a */
[--C-:B------:R-:W-:Y:S01]  /*12ae0*/  SHF.R.U32.HI R16, RZ, 0x18, R37.reuse ;  /* 0x00000018ff107819 */ /* 0x100fe20000011625 */
[----:B------:R-:W-:Y:S01]  /*12af0*/  IMAD.MOV.U32 R15, RZ, RZ, RZ ;  /* 0x000000ffff0f7224 */ /* 0x000fe200078e00ff */
[----:B------:R-:W-:Y:S01]  /*12b00*/  BSSY.RECONVERGENT B3, `(.L_x_206) ;  /* 0x00000a4000037945 */ /* 0x000fe20003800200 */
[----:B0-----:R-:W-:-:S03]  /*12b10*/  IMAD.MOV.U32 R25, RZ, RZ, R37 ;  /* 0x000000ffff197224 */ /* 0x001fc600078e0025 */
[----:B------:R-:W-:Y:S01]  /*12b20*/  BSSY.RELIABLE B4, `(.L_x_207) ;  /* 0x0000020000047945 */ /* 0x000fe20003800100 */
[----:B------:R-:W-:Y:S01]  /*12b30*/  VIMNMX.U32 R34, PT, PT, R29, R34, !PT ;  /* 0x000000221d227248 */ /* 0x000fe20007fe0000 */
[----:B------:R-:W0:Y:S01]  /*12b40*/  LDC.64 R12, c[0x0][0x380] ;  /* 0x0000e000ff0c7b82 */ /* 0x000e220000000a00 */
[----:B-1----:R-:W-:-:S13]  /*12b50*/  ISETP.GE.U32.AND P0, PT, R10, R17, PT ;  /* 0x000000110a00720c */ /* 0x002fda0003f06070 */
[----:B------:R-:W-:-:S05]  /*12b60*/  @P0 IADD3 R11, PT, PT, R14, -R17, RZ ;  /* 0x800000110e0b0210 */ /* 0x000fca0007ffe0ff */
[----:B------:R-:W-:-:S03]  /*12b70*/  @P0 IMAD.WIDE.U32 R14, R11, 0x20, R38 ;  /* 0x000000200b0e0825 */ /* 0x000fc600078e0026 */
[----:B0-----:R-:W-:-:S04]  /*12b80*/  LEA R10, P0, R14, R12, 0x3 ;  /* 0x0000000c0e0a7211 */ /* 0x001fc800078018ff */
[----:B------:R-:W-:Y:S02]  /*12b90*/  LEA.HI.X R11, R14, R13, R15, 0x3, P0 ;  /* 0x0000000d0e0b7211 */ /* 0x000fe400000f1c0f */
[----:B------:R-:W-:-:S03]  /*12ba0*/  LOP3.LUT R15, R16, 0x7f, RZ, 0xc0, !PT ;  /* 0x0000007f100f7812 */ /* 0x000fc600078ec0ff */
[----:B------:R0:W-:Y:S02]  /*12bb0*/  STG.E.64 desc[UR8][R10.64], R24 ;  /* 0x000000180a007986 */ /* 0x0001e4000c101b08 */
[----:B------:R-:W-:-:S05]  /*12bc0*/  VIADD R14, R15, 0xfffffff7 ;  /* 0xfffffff70f0e7836 */ /* 0x000fca0000000000 */
[----:B------:R-:W-:-:S04]  /*12bd0*/  LOP3.LUT R14, R14, 0xffff, RZ, 0xc0, !PT ;  /* 0x0000ffff0e0e7812 */ /* 0x000fc800078ec0ff */
[----:B------:R-:W-:-:S13]  /*12be0*/  ISETP.GE.U32.AND P0, PT, R14, 0x4, PT ;  /* 0x000000040e00780c */ /* 0x000fda0003f06070 */
[----:B0-----:R-:W-:Y:S05]  /*12bf0*/  @!P0 BRA `(.L_x_208) ;  /* 0x0000000000148947 */ /* 0x001fea0003800000 */
[----:B------:R-:W-:Y:S01]  /*12c00*/  ISETP.NE.AND P0, PT, R15, 0x8, PT ;  /* 0x000000080f00780c */ /* 0x000fe20003f05270 */
[----:B------:R-:W-:-:S12]  /*12c10*/  IMAD.MOV.U32 R10, RZ, RZ, 0x1 ;  /* 0x00000001ff0a7424 */ /* 0x000fd800078e00ff */
[----:B------:R-:W-:Y:S05]  /*12c20*/  @!P0 BRA `(.L_x_209) ;  /* 0x00000000003c8947 */ /* 0x000fea0003800000 */
[----:B------:R-:W-:-:S13]  /*12c30*/  ISETP.NE.AND P0, PT, R15, 0x1, PT ;  /* 0x000000010f00780c */ /* 0x000fda0003f05270 */
[----:B------:R-:W-:Y:S05]  /*12c40*/  @P0 BRA `(.L_x_210) ;  /* 0x0000000000080947 */ /* 0x000fea0003800000 */
.L_x_208:
[----:B------:R-:W-:Y:S01]  /*12c50*/  IMAD.MOV.U32 R10, RZ, RZ, 0x2 ;  /* 0x00000002ff0a7424 */ /* 0x000fe200078e00ff */
[----:B------:R-:W-:Y:S06]  /*12c60*/  BRA `(.L_x_209) ;  /* 0x00000000002c7947 */ /* 0x000fec0003800000 */
.L_x_210:
[C---:B------:R-:W-:Y:S02]  /*12c70*/  LOP3.LUT R10, R37.reuse, 0x7e000000, RZ, 0xc0, !PT ;  /* 0x7e000000250a7812 */ /* 0x040fe400078ec0ff */
[----:B------:R-:W-:Y:S02]  /*12c80*/  LOP3.LUT R11, R37, 0x7f000000, RZ, 0xc0, !PT ;  /* 0x7f000000250b7812 */ /* 0x000fe400078ec0ff */
[----:B------:R-:W-:-:S04]  /*12c90*/  ISETP.GT.U32.AND.EX P0, PT, R10, 0x1dffffff, PT, !PT ;  /* 0x1dffffff0a00780c */ /* 0x000fc80003f041f0 */
[----:B------:R-:W-:-:S13]  /*12ca0*/  ISETP.LT.U32.OR.EX P0, PT, R11, 0xc000000, P0, PT ;  /* 0x0c0000000b00780c */ /* 0x000fda0000701570 */
[----:B------:R-:W-:Y:S05]  /*12cb0*/  @P0 BREAK.RELIABLE B4 ;  /* 0x0000000000040942 */ /* 0x000fea0003800100 */
[----:B------:R-:W-:Y:S05]  /*12cc0*/  @P0 BRA `(.L_x_211) ;  /* 0x00000008001c0947 */ /* 0x000fea0003800000 */
[----:B------:R-:W-:-:S04]  /*12cd0*/  LOP3.LUT R10, R16, 0x7f, RZ, 0xc0, !PT ;  /* 0x0000007f100a7812 */ /* 0x000fc800078ec0ff */
[----:B------:R-:W-:-:S04]  /*12ce0*/  IADD3 R10, PT, PT, R10, -0xd, RZ ;  /* 0xfffffff30a0a7810 */ /* 0x000fc80007ffe0ff */
[----:B------:R-:W-:-:S13]  /*12cf0*/  ISETP.NE.AND P0, PT, R10, RZ, PT ;  /* 0x000000ff0a00720c */ /* 0x000fda0003f05270 */
[----:B------:R-:W-:Y:S05]  /*12d00*/  @!P0 BREAK.RELIABLE B4 ;  /* 0x0000000000048942 */ /* 0x000fea0003800100 */
[----:B------:R-:W-:Y:S05]  /*12d10*/  @!P0 BRA `(.L_x_211) ;  /* 0x0000000800088947 */ /* 0x000fea0003800000 */
.L_x_209:
[----:B------:R-:W-:Y:S05]  /*12d20*/  BSYNC.RELIABLE B4 ;  /* 0x0000000000047941 */ /* 0x000fea0003800100 */
.L_x_207:
[----:B------:R-:W-:Y:S01]  /*12d30*/  LOP3.LUT R37, R37, 0x7f000000, RZ, 0xc0, !PT ;  /* 0x7f00000025257812 */ /* 0x000fe200078ec0ff */
[----:B------:R-:W-:Y:S03]  /*12d40*/  BSSY.RECONVERGENT B4, `(.L_x_212) ;  /* 0x000007e000047945 */ /* 0x000fe60003800200 */
[----:B------:R-:W-:-:S13]  /*12d50*/  ISETP.NE.AND.EX P0, PT, R37, 0x8000000, PT, !PT ;  /* 0x080000002500780c */ /* 0x000fda0003f053f0 */
[----:B------:R-:W-:Y:S05]  /*12d60*/  @!P0 BRA `(.L_x_213) ;  /* 0x0000000400a88947 */ /* 0x000fea0003800000 */
[C---:B------:R-:W-:Y:S01]  /*12d70*/  ISETP.GE.U32.AND P0, PT, R10.reuse, 0x8, PT ;  /* 0x000000080a00780c */ /* 0x040fe20003f06070 */
[----:B------:R-:W-:Y:S01]  /*12d80*/  BSSY.RECONVERGENT B5, `(.L_x_214) ;  /* 0x0000033000057945 */ /* 0x000fe20003800200 */
[----:B------:R-:W-:Y:S01]  /*12d90*/  VIMNMX.U32 R8, PT, PT, R10, 0x1, !PT ;  /* 0x000000010a087848 */ /* 0x000fe20007fe0000 */
[----:B-----5:R-:W-:-:S03]  /*12da0*/  IMAD.MOV.U32 R19, RZ, RZ, RZ ;  /* 0x000000ffff137224 */ /* 0x020fc600078e00ff */
[----:B------:R-:W-:-:S04]  /*12db0*/  LOP3.LUT R20, R8, 0x7, RZ, 0xc0, !PT ;  /* 0x0000000708147812 */ /* 0x000fc800078ec0ff */
[----:B------:R-:W-:-:S03]  /*12dc0*/  ISETP.NE.AND P1, PT, R20, RZ, PT ;  /* 0x000000ff1400720c */ /* 0x000fc60003f25270 */
[----:B------:R-:W-:Y:S10]  /*12dd0*/  @!P0 BRA `(.L_x_215) ;  /* 0x0000000000b48947 */ /* 0x000ff40003800000 */
[----:B------:R-:W-:Y:S01]  /*12de0*/  LOP3.LUT R19, R8, 0xfffffff8, RZ, 0xc0, !PT ;  /* 0xfffffff808137812 */ /* 0x000fe200078ec0ff */
[----:B------:R-:W-:-:S07]  /*12df0*/  IMAD.MOV.U32 R18, RZ, RZ, RZ ;  /* 0x000000ffff127224 */ /* 0x000fce00078e00ff */
.L_x_216:
[----:B--2---:R-:W-:Y:S02]  /*12e00*/  IMAD.IADD R21, R18, 0x1, R24 ;  /* 0x0000000112157824 */ /* 0x004fe400078e0218 */
[C---:B------:R-:W-:Y:S02]  /*12e10*/  VIADD R13, R33.reuse, 0x1 ;  /* 0x00000001210d7836 */ /* 0x040fe40000000000 */
[--C-:B------:R-:W-:Y:S01]  /*12e20*/  IMAD.WIDE.U32 R16, R33, 0x8, R42.reuse ;  /* 0x0000000821107825 */ /* 0x100fe200078e002a */
[C---:B------:R-:W-:Y:S02]  /*12e30*/  IADD3 R23, PT, PT, R21.reuse, 0x1, RZ ;  /* 0x0000000115177810 */ /* 0x040fe40007ffe0ff */
[----:B------:R-:W-:Y:S01]  /*12e40*/  IADD3 R27, PT, PT, R21, 0x3, RZ ;  /* 0x00000003151b7810 */ /* 0x000fe20007ffe0ff */
[----:B------:R-:W-:Y:S01]  /*12e50*/  IMAD.WIDE.U32 R12, R13, 0x8, R42 ;  /* 0x000000080d0c7825 */ /* 0x000fe200078e002a */
[----:B------:R-:W-:Y:S03]  /*12e60*/  STG.E desc[UR8][R16.64], R21 ;  /* 0x0000001510007986 */ /* 0x000fe6000c101908 */
[C---:B------:R-:W-:Y:S01]  /*12e70*/  VIADD R11, R33.reuse, 0x2 ;  /* 0x00000002210b7836 */ /* 0x040fe20000000000 */
[----:B------:R0:W-:Y:S01]  /*12e80*/  STG.E desc[UR8][R16.64+0x4], R9 ;  /* 0x0000040910007986 */ /* 0x0001e2000c101908 */
[----:B------:R-:W-:-:S02]  /*12e90*/  VIADD R15, R33, 0x3 ;  /* 0x00000003210f7836 */ /* 0x000fc40000000000 */
[----:B------:R-:W-:Y:S01]  /*12ea0*/  VIADD R29, R33, 0x4 ;  /* 0x00000004211d7836 */ /* 0x000fe20000000000 */
[----:B------:R1:W-:Y:S01]  /*12eb0*/  STG.E desc[UR8][R12.64], R23 ;  /* 0x000000170c007986 */ /* 0x0003e2000c101908 */
[----:B------:R-:W-:Y:S02]  /*12ec0*/  VIADD R25, R21, 0x2 ;  /* 0x0000000215197836 */ /* 0x000fe40000000000 */
[--C-:B------:R-:W-:Y:S01]  /*12ed0*/  IMAD.WIDE.U32 R10, R11, 0x8, R42.reuse ;  /* 0x000000080b0a7825 */ /* 0x100fe200078e002a */
[----:B------:R-:W-:Y:S03]  /*12ee0*/  STG.E desc[UR8][R12.64+0x4], R9 ;  /* 0x000004090c007986 */ /* 0x000fe6000c101908 */
[--C-:B------:R-:W-:Y:S01]  /*12ef0*/  IMAD.WIDE.U32 R14, R15, 0x8, R42.reuse ;  /* 0x000000080f0e7825 */ /* 0x100fe200078e002a */
[----:B------:R2:W-:Y:S03]  /*12f00*/  STG.E desc[UR8][R10.64], R25 ;  /* 0x000000190a007986 */ /* 0x0005e6000c101908 */
[----:B0-----:R-:W-:Y:S01]  /*12f10*/  IMAD.WIDE.U32 R16, R29, 0x8, R42 ;  /* 0x000000081d107825 */ /* 0x001fe200078e002a */
[----:B------:R0:W-:Y:S03]  /*12f20*/  STG.E desc[UR8][R10.64+0x4], R9 ;  /* 0x000004090a007986 */ /* 0x0001e6000c101908 */
[C---:B-1----:R-:W-:Y:S01]  /*12f30*/  VIADD R23, R33.reuse, 0x5 ;  /* 0x0000000521177836 */ /* 0x042fe20000000000 */
[----:B------:R-:W-:Y:S01]  /*12f40*/  STG.E desc[UR8][R14.64], R27 ;  /* 0x0000001b0e007986 */ /* 0x000fe2000c101908 */
[----:B------:R-:W-:-:S02]  /*12f50*/  VIADD R29, R33, 0x6 ;  /* 0x00000006211d7836 */ /* 0x000fc40000000000 */
[----:B------:R-:W-:Y:S01]  /*12f60*/  VIADD R45, R33, 0x7 ;  /* 0x00000007212d7836 */ /* 0x000fe20000000000 */
[C---:B--2---:R-:W-:Y:S01]  /*12f70*/  IADD3 R25, PT, PT, R21.reuse, 0x5, RZ ;  /* 0x0000000515197810 */ /* 0x044fe20007ffe0ff */
[----:B------:R-:W-:Y:S01]  /*12f80*/  VIADD R37, R21, 0x4 ;  /* 0x0000000415257836 */ /* 0x000fe20000000000 */
[----:B------:R1:W-:Y:S01]  /*12f90*/  STG.E desc[UR8][R14.64+0x4], R9 ;  /* 0x000004090e007986 */ /* 0x0003e2000c101908 */
[----:B------:R-:W-:-:S03]  /*12fa0*/  IMAD.WIDE.U32 R12, R23, 0x8, R42 ;  /* 0x00000008170c7825 */ /* 0x000fc600078e002a */
[----:B------:R2:W-:Y:S01]  /*12fb0*/  STG.E desc[UR8][R16.64], R37 ;  /* 0x0000002510007986 */ /* 0x0005e2000c101908 */
[----:B------:R-:W-:Y:S02]  /*12fc0*/  VIADD R23, R21, 0x6 ;  /* 0x0000000615177836 */ /* 0x000fe40000000000 */
[--C-:B0-----:R-:W-:Y:S01]  /*12fd0*/  IMAD.WIDE.U32 R10, R29, 0x8, R42.reuse ;  /* 0x000000081d0a7825 */ /* 0x101fe200078e002a */
[----:B------:R2:W-:Y:S03]  /*12fe0*/  STG.E desc[UR8][R16.64+0x4], R9 ;  /* 0x0000040910007986 */ /* 0x0005e6000c101908 */
[----:B------:R-:W-:Y:S01]  /*12ff0*/  VIADD R21, R21, 0x7 ;  /* 0x0000000715157836 */ /* 0x000fe20000000000 */
[----:B------:R2:W-:Y:S01]  /*13000*/  STG.E desc[UR8][R12.64], R25 ;  /* 0x000000190c007986 */ /* 0x0005e2000c101908 */
[----:B-1----:R-:W-:-:S03]  /*13010*/  IMAD.WIDE.U32 R14, R45, 0x8, R42 ;  /* 0x000000082d0e7825 */ /* 0x002fc600078e002a */
[----:B------:R2:W-:Y:S01]  /*13020*/  STG.E desc[UR8][R12.64+0x4], R9 ;  /* 0x000004090c007986 */ /* 0x0005e2000c101908 */
[----:B------:R-:W-:Y:S02]  /*13030*/  VIADD R18, R18, 0x8 ;  /* 0x0000000812127836 */ /* 0x000fe40000000000 */
[----:B------:R-:W-:Y:S01]  /*13040*/  VIADD R33, R33, 0x8 ;  /* 0x0000000821217836 */ /* 0x000fe20000000000 */
[----:B------:R2:W-:Y:S02]  /*13050*/  STG.E desc[UR8][R10.64], R23 ;  /* 0x000000170a007986 */ /* 0x0005e4000c101908 */
[----:B------:R-:W-:Y:S02]  /*13060*/  ISETP.NE.AND P0, PT, R18, R19, PT ;  /* 0x000000131200720c */ /* 0x000fe40003f05270 */
[----:B------:R2:W-:Y:S04]  /*13070*/  STG.E desc[UR8][R10.64+0x4], R9 ;  /* 0x000004090a007986 */ /* 0x0005e8000c101908 */
[----:B------:R2:W-:Y:S04]  /*13080*/  STG.E desc[UR8][R14.64], R21 ;  /* 0x000000150e007986 */ /* 0x0005e8000c101908 */
[----:B------:R2:W-:Y:S03]  /*13090*/  STG.E desc[UR8][R14.64+0x4], R9 ;  /* 0x000004090e007986 */ /* 0x0005e6000c101908 */
[----:B------:R-:W-:Y:S05]  /*130a0*/  @P0 BRA `(.L_x_216) ;  /* 0xfffffffc00540947 */ /* 0x000fea000383ffff */
.L_x_215:
[----:B------:R-:W-:Y:S05]  /*130b0*/  BSYNC.RECONVERGENT B5 ;  /* 0x0000000000057941 */ /* 0x000fea0003800200 */
.L_x_214:
[----:B------:R-:W-:Y:S05]  /*130c0*/  @!P1 BRA `(.L_x_217) ;  /* 0x0000000400149947 */ /* 0x000fea0003800000 */
[----:B------:R-:W-:Y:S01]  /*130d0*/  ISETP.GE.U32.AND P0, PT, R20, 0x4, PT ;  /* 0x000000041400780c */ /* 0x000fe20003f06070 */
[----:B------:R-:W-:Y:S01]  /*130e0*/  BSSY.RECONVERGENT B5, `(.L_x_218) ;  /* 0x0000019000057945 */ /* 0x000fe20003800200 */
[----:B------:R-:W-:-:S04]  /*130f0*/  LOP3.LUT R18, R8, 0x3, RZ, 0xc0, !PT ;  /* 0x0000000308127812 */ /* 0x000fc800078ec0ff */
[----:B------:R-:W-:-:S07]  /*13100*/  ISETP.NE.AND P1, PT, R18, RZ, PT ;  /* 0x000000ff1200720c */ /* 0x000fce0003f25270 */
[----:B------:R-:W-:Y:S06]  /*13110*/  @!P0 BRA `(.L_x_219) ;  /* 0x0000000000548947 */ /* 0x000fec0003800000 */
[----:B--2---:R-:W-:Y:S01]  /*13120*/  IADD3 R21, PT, PT, R19, R24, RZ ;  /* 0x0000001813157210 */ /* 0x004fe20007ffe0ff */
[C---:B------:R-:W-:Y:S02]  /*13130*/  VIADD R11, R33.reuse, 0x1 ;  /* 0x00000001210b7836 */ /* 0x040fe40000000000 */
[----:B------:R-:W-:Y:S01]  /*13140*/  VIADD R13, R33, 0x2 ;  /* 0x00000002210d7836 */ /* 0x000fe20000000000 */
[----:B------:R-:W-:Y:S01]  /*13150*/  IADD3 R25, PT, PT, R21, 0x2, RZ ;  /* 0x0000000215197810 */ /* 0x000fe20007ffe0ff */
[C---:B------:R-:W-:Y:S02]  /*13160*/  VIADD R15, R33.reuse, 0x3 ;  /* 0x00000003210f7836 */ /* 0x040fe40000000000 */
[----:B------:R-:W-:-:S04]  /*13170*/  IMAD.WIDE.U32 R16, R33, 0x8, R42 ;  /* 0x0000000821107825 */ /* 0x000fc800078e002a */
[----:B------:R-:W-:Y:S01]  /*13180*/  VIADD R23, R21, 0x1 ;  /* 0x0000000115177836 */ /* 0x000fe20000000000 */
[----:B------:R0:W-:Y:S01]  /*13190*/  STG.E desc[UR8][R16.64], R21 ;  /* 0x0000001510007986 */ /* 0x0001e2000c101908 */
[----:B------:R-:W-:-:S03]  /*131a0*/  IMAD.WIDE.U32 R10, R11, 0x8, R42 ;  /* 0x000000080b0a7825 */ /* 0x000fc600078e002a */
[----:B------:R0:W-:Y:S01]  /*131b0*/  STG.E desc[UR8][R16.64+0x4], R9 ;  /* 0x0000040910007986 */ /* 0x0001e2000c101908 */
[----:B------:R-:W-:-:S03]  /*131c0*/  IMAD.WIDE.U32 R12, R13, 0x8, R42 ;  /* 0x000000080d0c7825 */ /* 0x000fc600078e002a */
[----:B------:R0:W-:Y:S01]  /*131d0*/  STG.E desc[UR8][R10.64], R23 ;  /* 0x000000170a007986 */ /* 0x0001e2000c101908 */
[----:B------:R-:W-:Y:S02]  /*131e0*/  VIADD R27, R21, 0x3 ;  /* 0x00000003151b7836 */ /* 0x000fe40000000000 */
[----:B------:R-:W-:Y:S01]  /*131f0*/  IMAD.WIDE.U32 R14, R15, 0x8, R42 ;  /* 0x000000080f0e7825 */ /* 0x000fe200078e002a */
[----:B------:R0:W-:Y:S03]  /*13200*/  STG.E desc[UR8][R10.64+0x4], R9 ;  /* 0x000004090a007986 */ /* 0x0001e6000c101908 */
[----:B------:R-:W-:Y:S01]  /*13210*/  VIADD R33, R33, 0x4 ;  /* 0x0000000421217836 */ /* 0x000fe20000000000 */
[----:B------:R0:W-:Y:S01]  /*13220*/  STG.E desc[UR8][R12.64], R25 ;  /* 0x000000190c007986 */ /* 0x0001e2000c101908 */
[----:B------:R-:W-:-:S03]  /*13230*/  VIADD R19, R19, 0x4 ;  /* 0x0000000413137836 */ /* 0x000fc60000000000 */
[----:B------:R0:W-:Y:S04]  /*13240*/  STG.E desc[UR8][R12.64+0x4], R9 ;  /* 0x000004090c007986 */ /* 0x0001e8000c101908 */
[----:B------:R0:W-:Y:S04]  /*13250*/  STG.E desc[UR8][R14.64], R27 ;  /* 0x0000001b0e007986 */ /* 0x0001e8000c101908 */
[----:B------:R0:W-:Y:S02]  /*13260*/  STG.E desc[UR8][R14.64+0x4], R9 ;  /* 0x000004090e007986 */ /* 0x0001e4000c101908 */
.L_x_219:
[----:B------:R-:W-:Y:S05]  /*13270*/  BSYNC.RECONVERGENT B5 ;  /* 0x0000000000057941 */ /* 0x000fea0003800200 */
.L_x_218:
[----:B------:R-:W-:Y:S05]  /*13280*/  @!P1 BRA `(.L_x_217) ;  /* 0x0000000000a49947 */ /* 0x000fea0003800000 */
[----:B------:R-:W-:Y:S01]  /*13290*/  ISETP.NE.AND P0, PT, R18, 0x1, PT ;  /* 0x000000011200780c */ /* 0x000fe20003f05270 */
[----:B------:R-:W-:Y:S01]  /*132a0*/  BSSY.RECONVERGENT B5, `(.L_x_220) ;  /* 0x000000f000057945 */ /* 0x000fe20003800200 */
[----:B------:R-:W-:-:S04]  /*132b0*/  LOP3.LUT R8, R8, 0x1, RZ, 0xc0, !PT ;  /* 0x0000000108087812 */ /* 0x000fc800078ec0ff */
[----:B------:R-:W-:-:S07]  /*132c0*/  ISETP.NE.U32.AND P1, PT, R8, 0x1, PT ;  /* 0x000000010800780c */ /* 0x000fce0003f25070 */
[----:B------:R-:W-:Y:S06]  /*132d0*/  @!P0 BRA `(.L_x_221) ;  /* 0x00000000002c8947 */ /* 0x000fec0003800000 */
[----:B0-2---:R-:W-:Y:S01]  /*132e0*/  IADD3 R13, PT, PT, R33, 0x1, RZ ;  /* 0x00000001210d7810 */ /* 0x005fe20007ffe0ff */
[----:B------:R-:W-:Y:S02]  /*132f0*/  IMAD.IADD R15, R19, 0x1, R24 ;  /* 0x00000001130f7824 */ /* 0x000fe400078e0218 */
[----:B------:R-:W-:-:S04]  /*13300*/  IMAD.WIDE.U32 R10, R33, 0x8, R42 ;  /* 0x00000008210a7825 */ /* 0x000fc800078e002a */
[----:B------:R-:W-:Y:S01]  /*13310*/  VIADD R17, R15, 0x1 ;  /* 0x000000010f117836 */ /* 0x000fe20000000000 */
[----:B------:R1:W-:Y:S01]  /*13320*/  STG.E desc[UR8][R10.64], R15 ;  /* 0x0000000f0a007986 */ /* 0x0003e2000c101908 */
[----:B------:R-:W-:-:S03]  /*13330*/  IMAD.WIDE.U32 R12, R13, 0x8, R42 ;  /* 0x000000080d0c7825 */ /* 0x000fc600078e002a */
[----:B------:R1:W-:Y:S01]  /*13340*/  STG.E desc[UR8][R10.64+0x4], R9 ;  /* 0x000004090a007986 */ /* 0x0003e2000c101908 */
[----:B------:R-:W-:Y:S02]  /*13350*/  VIADD R33, R33, 0x2 ;  /* 0x0000000221217836 */ /* 0x000fe40000000000 */
[----:B------:R-:W-:Y:S01]  /*13360*/  VIADD R19, R19, 0x2 ;  /* 0x0000000213137836 */ /* 0x000fe20000000000 */
[----:B------:R1:W-:Y:S04]  /*13370*/  STG.E desc[UR8][R12.64], R17 ;  /* 0x000000110c007986 */ /* 0x0003e8000c101908 */
[----:B------:R1:W-:Y:S02]  /*13380*/  STG.E desc[UR8][R12.64+0x4], R9 ;  /* 0x000004090c007986 */ /* 0x0003e4000c101908 */
.L_x_221:
[----:B------:R-:W-:Y:S05]  /*13390*/  BSYNC.RECONVERGENT B5 ;  /* 0x0000000000057941 */ /* 0x000fea0003800200 */
.L_x_220:
[----:B------:R-:W-:Y:S05]  /*133a0*/  @P1 BRA `(.L_x_217) ;  /* 0x00000000005c1947 */ /* 0x000fea0003800000 */
[----:B------:R-:W-:Y:S02]  /*133b0*/  IMAD.IADD R19, R19, 0x1, R24 ;  /* 0x0000000113137824 */ /* 0x000fe400078e0218 */
[C---:B012---:R-:W-:Y:S01]  /*133c0*/  IMAD.WIDE.U32 R10, R33.reuse, 0x8, R42 ;  /* 0x00000008210a7825 */ /* 0x047fe200078e002a */
[----:B------:R-:W-:-:S04]  /*133d0*/  IADD3 R33, PT, PT, R33, 0x1, RZ ;  /* 0x0000000121217810 */ /* 0x000fc80007ffe0ff */
[----:B------:R3:W-:Y:S04]  /*133e0*/  STG.E desc[UR8][R10.64], R19 ;  /* 0x000000130a007986 */ /* 0x0007e8000c101908 */
[----:B------:R3:W-:Y:S01]  /*133f0*/  STG.E desc[UR8][R10.64+0x4], R9 ;  /* 0x000004090a007986 */ /* 0x0007e2000c101908 */
[----:B------:R-:W-:Y:S05]  /*13400*/  BRA `(.L_x_217) ;  /* 0x0000000000447947 */ /* 0x000fea0003800000 */
.L_x_213:
[----:B------:R-:W-:Y:S01]  /*13410*/  ISETP.GE.U32.AND P0, PT, R24, R17, PT ;  /* 0x000000111800720c */ /* 0x000fe20003f06070 */
[----:B------:R-:W-:-:S12]  /*13420*/  IMAD.MOV.U32 R33, RZ, RZ, R8 ;  /* 0x000000ffff217224 */ /* 0x000fd800078e0008 */
[----:B------:R-:W-:Y:S02]  /*13430*/  @P0 IMAD.IADD R11, R24, 0x1, -R17 ;  /* 0x00000001180b0824 */ /* 0x000fe400078e0a11 */
[----:B------:R-:W-:Y:S02]  /*13440*/  @!P0 IMAD.MOV.U32 R14, RZ, RZ, R24 ;  /* 0x000000ffff0e8224 */ /* 0x000fe400078e0018 */
[----:B------:R-:W-:-:S04]  /*13450*/  @P0 IMAD.WIDE.U32 R10, R11, 0x20, R38 ;  /* 0x000000200b0a0825 */ /* 0x000fc800078e0026 */
[----:B------:R-:W-:Y:S02]  /*13460*/  @P0 IMAD.MOV.U32 R14, RZ, RZ, R10 ;  /* 0x000000ffff0e0224 */ /* 0x000fe400078e000a */
[----:B------:R-:W-:Y:S01]  /*13470*/  @!P0 IMAD.MOV.U32 R15, RZ, RZ, RZ ;  /* 0x000000ffff0f8224 */ /* 0x000fe200078e00ff */
[----:B------:R-:W-:Y:S01]  /*13480*/  @P0 MOV R15, R11 ;  /* 0x0000000b000f0202 */ /* 0x000fe20000000f00 */
[----:B------:R-:W-:Y:S01]  /*13490*/  VIADD R11, R8, 0xffffffff ;  /* 0xffffffff080b7836 */ /* 0x000fe20000000000 */
[----:B------:R-:W-:Y:S01]  /*134a0*/  LEA R12, P0, R14, R12, 0x3 ;  /* 0x0000000c0e0c7211 */ /* 0x000fe200078018ff */
[----:B------:R-:W-:-:S03]  /*134b0*/  VIADD R10, R9, 0x1 ;  /* 0x00000001090a7836 */ /* 0x000fc60000000000 */
[----:B------:R-:W-:Y:S01]  /*134c0*/  LEA.HI.X R13, R14, R13, R15, 0x3, P0 ;  /* 0x0000000d0e0d7211 */ /* 0x000fe200000f1c0f */
[----:B------:R-:W-:-:S04]  /*134d0*/  IMAD.WIDE.U32 R14, R11, 0x8, R42 ;  /* 0x000000080b0e7825 */ /* 0x000fc800078e002a */
[----:B------:R-:W-:-:S05]  /*134e0*/  IMAD.MOV.U32 R11, RZ, RZ, -0x80000000 ;  /* 0x80000000ff0b7424 */ /* 0x000fca00078e00ff */
[----:B------:R0:W-:Y:S04]  /*134f0*/  STG.E.64 desc[UR8][R12.64], R10 ;  /* 0x0000000a0c007986 */ /* 0x0001e8000c101b08 */
[----:B------:R0:W-:Y:S04]  /*13500*/  STG.E desc[UR8][R14.64], R24 ;  /* 0x000000180e007986 */ /* 0x0001e8000c101908 */
[----:B------:R0:W-:Y:S02]  /*13510*/  STG.E desc[UR8][R14.64+0x4], R10 ;  /* 0x0000040a0e007986 */ /* 0x0001e4000c101908 */
.L_x_217:
[----:B------:R-:W-:Y:S05]  /*13520*/  BSYNC.RECONVERGENT B4 ;  /* 0x0000000000047941 */ /* 0x000fea0003800200 */
.L_x_212:
[----:B------:R-:W-:-:S07]  /*13530*/  VIMNMX.U32 R31, PT, PT, R33, R31, !PT ;  /* 0x0000001f211f7248 */ /* 0x000fce0007fe0000 */
.L_x_211:
[----:B------:R-:W-:Y:S05]  /*13540*/  BSYNC.RECONVERGENT B3 ;  /* 0x0000000000037941 */ /* 0x000fea0003800200 */
.L_x_206:
[----:B------:R-:W-:-:S13]  /*13550*/  ISETP.NE.AND P0, PT, R33, RZ, PT ;  /* 0x000000ff2100720c */ /* 0x000fda0003f05270 */
[----:B------:R-:W-:Y:S05]  /*13560*/  @P0 BRA `(.L_x_222) ;  /* 0xffffff6400480947 */ /* 0x000fea000383ffff */
.L_x_109:
[----:B------:R-:W-:Y:S05]  /*13570*/  BSYNC.RECONVERGENT B2 ;  /* 0x0000000000027941 */ /* 0x000fea0003800200 */
.L_x_108:
[----:B------:R-:W-:Y:S05]  /*13580*/  WARPSYNC.ALL ;  /* 0x0000000000007948 */ /* 0x000fea0003800000 */
[----:B------:R-:W0:Y:S01]  /*13590*/  LDCU.64 UR4, c[0x0][0x3a8] ;  /* 0x00007500ff0477ac */ /* 0x000e220008000a00 */
[----:B------:R-:W-:Y:S01]  /*135a0*/  SHF.L.U32 R4, R35, 0x3, RZ ;  /* 0x0000000323047819 */ /* 0x000fe200000006ff */
[----:B----4-:R-:W-:Y:S01]  /*135b0*/  IMAD.MOV.U32 R29, RZ, RZ, R5 ;  /* 0x000000ffff1d7224 */ /* 0x010fe200078e0005 */
[----:B------:R-:W-:Y:S01]  /*135c0*/  SHF.R.U32.HI R2, RZ, 0x1d, R35 ;  /* 0x0000001dff027819 */ /* 0x000fe20000011623 */
[----:B------:R-:W4:Y:S01]  /*135d0*/  LDCU.128 UR12, c[0x0][0x3b0] ;  /* 0x00007600ff0c77ac */ /* 0x000f220008000c00 */
[----:B------:R-:W2:Y:S01]  /*135e0*/  LDCU.64 UR6, c[0x0][0x3c0] ;  /* 0x00007800ff0677ac */ /* 0x000ea20008000a00 */
[----:B------:R-:W2:Y:S01]  /*135f0*/  LDCU UR10, c[0x0][0x398] ;  /* 0x00007300ff0a77ac */ /* 0x000ea20008000800 */
[----:B01-3--:R-:W-:-:S02]  /*13600*/  IADD3 R6, P0, PT, R4, UR4, RZ ;  /* 0x0000000404067c10 */ /* 0x00bfc4000ff1e0ff */
[----:B----45:R-:W-:Y:S02]  /*13610*/  IADD3 R8, P1, PT, R4, UR12, RZ ;  /* 0x0000000c04087c10 */ /* 0x030fe4000ff3e0ff */
[----:B------:R-:W-:Y:S02]  /*13620*/  IADD3.X R7, PT, PT, R2, UR5, RZ, P0, !PT ;  /* 0x0000000502077c10 */ /* 0x000fe400087fe4ff */
[----:B--2---:R-:W-:Y:S02]  /*13630*/  IADD3 R4, P0, PT, R4, UR6, RZ ;  /* 0x0000000604047c10 */ /* 0x004fe4000ff1e0ff */
[C---:B------:R-:W-:Y:S01]  /*13640*/  LEA R10, P2, R35.reuse, UR14, 0x2 ;  /* 0x0000000e230a7c11 */ /* 0x040fe2000f8410ff */
[----:B------:R-:W-:Y:S01]  /*13650*/  STG.E.64 desc[UR8][R6.64], R28 ;  /* 0x0000001c06007986 */ /* 0x000fe2000c101b08 */
[----:B------:R-:W-:Y:S01]  /*13660*/  IADD3.X R9, PT, PT, R2, UR13, RZ, P1, !PT ;  /* 0x0000000d02097c10 */ /* 0x000fe20008ffe4ff */
[----:B------:R-:W-:Y:S01]  /*13670*/  VIADD R13, R32, -UR10 ;  /* 0x8000000a200d7c36 */ /* 0x000fe20008000000 */
[----:B------:R-:W-:Y:S01]  /*13680*/  IADD3.X R5, PT, PT, R2, UR7, RZ, P0, !PT ;  /* 0x0000000702057c10 */ /* 0x000fe200087fe4ff */
[----:B------:R-:W-:Y:S01]  /*13690*/  IMAD.MOV.U32 R2, RZ, RZ, R0 ;  /* 0x000000ffff027224 */ /* 0x000fe200078e0000 */
[----:B------:R-:W-:-:S04]  /*136a0*/  LEA.HI.X R11, R35, UR15, RZ, 0x2, P2 ;  /* 0x0000000f230b7c11 */ /* 0x000fc800090f14ff */
[----:B------:R-:W-:Y:S04]  /*136b0*/  STG.E.64 desc[UR8][R8.64], R2 ;  /* 0x0000000208007986 */ /* 0x000fe8000c101b08 */
[----:B------:R-:W-:Y:S04]  /*136c0*/  STG.E desc[UR8][R10.64], R13 ;  /* 0x0000000d0a007986 */ /* 0x000fe8000c101908 */
[----:B------:R-:W-:Y:S04]  /*136d0*/  STG.E desc[UR8][R4.64], R34 ;  /* 0x0000002204007986 */ /* 0x000fe8000c101908 */
[----:B------:R-:W-:Y:S01]  /*136e0*/  STG.E desc[UR8][R4.64+0x4], R31 ;  /* 0x0000041f04007986 */ /* 0x000fe2000c101908 */
[----:B------:R-:W-:Y:S05]  /*136f0*/  EXIT ;  /* 0x000000000000794d */ /* 0x000fea0003800000 */
.L_x_223:
[----:B------:R-:W-:-:S00]  /*13700*/  BRA `(.L_x_223) ;  /* 0xfffffffc00fc7947 */ /* 0x000fc0000383ffff */
[----:B------:R-:W-:-:S00]  /*13710*/  NOP ;  /* 0x0000000000007918 */ /* 0x000fc00000000000 */
        /* <DEDUP_REMOVED lines=14> */
.L_x_224:


//--------------------- .nv.shared.reserved.0     --------------------------
	.section	.nv.shared.reserved.0,"aw",@nobits
	.weak		__nv_reservedSMEM_offset_0_alias
	.size		__nv_reservedSMEM_offset_0_alias, 0, 64
	.other		__nv_reservedSMEM_offset_0_alias,@"STO_CUDA_RESERVED_SHARED STV_DEFAULT"
__nv_reservedSMEM_offset_0_alias:
	.zero		0
	.zero		64


//--------------------- .nv.constant0._Z13hvm_kernel_mtPmS_PjjmS_S_S0_P5Statsjmm --------------------------
	.section	.nv.constant0._Z13hvm_kernel_mtPmS_PjjmS_S_S0_P5Statsjmm,"a",@progbits
	.sectionflags	@""
	.align	4
.nv.constant0._Z13hvm_kernel_mtPmS_PjjmS_S_S0_P5Statsjmm:
	.zero		992


//--------------------- SYMBOLS --------------------------

	.type		.nv.reservedSmem.offset0,@object
	.size		.nv.reservedSmem.offset0,0x4
